	.target	sm_90a

	.elftype	@"ET_EXEC"


//--------------------- .note.nv.tkinfo           --------------------------
	.section	.note.nv.tkinfo,"",@"SHT_NOTE"
	.sectionflags	@"SHF_NOTE_NV_TKINFO"
	.tkinfo
        /*0018*/ 	.word	0x00000002
        /*0030*/ 	.string	""
        /*0030*/ 	.string	"ptxas"
        /*0030*/ 	.string	"Cuda compilation tools, release 13.0, V13.0.88"
        /*0030*/ 	.string	"Build cuda_13.0.r13.0/compiler.36424714_0"
        /*0030*/ 	.string	"-arch sm_90a -m 64 "



//--------------------- .note.nv.cuinfo           --------------------------
	.section	.note.nv.cuinfo,"",@"SHT_NOTE"
	.sectionflags	@"SHF_NOTE_NV_CUINFO"
        /*0018*/ 	.short	0x0002
        /*001a*/ 	.short	0x005a
        /*001c*/ 	.short	0x0082
	.zero		2


//--------------------- .nv.info                  --------------------------
	.section	.nv.info,"",@"SHT_CUDA_INFO"
	.align	4


	//----- nvinfo : EIATTR_REGCOUNT
	.align		4
        /*0000*/ 	.byte	0x04, 0x2f
        /*0002*/ 	.short	(.L_19 - .L_18)
	.align		4
.L_18:
        /*0004*/ 	.word	index@(_ZN7cutlass13device_kernelIN5flash22FlashAttnBwdPreprocessIN4cute5tupleIJNS3_1CILi64EEENS5_ILi96EEEEEENS_10bfloat16_tEfNS_4arch4Sm90ELb1ELb1EEEEEvNT_6ParamsE)
        /*0008*/ 	.word	0x00000032


	//----- nvinfo : EIATTR_FRAME_SIZE
	.align		4
.L_19:
        /*000c*/ 	.byte	0x04, 0x11
        /*000e*/ 	.short	(.L_21 - .L_20)
	.align		4
.L_20:
        /*0010*/ 	.word	index@(_ZN7cutlass13device_kernelIN5flash22FlashAttnBwdPreprocessIN4cute5tupleIJNS3_1CILi64EEENS5_ILi96EEEEEENS_10bfloat16_tEfNS_4arch4Sm90ELb1ELb1EEEEEvNT_6ParamsE)
        /*0014*/ 	.word	0x00000000


	//----- nvinfo : EIATTR_REGCOUNT
	.align		4
.L_21:
        /*0018*/ 	.byte	0x04, 0x2f
        /*001a*/ 	.short	(.L_23 - .L_22)
	.align		4
.L_22:
        /*001c*/ 	.word	index@(_ZN7cutlass13device_kernelIN5flash11enable_sm90INS1_16FlashAttnBwdSm90INS1_25CollectiveMainloopBwdSm90ILi2ELi2ELi2EN4cute5tupleIJNS5_1CILi1EEES8_S8_EEENS6_IJNS7_ILi64EEENS7_ILi128EEENS7_ILi96EEEEEENS_10bfloat16_tEfNS_4arch4Sm90ELb1ELb0ELb0ELb1ELb1ELb1ELb0ELb0ELi2ELi1ELi2ELi1ELb1EEENS1_24CollectiveEpilogueBwdGQAISD_fSG_Li256ELb1ELb1EEENS1_25SingleTileBwdLPTSchedulerILb1ELi128ELb1EEEEEEEEEvNT_6ParamsE)
        /*0020*/ 	.word	0x000000a8


	//----- nvinfo : EIATTR_FRAME_SIZE
	.align		4
.L_23:
        /*0024*/ 	.byte	0x04, 0x11
        /*0026*/ 	.short	(.L_25 - .L_24)
	.align		4
.L_24:
        /*0028*/ 	.word	index@(_ZN7cutlass13device_kernelIN5flash11enable_sm90INS1_16FlashAttnBwdSm90INS1_25CollectiveMainloopBwdSm90ILi2ELi2ELi2EN4cute5tupleIJNS5_1CILi1EEES8_S8_EEENS6_IJNS7_ILi64EEENS7_ILi128EEENS7_ILi96EEEEEENS_10bfloat16_tEfNS_4arch4Sm90ELb1ELb0ELb0ELb1ELb1ELb1ELb0ELb0ELi2ELi1ELi2ELi1ELb1EEENS1_24CollectiveEpilogueBwdGQAISD_fSG_Li256ELb1ELb1EEENS1_25SingleTileBwdLPTSchedulerILb1ELi128ELb1EEEEEEEEEvNT_6ParamsE)
        /*002c*/ 	.word	0x00000008


	//----- nvinfo : EIATTR_REGCOUNT
	.align		4
.L_25:
        /*0030*/ 	.byte	0x04, 0x2f
        /*0032*/ 	.short	(.L_27 - .L_26)
	.align		4
.L_26:
        /*0034*/ 	.word	index@(_ZN7cutlass13device_kernelIN5flash32FlashAttnBwdPostprocessConvertdQIN4cute5tupleIJNS3_1CILi64EEENS5_ILi96EEEEEENS_10bfloat16_tEfNS_4arch4Sm90ELi256ENS3_8TiledMMAINS3_8MMA_AtomIJNS3_4SM904GMMA27MMA_64x16x16_F32BF16BF16_SSILNSF_5MajorE0ELSH_1ELNSF_7ScaleInE1ELSI_1EEEEEENS3_6LayoutINS4_IJNS5_ILi1EEENS5_ILi2EEESM_EEENS4_IJNS5_ILi0EEESM_SP_EEEEENS4_IJNS3_10UnderscoreESS_SS_EEEEELb0EEEEEvNT_6ParamsE)
        /*0038*/ 	.word	0x0000002f


	//----- nvinfo : EIATTR_FRAME_SIZE
	.align		4
.L_27:
        /*003c*/ 	.byte	0x04, 0x11
        /*003e*/ 	.short	(.L_29 - .L_28)
	.align		4
.L_28:
        /*0040*/ 	.word	index@(_ZN7cutlass13device_kernelIN5flash32FlashAttnBwdPostprocessConvertdQIN4cute5tupleIJNS3_1CILi64EEENS5_ILi96EEEEEENS_10bfloat16_tEfNS_4arch4Sm90ELi256ENS3_8TiledMMAINS3_8MMA_AtomIJNS3_4SM904GMMA27MMA_64x16x16_F32BF16BF16_SSILNSF_5MajorE0ELSH_1ELNSF_7ScaleInE1ELSI_1EEEEEENS3_6LayoutINS4_IJNS5_ILi1EEENS5_ILi2EEESM_EEENS4_IJNS5_ILi0EEESM_SP_EEEEENS4_IJNS3_10UnderscoreESS_SS_EEEEELb0EEEEEvNT_6ParamsE)
        /*0044*/ 	.word	0x00000000


	//----- nvinfo : EIATTR_REGCOUNT
	.align		4
.L_29:
        /*0048*/ 	.byte	0x04, 0x2f
        /*004a*/ 	.short	(.L_31 - .L_30)
	.align		4
.L_30:
        /*004c*/ 	.word	index@(_ZN7cutlass13device_kernelIN5flash32FlashAttnBwdPostprocessConvertdQIN4cute5tupleIJNS3_1CILi128EEENS5_ILi96EEEEEENS_10bfloat16_tEfNS_4arch4Sm90ELi256ENS3_8TiledMMAINS3_8MMA_AtomIJNS3_4SM904GMMA27MMA_64x96x16_F32BF16BF16_RSILNSF_5MajorE0ELSH_1ELNSF_7ScaleInE1ELSI_1EEEEEENS3_6LayoutINS4_IJNS5_ILi2EEENS5_ILi1EEESN_EEENS4_IJSN_NS5_ILi0EEESP_EEEEENS4_IJNS3_10UnderscoreESS_SS_EEEEELb0EEEEEvNT_6ParamsE)
        /*0050*/ 	.word	0x00000048


	//----- nvinfo : EIATTR_FRAME_SIZE
	.align		4
.L_31:
        /*0054*/ 	.byte	0x04, 0x11
        /*0056*/ 	.short	(.L_33 - .L_32)
	.align		4
.L_32:
        /*0058*/ 	.word	index@(_ZN7cutlass13device_kernelIN5flash32FlashAttnBwdPostprocessConvertdQIN4cute5tupleIJNS3_1CILi128EEENS5_ILi96EEEEEENS_10bfloat16_tEfNS_4arch4Sm90ELi256ENS3_8TiledMMAINS3_8MMA_AtomIJNS3_4SM904GMMA27MMA_64x96x16_F32BF16BF16_RSILNSF_5MajorE0ELSH_1ELNSF_7ScaleInE1ELSI_1EEEEEENS3_6LayoutINS4_IJNS5_ILi2EEENS5_ILi1EEESN_EEENS4_IJSN_NS5_ILi0EEESP_EEEEENS4_IJNS3_10UnderscoreESS_SS_EEEEELb0EEEEEvNT_6ParamsE)
        /*005c*/ 	.word	0x00000000


	//----- nvinfo : EIATTR_REGCOUNT
	.align		4
.L_33:
        /*0060*/ 	.byte	0x04, 0x2f
        /*0062*/ 	.short	(.L_35 - .L_34)
	.align		4
.L_34:
        /*0064*/ 	.word	index@(_ZN7cutlass13device_kernelIN5flash11enable_sm90INS1_16FlashAttnBwdSm90INS1_25CollectiveMainloopBwdSm90ILi2ELi2ELi2EN4cute5tupleIJNS5_1CILi1EEES8_S8_EEENS6_IJNS7_ILi64EEENS7_ILi128EEENS7_ILi96EEEEEENS_10bfloat16_tEfNS_4arch4Sm90ELb1ELb0ELb0ELb1ELb0ELb1ELb0ELb0ELi2ELi1ELi2ELi1ELb1EEENS1_24CollectiveEpilogueBwdGQAISD_fSG_Li256ELb1ELb0EEENS1_25SingleTileBwdLPTSchedulerILb1ELi128ELb0EEEEEEEEEvNT_6ParamsE)
        /*0068*/ 	.word	0x000000a8


	//----- nvinfo : EIATTR_FRAME_SIZE
	.align		4
.L_35:
        /*006c*/ 	.byte	0x04, 0x11
        /*006e*/ 	.short	(.L_37 - .L_36)
	.align		4
.L_36:
        /*0070*/ 	.word	index@(_ZN7cutlass13device_kernelIN5flash11enable_sm90INS1_16FlashAttnBwdSm90INS1_25CollectiveMainloopBwdSm90ILi2ELi2ELi2EN4cute5tupleIJNS5_1CILi1EEES8_S8_EEENS6_IJNS7_ILi64EEENS7_ILi128EEENS7_ILi96EEEEEENS_10bfloat16_tEfNS_4arch4Sm90ELb1ELb0ELb0ELb1ELb0ELb1ELb0ELb0ELi2ELi1ELi2ELi1ELb1EEENS1_24CollectiveEpilogueBwdGQAISD_fSG_Li256ELb1ELb0EEENS1_25SingleTileBwdLPTSchedulerILb1ELi128ELb0EEEEEEEEEvNT_6ParamsE)
        /*0074*/ 	.word	0x00000008


	//----- nvinfo : EIATTR_REGCOUNT
	.align		4
.L_37:
        /*0078*/ 	.byte	0x04, 0x2f
        /*007a*/ 	.short	(.L_39 - .L_38)
	.align		4
.L_38:
        /*007c*/ 	.word	index@(_ZN7cutlass13device_kernelIN5flash11enable_sm90INS1_16FlashAttnBwdSm90INS1_25CollectiveMainloopBwdSm90ILi2ELi2ELi2EN4cute5tupleIJNS5_1CILi1EEES8_S8_EEENS6_IJNS7_ILi64EEENS7_ILi128EEENS7_ILi96EEEEEENS_10bfloat16_tEfNS_4arch4Sm90ELb1ELb0ELb0ELb1ELb1ELb1ELb0ELb0ELi2ELi1ELi2ELi1ELb1EEENS1_21CollectiveEpilogueBwdISD_SE_SG_Li256ELb1ELb0ELi1EEENS1_25SingleTileBwdLPTSchedulerILb1ELi128ELb1EEEEEEEEEvNT_6ParamsE)
        /*0080*/ 	.word	0x000000a8


	//----- nvinfo : EIATTR_FRAME_SIZE
	.align		4
.L_39:
        /*0084*/ 	.byte	0x04, 0x11
        /*0086*/ 	.short	(.L_41 - .L_40)
	.align		4
.L_40:
        /*0088*/ 	.word	index@(_ZN7cutlass13device_kernelIN5flash11enable_sm90INS1_16FlashAttnBwdSm90INS1_25CollectiveMainloopBwdSm90ILi2ELi2ELi2EN4cute5tupleIJNS5_1CILi1EEES8_S8_EEENS6_IJNS7_ILi64EEENS7_ILi128EEENS7_ILi96EEEEEENS_10bfloat16_tEfNS_4arch4Sm90ELb1ELb0ELb0ELb1ELb1ELb1ELb0ELb0ELi2ELi1ELi2ELi1ELb1EEENS1_21CollectiveEpilogueBwdISD_SE_SG_Li256ELb1ELb0ELi1EEENS1_25SingleTileBwdLPTSchedulerILb1ELi128ELb1EEEEEEEEEvNT_6ParamsE)
        /*008c*/ 	.word	0x00000008


	//----- nvinfo : EIATTR_REGCOUNT
	.align		4
.L_41:
        /*0090*/ 	.byte	0x04, 0x2f
        /*0092*/ 	.short	(.L_43 - .L_42)
	.align		4
.L_42:
        /*0094*/ 	.word	index@(_ZN7cutlass13device_kernelIN5flash11enable_sm90INS1_16FlashAttnBwdSm90INS1_25CollectiveMainloopBwdSm90ILi2ELi2ELi2EN4cute5tupleIJNS5_1CILi1EEES8_S8_EEENS6_IJNS7_ILi64EEENS7_ILi128EEENS7_ILi96EEEEEENS_10bfloat16_tEfNS_4arch4Sm90ELb1ELb0ELb0ELb1ELb0ELb1ELb0ELb0ELi2ELi1ELi2ELi1ELb1EEENS1_21CollectiveEpilogueBwdISD_SE_SG_Li256ELb1ELb0ELi1EEENS1_25SingleTileBwdLPTSchedulerILb1ELi128ELb0EEEEEEEEEvNT_6ParamsE)
        /*0098*/ 	.word	0x000000a8


	//----- nvinfo : EIATTR_FRAME_SIZE
	.align		4
.L_43:
        /*009c*/ 	.byte	0x04, 0x11
        /*009e*/ 	.short	(.L_45 - .L_44)
	.align		4
.L_44:
        /*00a0*/ 	.word	index@(_ZN7cutlass13device_kernelIN5flash11enable_sm90INS1_16FlashAttnBwdSm90INS1_25CollectiveMainloopBwdSm90ILi2ELi2ELi2EN4cute5tupleIJNS5_1CILi1EEES8_S8_EEENS6_IJNS7_ILi64EEENS7_ILi128EEENS7_ILi96EEEEEENS_10bfloat16_tEfNS_4arch4Sm90ELb1ELb0ELb0ELb1ELb0ELb1ELb0ELb0ELi2ELi1ELi2ELi1ELb1EEENS1_21CollectiveEpilogueBwdISD_SE_SG_Li256ELb1ELb0ELi1EEENS1_25SingleTileBwdLPTSchedulerILb1ELi128ELb0EEEEEEEEEvNT_6ParamsE)
        /*00a4*/ 	.word	0x00000008


	//----- nvinfo : EIATTR_REGCOUNT
	.align		4
.L_45:
        /*00a8*/ 	.byte	0x04, 0x2f
        /*00aa*/ 	.short	(.L_47 - .L_46)
	.align		4
.L_46:
        /*00ac*/ 	.word	index@(_ZN7cutlass13device_kernelIN5flash22FlashAttnBwdPreprocessIN4cute5tupleIJNS3_1CILi64EEENS5_ILi96EEEEEENS_10bfloat16_tEfNS_4arch4Sm90ELb1ELb0EEEEEvNT_6ParamsE)
        /*00b0*/ 	.word	0x0000002c


	//----- nvinfo : EIATTR_FRAME_SIZE
	.align		4
.L_47:
        /*00b4*/ 	.byte	0x04, 0x11
        /*00b6*/ 	.short	(.L_49 - .L_48)
	.align		4
.L_48:
        /*00b8*/ 	.word	index@(_ZN7cutlass13device_kernelIN5flash22FlashAttnBwdPreprocessIN4cute5tupleIJNS3_1CILi64EEENS5_ILi96EEEEEENS_10bfloat16_tEfNS_4arch4Sm90ELb1ELb0EEEEEvNT_6ParamsE)
        /*00bc*/ 	.word	0x00000000


	//----- nvinfo : EIATTR_REGCOUNT
	.align		4
.L_49:
        /*00c0*/ 	.byte	0x04, 0x2f
        /*00c2*/ 	.short	(.L_51 - .L_50)
	.align		4
.L_50:
        /*00c4*/ 	.word	index@(_ZN7cutlass13device_kernelIN5flash11enable_sm90INS1_16FlashAttnBwdSm90INS1_25CollectiveMainloopBwdSm90ILi2ELi2ELi2EN4cute5tupleIJNS5_1CILi1EEES8_S8_EEENS6_IJNS7_ILi64EEENS7_ILi128EEENS7_ILi96EEEEEENS_10bfloat16_tEfNS_4arch4Sm90ELb1ELb0ELb0ELb0ELb1ELb1ELb0ELb0ELi2ELi1ELi2ELi1ELb1EEENS1_24CollectiveEpilogueBwdGQAISD_fSG_Li256ELb0ELb1EEENS1_25SingleTileBwdLPTSchedulerILb0ELi128ELb1EEEEEEEEEvNT_6ParamsE)
        /*00c8*/ 	.word	0x000000a8


	//----- nvinfo : EIATTR_FRAME_SIZE
	.align		4
.L_51:
        /*00cc*/ 	.byte	0x04, 0x11
        /*00ce*/ 	.short	(.L_53 - .L_52)
	.align		4
.L_52:
        /*00d0*/ 	.word	index@(_ZN7cutlass13device_kernelIN5flash11enable_sm90INS1_16FlashAttnBwdSm90INS1_25CollectiveMainloopBwdSm90ILi2ELi2ELi2EN4cute5tupleIJNS5_1CILi1EEES8_S8_EEENS6_IJNS7_ILi64EEENS7_ILi128EEENS7_ILi96EEEEEENS_10bfloat16_tEfNS_4arch4Sm90ELb1ELb0ELb0ELb0ELb1ELb1ELb0ELb0ELi2ELi1ELi2ELi1ELb1EEENS1_24CollectiveEpilogueBwdGQAISD_fSG_Li256ELb0ELb1EEENS1_25SingleTileBwdLPTSchedulerILb0ELi128ELb1EEEEEEEEEvNT_6ParamsE)
        /*00d4*/ 	.word	0x00000008


	//----- nvinfo : EIATTR_REGCOUNT
	.align		4
.L_53:
        /*00d8*/ 	.byte	0x04, 0x2f
        /*00da*/ 	.short	(.L_55 - .L_54)
	.align		4
.L_54:
        /*00dc*/ 	.word	index@(_ZN7cutlass13device_kernelIN5flash11enable_sm90INS1_16FlashAttnBwdSm90INS1_25CollectiveMainloopBwdSm90ILi2ELi2ELi2EN4cute5tupleIJNS5_1CILi1EEES8_S8_EEENS6_IJNS7_ILi64EEENS7_ILi128EEENS7_ILi96EEEEEENS_10bfloat16_tEfNS_4arch4Sm90ELb1ELb0ELb0ELb0ELb0ELb1ELb0ELb0ELi2ELi1ELi2ELi1ELb1EEENS1_24CollectiveEpilogueBwdGQAISD_fSG_Li256ELb0ELb0EEENS1_25SingleTileBwdLPTSchedulerILb0ELi128ELb0EEEEEEEEEvNT_6ParamsE)
        /*00e0*/ 	.word	0x000000a8


	//----- nvinfo : EIATTR_FRAME_SIZE
	.align		4
.L_55:
        /*00e4*/ 	.byte	0x04, 0x11
        /*00e6*/ 	.short	(.L_57 - .L_56)
	.align		4
.L_56:
        /*00e8*/ 	.word	index@(_ZN7cutlass13device_kernelIN5flash11enable_sm90INS1_16FlashAttnBwdSm90INS1_25CollectiveMainloopBwdSm90ILi2ELi2ELi2EN4cute5tupleIJNS5_1CILi1EEES8_S8_EEENS6_IJNS7_ILi64EEENS7_ILi128EEENS7_ILi96EEEEEENS_10bfloat16_tEfNS_4arch4Sm90ELb1ELb0ELb0ELb0ELb0ELb1ELb0ELb0ELi2ELi1ELi2ELi1ELb1EEENS1_24CollectiveEpilogueBwdGQAISD_fSG_Li256ELb0ELb0EEENS1_25SingleTileBwdLPTSchedulerILb0ELi128ELb0EEEEEEEEEvNT_6ParamsE)
        /*00ec*/ 	.word	0x00000008


	//----- nvinfo : EIATTR_REGCOUNT
	.align		4
.L_57:
        /*00f0*/ 	.byte	0x04, 0x2f
        /*00f2*/ 	.short	(.L_59 - .L_58)
	.align		4
.L_58:
        /*00f4*/ 	.word	index@(_ZN7cutlass13device_kernelIN5flash11enable_sm90INS1_16FlashAttnBwdSm90INS1_25CollectiveMainloopBwdSm90ILi2ELi2ELi2EN4cute5tupleIJNS5_1CILi1EEES8_S8_EEENS6_IJNS7_ILi64EEENS7_ILi128EEENS7_ILi96EEEEEENS_10bfloat16_tEfNS_4arch4Sm90ELb1ELb0ELb0ELb0ELb1ELb1ELb0ELb0ELi2ELi1ELi2ELi1ELb1EEENS1_21CollectiveEpilogueBwdISD_SE_SG_Li256ELb0ELb0ELi1EEENS1_25SingleTileBwdLPTSchedulerILb0ELi128ELb1EEEEEEEEEvNT_6ParamsE)
        /*00f8*/ 	.word	0x000000a8


	//----- nvinfo : EIATTR_FRAME_SIZE
	.align		4
.L_59:
        /*00fc*/ 	.byte	0x04, 0x11
        /*00fe*/ 	.short	(.L_61 - .L_60)
	.align		4
.L_60:
        /*0100*/ 	.word	index@(_ZN7cutlass13device_kernelIN5flash11enable_sm90INS1_16FlashAttnBwdSm90INS1_25CollectiveMainloopBwdSm90ILi2ELi2ELi2EN4cute5tupleIJNS5_1CILi1EEES8_S8_EEENS6_IJNS7_ILi64EEENS7_ILi128EEENS7_ILi96EEEEEENS_10bfloat16_tEfNS_4arch4Sm90ELb1ELb0ELb0ELb0ELb1ELb1ELb0ELb0ELi2ELi1ELi2ELi1ELb1EEENS1_21CollectiveEpilogueBwdISD_SE_SG_Li256ELb0ELb0ELi1EEENS1_25SingleTileBwdLPTSchedulerILb0ELi128ELb1EEEEEEEEEvNT_6ParamsE)
        /*0104*/ 	.word	0x00000008


	//----- nvinfo : EIATTR_REGCOUNT
	.align		4
.L_61:
        /*0108*/ 	.byte	0x04, 0x2f
        /*010a*/ 	.short	(.L_63 - .L_62)
	.align		4
.L_62:
        /*010c*/ 	.word	index@(_ZN7cutlass13device_kernelIN5flash11enable_sm90INS1_16FlashAttnBwdSm90INS1_25CollectiveMainloopBwdSm90ILi2ELi2ELi2EN4cute5tupleIJNS5_1CILi1EEES8_S8_EEENS6_IJNS7_ILi64EEENS7_ILi128EEENS7_ILi96EEEEEENS_10bfloat16_tEfNS_4arch4Sm90ELb1ELb0ELb0ELb0ELb0ELb1ELb0ELb0ELi2ELi1ELi2ELi1ELb1EEENS1_21CollectiveEpilogueBwdISD_SE_SG_Li256ELb0ELb0ELi1EEENS1_25SingleTileBwdLPTSchedulerILb0ELi128ELb0EEEEEEEEEvNT_6ParamsE)
        /*0110*/ 	.word	0x000000a8


	//----- nvinfo : EIATTR_FRAME_SIZE
	.align		4
.L_63:
        /*0114*/ 	.byte	0x04, 0x11
        /*0116*/ 	.short	(.L_65 - .L_64)
	.align		4
.L_64:
        /*0118*/ 	.word	index@(_ZN7cutlass13device_kernelIN5flash11enable_sm90INS1_16FlashAttnBwdSm90INS1_25CollectiveMainloopBwdSm90ILi2ELi2ELi2EN4cute5tupleIJNS5_1CILi1EEES8_S8_EEENS6_IJNS7_ILi64EEENS7_ILi128EEENS7_ILi96EEEEEENS_10bfloat16_tEfNS_4arch4Sm90ELb1ELb0ELb0ELb0ELb0ELb1ELb0ELb0ELi2ELi1ELi2ELi1ELb1EEENS1_21CollectiveEpilogueBwdISD_SE_SG_Li256ELb0ELb0ELi1EEENS1_25SingleTileBwdLPTSchedulerILb0ELi128ELb0EEEEEEEEEvNT_6ParamsE)
        /*011c*/ 	.word	0x00000008


	//----- nvinfo : EIATTR_REGCOUNT
	.align		4
.L_65:
        /*0120*/ 	.byte	0x04, 0x2f
        /*0122*/ 	.short	(.L_67 - .L_66)
	.align		4
.L_66:
        /*0124*/ 	.word	index@(_ZN7cutlass13device_kernelIN5flash11enable_sm90INS1_16FlashAttnBwdSm90INS1_25CollectiveMainloopBwdSm90ILi2ELi2ELi2EN4cute5tupleIJNS5_1CILi1EEES8_S8_EEENS6_IJNS7_ILi64EEENS7_ILi128EEENS7_ILi96EEEEEENS_10bfloat16_tEfNS_4arch4Sm90ELb0ELb1ELb0ELb1ELb1ELb1ELb0ELb0ELi2ELi1ELi2ELi1ELb1EEENS1_24CollectiveEpilogueBwdGQAISD_fSG_Li256ELb1ELb1EEENS1_19SingleTileSchedulerILb1ELb0ELb0ELi128EEEEEEEEEvNT_6ParamsE)
        /*0128*/ 	.word	0x000000a8


	//----- nvinfo : EIATTR_FRAME_SIZE
	.align		4
.L_67:
        /*012c*/ 	.byte	0x04, 0x11
        /*012e*/ 	.short	(.L_69 - .L_68)
	.align		4
.L_68:
        /*0130*/ 	.word	index@(_ZN7cutlass13device_kernelIN5flash11enable_sm90INS1_16FlashAttnBwdSm90INS1_25CollectiveMainloopBwdSm90ILi2ELi2ELi2EN4cute5tupleIJNS5_1CILi1EEES8_S8_EEENS6_IJNS7_ILi64EEENS7_ILi128EEENS7_ILi96EEEEEENS_10bfloat16_tEfNS_4arch4Sm90ELb0ELb1ELb0ELb1ELb1ELb1ELb0ELb0ELi2ELi1ELi2ELi1ELb1EEENS1_24CollectiveEpilogueBwdGQAISD_fSG_Li256ELb1ELb1EEENS1_19SingleTileSchedulerILb1ELb0ELb0ELi128EEEEEEEEEvNT_6ParamsE)
        /*0134*/ 	.word	0x00000008


	//----- nvinfo : EIATTR_REGCOUNT
	.align		4
.L_69:
        /*0138*/ 	.byte	0x04, 0x2f
        /*013a*/ 	.short	(.L_71 - .L_70)
	.align		4
.L_70:
        /*013c*/ 	.word	index@(_ZN7cutlass13device_kernelIN5flash11enable_sm90INS1_16FlashAttnBwdSm90INS1_25CollectiveMainloopBwdSm90ILi2ELi2ELi2EN4cute5tupleIJNS5_1CILi1EEES8_S8_EEENS6_IJNS7_ILi64EEENS7_ILi128EEENS7_ILi96EEEEEENS_10bfloat16_tEfNS_4arch4Sm90ELb0ELb1ELb0ELb1ELb0ELb1ELb0ELb0ELi2ELi1ELi2ELi1ELb1EEENS1_24CollectiveEpilogueBwdGQAISD_fSG_Li256ELb1ELb0EEENS1_19SingleTileSchedulerILb1ELb0ELb0ELi128EEEEEEEEEvNT_6ParamsE)
        /*0140*/ 	.word	0x000000a8


	//----- nvinfo : EIATTR_FRAME_SIZE
	.align		4
.L_71:
        /*0144*/ 	.byte	0x04, 0x11
        /*0146*/ 	.short	(.L_73 - .L_72)
	.align		4
.L_72:
        /*0148*/ 	.word	index@(_ZN7cutlass13device_kernelIN5flash11enable_sm90INS1_16FlashAttnBwdSm90INS1_25CollectiveMainloopBwdSm90ILi2ELi2ELi2EN4cute5tupleIJNS5_1CILi1EEES8_S8_EEENS6_IJNS7_ILi64EEENS7_ILi128EEENS7_ILi96EEEEEENS_10bfloat16_tEfNS_4arch4Sm90ELb0ELb1ELb0ELb1ELb0ELb1ELb0ELb0ELi2ELi1ELi2ELi1ELb1EEENS1_24CollectiveEpilogueBwdGQAISD_fSG_Li256ELb1ELb0EEENS1_19SingleTileSchedulerILb1ELb0ELb0ELi128EEEEEEEEEvNT_6ParamsE)
        /*014c*/ 	.word	0x00000008


	//----- nvinfo : EIATTR_REGCOUNT
	.align		4
.L_73:
        /*0150*/ 	.byte	0x04, 0x2f
        /*0152*/ 	.short	(.L_75 - .L_74)
	.align		4
.L_74:
        /*0154*/ 	.word	index@(_ZN7cutlass13device_kernelIN5flash11enable_sm90INS1_16FlashAttnBwdSm90INS1_25CollectiveMainloopBwdSm90ILi2ELi2ELi2EN4cute5tupleIJNS5_1CILi1EEES8_S8_EEENS6_IJNS7_ILi64EEENS7_ILi128EEENS7_ILi96EEEEEENS_10bfloat16_tEfNS_4arch4Sm90ELb0ELb1ELb0ELb1ELb1ELb1ELb0ELb0ELi2ELi1ELi2ELi1ELb1EEENS1_21CollectiveEpilogueBwdISD_SE_SG_Li256ELb1ELb0ELi1EEENS1_19SingleTileSchedulerILb1ELb0ELb0ELi128EEEEEEEEEvNT_6ParamsE)
        /*0158*/ 	.word	0x000000a8


	//----- nvinfo : EIATTR_FRAME_SIZE
	.align		4
.L_75:
        /*015c*/ 	.byte	0x04, 0x11
        /*015e*/ 	.short	(.L_77 - .L_76)
	.align		4
.L_76:
        /*0160*/ 	.word	index@(_ZN7cutlass13device_kernelIN5flash11enable_sm90INS1_16FlashAttnBwdSm90INS1_25CollectiveMainloopBwdSm90ILi2ELi2ELi2EN4cute5tupleIJNS5_1CILi1EEES8_S8_EEENS6_IJNS7_ILi64EEENS7_ILi128EEENS7_ILi96EEEEEENS_10bfloat16_tEfNS_4arch4Sm90ELb0ELb1ELb0ELb1ELb1ELb1ELb0ELb0ELi2ELi1ELi2ELi1ELb1EEENS1_21CollectiveEpilogueBwdISD_SE_SG_Li256ELb1ELb0ELi1EEENS1_19SingleTileSchedulerILb1ELb0ELb0ELi128EEEEEEEEEvNT_6ParamsE)
        /*0164*/ 	.word	0x00000008


	//----- nvinfo : EIATTR_REGCOUNT
	.align		4
.L_77:
        /*0168*/ 	.byte	0x04, 0x2f
        /*016a*/ 	.short	(.L_79 - .L_78)
	.align		4
.L_78:
        /*016c*/ 	.word	index@(_ZN7cutlass13device_kernelIN5flash11enable_sm90INS1_16FlashAttnBwdSm90INS1_25CollectiveMainloopBwdSm90ILi2ELi2ELi2EN4cute5tupleIJNS5_1CILi1EEES8_S8_EEENS6_IJNS7_ILi64EEENS7_ILi128EEENS7_ILi96EEEEEENS_10bfloat16_tEfNS_4arch4Sm90ELb0ELb1ELb0ELb1ELb0ELb1ELb0ELb0ELi2ELi1ELi2ELi1ELb1EEENS1_21CollectiveEpilogueBwdISD_SE_SG_Li256ELb1ELb0ELi1EEENS1_19SingleTileSchedulerILb1ELb0ELb0ELi128EEEEEEEEEvNT_6ParamsE)
        /*0170*/ 	.word	0x000000a8


	//----- nvinfo : EIATTR_FRAME_SIZE
	.align		4
.L_79:
        /*0174*/ 	.byte	0x04, 0x11
        /*0176*/ 	.short	(.L_81 - .L_80)
	.align		4
.L_80:
        /*0178*/ 	.word	index@(_ZN7cutlass13device_kernelIN5flash11enable_sm90INS1_16FlashAttnBwdSm90INS1_25CollectiveMainloopBwdSm90ILi2ELi2ELi2EN4cute5tupleIJNS5_1CILi1EEES8_S8_EEENS6_IJNS7_ILi64EEENS7_ILi128EEENS7_ILi96EEEEEENS_10bfloat16_tEfNS_4arch4Sm90ELb0ELb1ELb0ELb1ELb0ELb1ELb0ELb0ELi2ELi1ELi2ELi1ELb1EEENS1_21CollectiveEpilogueBwdISD_SE_SG_Li256ELb1ELb0ELi1EEENS1_19SingleTileSchedulerILb1ELb0ELb0ELi128EEEEEEEEEvNT_6ParamsE)
        /*017c*/ 	.word	0x00000008


	//----- nvinfo : EIATTR_REGCOUNT
	.align		4
.L_81:
        /*0180*/ 	.byte	0x04, 0x2f
        /*0182*/ 	.short	(.L_83 - .L_82)
	.align		4
.L_82:
        /*0184*/ 	.word	index@(_ZN7cutlass13device_kernelIN5flash11enable_sm90INS1_16FlashAttnBwdSm90INS1_25CollectiveMainloopBwdSm90ILi2ELi2ELi2EN4cute5tupleIJNS5_1CILi1EEES8_S8_EEENS6_IJNS7_ILi64EEENS7_ILi128EEENS7_ILi96EEEEEENS_10bfloat16_tEfNS_4arch4Sm90ELb0ELb1ELb0ELb0ELb1ELb1ELb0ELb0ELi2ELi1ELi2ELi1ELb1EEENS1_24CollectiveEpilogueBwdGQAISD_fSG_Li256ELb0ELb1EEENS1_19SingleTileSchedulerILb0ELb0ELb0ELi128EEEEEEEEEvNT_6ParamsE)
        /*0188*/ 	.word	0x000000a8


	//----- nvinfo : EIATTR_FRAME_SIZE
	.align		4
.L_83:
        /*018c*/ 	.byte	0x04, 0x11
        /*018e*/ 	.short	(.L_85 - .L_84)
	.align		4
.L_84:
        /*0190*/ 	.word	index@(_ZN7cutlass13device_kernelIN5flash11enable_sm90INS1_16FlashAttnBwdSm90INS1_25CollectiveMainloopBwdSm90ILi2ELi2ELi2EN4cute5tupleIJNS5_1CILi1EEES8_S8_EEENS6_IJNS7_ILi64EEENS7_ILi128EEENS7_ILi96EEEEEENS_10bfloat16_tEfNS_4arch4Sm90ELb0ELb1ELb0ELb0ELb1ELb1ELb0ELb0ELi2ELi1ELi2ELi1ELb1EEENS1_24CollectiveEpilogueBwdGQAISD_fSG_Li256ELb0ELb1EEENS1_19SingleTileSchedulerILb0ELb0ELb0ELi128EEEEEEEEEvNT_6ParamsE)
        /*0194*/ 	.word	0x00000008


	//----- nvinfo : EIATTR_REGCOUNT
	.align		4
.L_85:
        /*0198*/ 	.byte	0x04, 0x2f
        /*019a*/ 	.short	(.L_87 - .L_86)
	.align		4
.L_86:
        /*019c*/ 	.word	index@(_ZN7cutlass13device_kernelIN5flash11enable_sm90INS1_16FlashAttnBwdSm90INS1_25CollectiveMainloopBwdSm90ILi2ELi2ELi2EN4cute5tupleIJNS5_1CILi1EEES8_S8_EEENS6_IJNS7_ILi64EEENS7_ILi128EEENS7_ILi96EEEEEENS_10bfloat16_tEfNS_4arch4Sm90ELb0ELb1ELb0ELb0ELb0ELb1ELb0ELb0ELi2ELi1ELi2ELi1ELb1EEENS1_24CollectiveEpilogueBwdGQAISD_fSG_Li256ELb0ELb0EEENS1_19SingleTileSchedulerILb0ELb0ELb0ELi128EEEEEEEEEvNT_6ParamsE)
        /*01a0*/ 	.word	0x000000a8


	//----- nvinfo : EIATTR_FRAME_SIZE
	.align		4
.L_87:
        /*01a4*/ 	.byte	0x04, 0x11
        /*01a6*/ 	.short	(.L_89 - .L_88)
	.align		4
.L_88:
        /*01a8*/ 	.word	index@(_ZN7cutlass13device_kernelIN5flash11enable_sm90INS1_16FlashAttnBwdSm90INS1_25CollectiveMainloopBwdSm90ILi2ELi2ELi2EN4cute5tupleIJNS5_1CILi1EEES8_S8_EEENS6_IJNS7_ILi64EEENS7_ILi128EEENS7_ILi96EEEEEENS_10bfloat16_tEfNS_4arch4Sm90ELb0ELb1ELb0ELb0ELb0ELb1ELb0ELb0ELi2ELi1ELi2ELi1ELb1EEENS1_24CollectiveEpilogueBwdGQAISD_fSG_Li256ELb0ELb0EEENS1_19SingleTileSchedulerILb0ELb0ELb0ELi128EEEEEEEEEvNT_6ParamsE)
        /*01ac*/ 	.word	0x00000008


	//----- nvinfo : EIATTR_REGCOUNT
	.align		4
.L_89:
        /*01b0*/ 	.byte	0x04, 0x2f
        /*01b2*/ 	.short	(.L_91 - .L_90)
	.align		4
.L_90:
        /*01b4*/ 	.word	index@(_ZN7cutlass13device_kernelIN5flash11enable_sm90INS1_16FlashAttnBwdSm90INS1_25CollectiveMainloopBwdSm90ILi2ELi2ELi2EN4cute5tupleIJNS5_1CILi1EEES8_S8_EEENS6_IJNS7_ILi64EEENS7_ILi128EEENS7_ILi96EEEEEENS_10bfloat16_tEfNS_4arch4Sm90ELb0ELb1ELb0ELb0ELb1ELb1ELb0ELb0ELi2ELi1ELi2ELi1ELb1EEENS1_21CollectiveEpilogueBwdISD_SE_SG_Li256ELb0ELb0ELi1EEENS1_19SingleTileSchedulerILb0ELb0ELb0ELi128EEEEEEEEEvNT_6ParamsE)
        /*01b8*/ 	.word	0x000000a8


	//----- nvinfo : EIATTR_FRAME_SIZE
	.align		4
.L_91:
        /*01bc*/ 	.byte	0x04, 0x11
        /*01be*/ 	.short	(.L_93 - .L_92)
	.align		4
.L_92:
        /*01c0*/ 	.word	index@(_ZN7cutlass13device_kernelIN5flash11enable_sm90INS1_16FlashAttnBwdSm90INS1_25CollectiveMainloopBwdSm90ILi2ELi2ELi2EN4cute5tupleIJNS5_1CILi1EEES8_S8_EEENS6_IJNS7_ILi64EEENS7_ILi128EEENS7_ILi96EEEEEENS_10bfloat16_tEfNS_4arch4Sm90ELb0ELb1ELb0ELb0ELb1ELb1ELb0ELb0ELi2ELi1ELi2ELi1ELb1EEENS1_21CollectiveEpilogueBwdISD_SE_SG_Li256ELb0ELb0ELi1EEENS1_19SingleTileSchedulerILb0ELb0ELb0ELi128EEEEEEEEEvNT_6ParamsE)
        /*01c4*/ 	.word	0x00000008


	//----- nvinfo : EIATTR_REGCOUNT
	.align		4
.L_93:
        /*01c8*/ 	.byte	0x04, 0x2f
        /*01ca*/ 	.short	(.L_95 - .L_94)
	.align		4
.L_94:
        /*01cc*/ 	.word	index@(_ZN7cutlass13device_kernelIN5flash11enable_sm90INS1_16FlashAttnBwdSm90INS1_25CollectiveMainloopBwdSm90ILi2ELi2ELi2EN4cute5tupleIJNS5_1CILi1EEES8_S8_EEENS6_IJNS7_ILi64EEENS7_ILi128EEENS7_ILi96EEEEEENS_10bfloat16_tEfNS_4arch4Sm90ELb0ELb1ELb0ELb0ELb0ELb1ELb0ELb0ELi2ELi1ELi2ELi1ELb1EEENS1_21CollectiveEpilogueBwdISD_SE_SG_Li256ELb0ELb0ELi1EEENS1_19SingleTileSchedulerILb0ELb0ELb0ELi128EEEEEEEEEvNT_6ParamsE)
        /*01d0*/ 	.word	0x000000a8


	//----- nvinfo : EIATTR_FRAME_SIZE
	.align		4
.L_95:
        /*01d4*/ 	.byte	0x04, 0x11
        /*01d6*/ 	.short	(.L_97 - .L_96)
	.align		4
.L_96:
        /*01d8*/ 	.word	index@(_ZN7cutlass13device_kernelIN5flash11enable_sm90INS1_16FlashAttnBwdSm90INS1_25CollectiveMainloopBwdSm90ILi2ELi2ELi2EN4cute5tupleIJNS5_1CILi1EEES8_S8_EEENS6_IJNS7_ILi64EEENS7_ILi128EEENS7_ILi96EEEEEENS_10bfloat16_tEfNS_4arch4Sm90ELb0ELb1ELb0ELb0ELb0ELb1ELb0ELb0ELi2ELi1ELi2ELi1ELb1EEENS1_21CollectiveEpilogueBwdISD_SE_SG_Li256ELb0ELb0ELi1EEENS1_19SingleTileSchedulerILb0ELb0ELb0ELi128EEEEEEEEEvNT_6ParamsE)
        /*01dc*/ 	.word	0x00000008


	//----- nvinfo : EIATTR_REGCOUNT
	.align		4
.L_97:
        /*01e0*/ 	.byte	0x04, 0x2f
        /*01e2*/ 	.short	(.L_99 - .L_98)
	.align		4
.L_98:
        /*01e4*/ 	.word	index@(_ZN7cutlass13device_kernelIN5flash11enable_sm90INS1_16FlashAttnBwdSm90INS1_25CollectiveMainloopBwdSm90ILi2ELi2ELi2EN4cute5tupleIJNS5_1CILi1EEES8_S8_EEENS6_IJNS7_ILi64EEENS7_ILi128EEENS7_ILi96EEEEEENS_10bfloat16_tEfNS_4arch4Sm90ELb0ELb0ELb0ELb1ELb1ELb1ELb0ELb0ELi2ELi1ELi2ELi1ELb1EEENS1_24CollectiveEpilogueBwdGQAISD_fSG_Li256ELb1ELb1EEENS1_19SingleTileSchedulerILb1ELb0ELb0ELi128EEEEEEEEEvNT_6ParamsE)
        /*01e8*/ 	.word	0x000000a8


	//----- nvinfo : EIATTR_FRAME_SIZE
	.align		4
.L_99:
        /*01ec*/ 	.byte	0x04, 0x11
        /*01ee*/ 	.short	(.L_101 - .L_100)
	.align		4
.L_100:
        /*01f0*/ 	.word	index@(_ZN7cutlass13device_kernelIN5flash11enable_sm90INS1_16FlashAttnBwdSm90INS1_25CollectiveMainloopBwdSm90ILi2ELi2ELi2EN4cute5tupleIJNS5_1CILi1EEES8_S8_EEENS6_IJNS7_ILi64EEENS7_ILi128EEENS7_ILi96EEEEEENS_10bfloat16_tEfNS_4arch4Sm90ELb0ELb0ELb0ELb1ELb1ELb1ELb0ELb0ELi2ELi1ELi2ELi1ELb1EEENS1_24CollectiveEpilogueBwdGQAISD_fSG_Li256ELb1ELb1EEENS1_19SingleTileSchedulerILb1ELb0ELb0ELi128EEEEEEEEEvNT_6ParamsE)
        /*01f4*/ 	.word	0x00000000


	//----- nvinfo : EIATTR_REGCOUNT
	.align		4
.L_101:
        /*01f8*/ 	.byte	0x04, 0x2f
        /*01fa*/ 	.short	(.L_103 - .L_102)
	.align		4
.L_102:
        /*01fc*/ 	.word	index@(_ZN7cutlass13device_kernelIN5flash11enable_sm90INS1_16FlashAttnBwdSm90INS1_25CollectiveMainloopBwdSm90ILi2ELi2ELi2EN4cute5tupleIJNS5_1CILi1EEES8_S8_EEENS6_IJNS7_ILi64EEENS7_ILi128EEENS7_ILi96EEEEEENS_10bfloat16_tEfNS_4arch4Sm90ELb0ELb0ELb0ELb1ELb0ELb1ELb0ELb0ELi2ELi1ELi2ELi1ELb1EEENS1_24CollectiveEpilogueBwdGQAISD_fSG_Li256ELb1ELb0EEENS1_19SingleTileSchedulerILb1ELb0ELb0ELi128EEEEEEEEEvNT_6ParamsE)
        /*0200*/ 	.word	0x000000a8


	//----- nvinfo : EIATTR_FRAME_SIZE
	.align		4
.L_103:
        /*0204*/ 	.byte	0x04, 0x11
        /*0206*/ 	.short	(.L_105 - .L_104)
	.align		4
.L_104:
        /*0208*/ 	.word	index@(_ZN7cutlass13device_kernelIN5flash11enable_sm90INS1_16FlashAttnBwdSm90INS1_25CollectiveMainloopBwdSm90ILi2ELi2ELi2EN4cute5tupleIJNS5_1CILi1EEES8_S8_EEENS6_IJNS7_ILi64EEENS7_ILi128EEENS7_ILi96EEEEEENS_10bfloat16_tEfNS_4arch4Sm90ELb0ELb0ELb0ELb1ELb0ELb1ELb0ELb0ELi2ELi1ELi2ELi1ELb1EEENS1_24CollectiveEpilogueBwdGQAISD_fSG_Li256ELb1ELb0EEENS1_19SingleTileSchedulerILb1ELb0ELb0ELi128EEEEEEEEEvNT_6ParamsE)
        /*020c*/ 	.word	0x00000000


	//----- nvinfo : EIATTR_REGCOUNT
	.align		4
.L_105:
        /*0210*/ 	.byte	0x04, 0x2f
        /*0212*/ 	.short	(.L_107 - .L_106)
	.align		4
.L_106:
        /*0214*/ 	.word	index@(_ZN7cutlass13device_kernelIN5flash11enable_sm90INS1_16FlashAttnBwdSm90INS1_25CollectiveMainloopBwdSm90ILi2ELi2ELi2EN4cute5tupleIJNS5_1CILi1EEES8_S8_EEENS6_IJNS7_ILi64EEENS7_ILi128EEENS7_ILi96EEEEEENS_10bfloat16_tEfNS_4arch4Sm90ELb0ELb0ELb0ELb1ELb1ELb1ELb0ELb0ELi2ELi1ELi2ELi1ELb1EEENS1_21CollectiveEpilogueBwdISD_SE_SG_Li256ELb1ELb0ELi1EEENS1_19SingleTileSchedulerILb1ELb0ELb0ELi128EEEEEEEEEvNT_6ParamsE)
        /*0218*/ 	.word	0x000000a8


	//----- nvinfo : EIATTR_FRAME_SIZE
	.align		4
.L_107:
        /*021c*/ 	.byte	0x04, 0x11
        /*021e*/ 	.short	(.L_109 - .L_108)
	.align		4
.L_108:
        /*0220*/ 	.word	index@(_ZN7cutlass13device_kernelIN5flash11enable_sm90INS1_16FlashAttnBwdSm90INS1_25CollectiveMainloopBwdSm90ILi2ELi2ELi2EN4cute5tupleIJNS5_1CILi1EEES8_S8_EEENS6_IJNS7_ILi64EEENS7_ILi128EEENS7_ILi96EEEEEENS_10bfloat16_tEfNS_4arch4Sm90ELb0ELb0ELb0ELb1ELb1ELb1ELb0ELb0ELi2ELi1ELi2ELi1ELb1EEENS1_21CollectiveEpilogueBwdISD_SE_SG_Li256ELb1ELb0ELi1EEENS1_19SingleTileSchedulerILb1ELb0ELb0ELi128EEEEEEEEEvNT_6ParamsE)
        /*0224*/ 	.word	0x00000000


	//----- nvinfo : EIATTR_REGCOUNT
	.align		4
.L_109:
        /*0228*/ 	.byte	0x04, 0x2f
        /*022a*/ 	.short	(.L_111 - .L_110)
	.align		4
.L_110:
        /*022c*/ 	.word	index@(_ZN7cutlass13device_kernelIN5flash11enable_sm90INS1_16FlashAttnBwdSm90INS1_25CollectiveMainloopBwdSm90ILi2ELi2ELi2EN4cute5tupleIJNS5_1CILi1EEES8_S8_EEENS6_IJNS7_ILi64EEENS7_ILi128EEENS7_ILi96EEEEEENS_10bfloat16_tEfNS_4arch4Sm90ELb0ELb0ELb0ELb1ELb0ELb1ELb0ELb0ELi2ELi1ELi2ELi1ELb1EEENS1_21CollectiveEpilogueBwdISD_SE_SG_Li256ELb1ELb0ELi1EEENS1_19SingleTileSchedulerILb1ELb0ELb0ELi128EEEEEEEEEvNT_6ParamsE)
        /*0230*/ 	.word	0x000000a8


	//----- nvinfo : EIATTR_FRAME_SIZE
	.align		4
.L_111:
        /*0234*/ 	.byte	0x04, 0x11
        /*0236*/ 	.short	(.L_113 - .L_112)
	.align		4
.L_112:
        /*0238*/ 	.word	index@(_ZN7cutlass13device_kernelIN5flash11enable_sm90INS1_16FlashAttnBwdSm90INS1_25CollectiveMainloopBwdSm90ILi2ELi2ELi2EN4cute5tupleIJNS5_1CILi1EEES8_S8_EEENS6_IJNS7_ILi64EEENS7_ILi128EEENS7_ILi96EEEEEENS_10bfloat16_tEfNS_4arch4Sm90ELb0ELb0ELb0ELb1ELb0ELb1ELb0ELb0ELi2ELi1ELi2ELi1ELb1EEENS1_21CollectiveEpilogueBwdISD_SE_SG_Li256ELb1ELb0ELi1EEENS1_19SingleTileSchedulerILb1ELb0ELb0ELi128EEEEEEEEEvNT_6ParamsE)
        /*023c*/ 	.word	0x00000000


	//----- nvinfo : EIATTR_REGCOUNT
	.align		4
.L_113:
        /*0240*/ 	.byte	0x04, 0x2f
        /*0242*/ 	.short	(.L_115 - .L_114)
	.align		4
.L_114:
        /*0244*/ 	.word	index@(_ZN7cutlass13device_kernelIN5flash11enable_sm90INS1_16FlashAttnBwdSm90INS1_25CollectiveMainloopBwdSm90ILi2ELi2ELi2EN4cute5tupleIJNS5_1CILi1EEES8_S8_EEENS6_IJNS7_ILi64EEENS7_ILi128EEENS7_ILi96EEEEEENS_10bfloat16_tEfNS_4arch4Sm90ELb0ELb0ELb0ELb0ELb1ELb1ELb0ELb0ELi2ELi1ELi2ELi1ELb1EEENS1_24CollectiveEpilogueBwdGQAISD_fSG_Li256ELb0ELb1EEENS1_19SingleTileSchedulerILb0ELb0ELb0ELi128EEEEEEEEEvNT_6ParamsE)
        /*0248*/ 	.word	0x000000a8


	//----- nvinfo : EIATTR_FRAME_SIZE
	.align		4
.L_115:
        /*024c*/ 	.byte	0x04, 0x11
        /*024e*/ 	.short	(.L_117 - .L_116)
	.align		4
.L_116:
        /*0250*/ 	.word	index@(_ZN7cutlass13device_kernelIN5flash11enable_sm90INS1_16FlashAttnBwdSm90INS1_25CollectiveMainloopBwdSm90ILi2ELi2ELi2EN4cute5tupleIJNS5_1CILi1EEES8_S8_EEENS6_IJNS7_ILi64EEENS7_ILi128EEENS7_ILi96EEEEEENS_10bfloat16_tEfNS_4arch4Sm90ELb0ELb0ELb0ELb0ELb1ELb1ELb0ELb0ELi2ELi1ELi2ELi1ELb1EEENS1_24CollectiveEpilogueBwdGQAISD_fSG_Li256ELb0ELb1EEENS1_19SingleTileSchedulerILb0ELb0ELb0ELi128EEEEEEEEEvNT_6ParamsE)
        /*0254*/ 	.word	0x00000000


	//----- nvinfo : EIATTR_REGCOUNT
	.align		4
.L_117:
        /*0258*/ 	.byte	0x04, 0x2f
        /*025a*/ 	.short	(.L_119 - .L_118)
	.align		4
.L_118:
        /*025c*/ 	.word	index@(_ZN7cutlass13device_kernelIN5flash11enable_sm90INS1_16FlashAttnBwdSm90INS1_25CollectiveMainloopBwdSm90ILi2ELi2ELi2EN4cute5tupleIJNS5_1CILi1EEES8_S8_EEENS6_IJNS7_ILi64EEENS7_ILi128EEENS7_ILi96EEEEEENS_10bfloat16_tEfNS_4arch4Sm90ELb0ELb0ELb0ELb0ELb0ELb1ELb0ELb0ELi2ELi1ELi2ELi1ELb1EEENS1_24CollectiveEpilogueBwdGQAISD_fSG_Li256ELb0ELb0EEENS1_19SingleTileSchedulerILb0ELb0ELb0ELi128EEEEEEEEEvNT_6ParamsE)
        /*0260*/ 	.word	0x000000a8


	//----- nvinfo : EIATTR_FRAME_SIZE
	.align		4
.L_119:
        /*0264*/ 	.byte	0x04, 0x11
        /*0266*/ 	.short	(.L_121 - .L_120)
	.align		4
.L_120:
        /*0268*/ 	.word	index@(_ZN7cutlass13device_kernelIN5flash11enable_sm90INS1_16FlashAttnBwdSm90INS1_25CollectiveMainloopBwdSm90ILi2ELi2ELi2EN4cute5tupleIJNS5_1CILi1EEES8_S8_EEENS6_IJNS7_ILi64EEENS7_ILi128EEENS7_ILi96EEEEEENS_10bfloat16_tEfNS_4arch4Sm90ELb0ELb0ELb0ELb0ELb0ELb1ELb0ELb0ELi2ELi1ELi2ELi1ELb1EEENS1_24CollectiveEpilogueBwdGQAISD_fSG_Li256ELb0ELb0EEENS1_19SingleTileSchedulerILb0ELb0ELb0ELi128EEEEEEEEEvNT_6ParamsE)
        /*026c*/ 	.word	0x00000000


	//----- nvinfo : EIATTR_REGCOUNT
	.align		4
.L_121:
        /*0270*/ 	.byte	0x04, 0x2f
        /*0272*/ 	.short	(.L_123 - .L_122)
	.align		4
.L_122:
        /*0274*/ 	.word	index@(_ZN7cutlass13device_kernelIN5flash11enable_sm90INS1_16FlashAttnBwdSm90INS1_25CollectiveMainloopBwdSm90ILi2ELi2ELi2EN4cute5tupleIJNS5_1CILi1EEES8_S8_EEENS6_IJNS7_ILi64EEENS7_ILi128EEENS7_ILi96EEEEEENS_10bfloat16_tEfNS_4arch4Sm90ELb0ELb0ELb0ELb0ELb1ELb1ELb0ELb0ELi2ELi1ELi2ELi1ELb1EEENS1_21CollectiveEpilogueBwdISD_SE_SG_Li256ELb0ELb0ELi1EEENS1_19SingleTileSchedulerILb0ELb0ELb0ELi128EEEEEEEEEvNT_6ParamsE)
        /*0278*/ 	.word	0x000000a8


	//----- nvinfo : EIATTR_FRAME_SIZE
	.align		4
.L_123:
        /*027c*/ 	.byte	0x04, 0x11
        /*027e*/ 	.short	(.L_125 - .L_124)
	.align		4
.L_124:
        /*0280*/ 	.word	index@(_ZN7cutlass13device_kernelIN5flash11enable_sm90INS1_16FlashAttnBwdSm90INS1_25CollectiveMainloopBwdSm90ILi2ELi2ELi2EN4cute5tupleIJNS5_1CILi1EEES8_S8_EEENS6_IJNS7_ILi64EEENS7_ILi128EEENS7_ILi96EEEEEENS_10bfloat16_tEfNS_4arch4Sm90ELb0ELb0ELb0ELb0ELb1ELb1ELb0ELb0ELi2ELi1ELi2ELi1ELb1EEENS1_21CollectiveEpilogueBwdISD_SE_SG_Li256ELb0ELb0ELi1EEENS1_19SingleTileSchedulerILb0ELb0ELb0ELi128EEEEEEEEEvNT_6ParamsE)
        /*0284*/ 	.word	0x00000000


	//----- nvinfo : EIATTR_REGCOUNT
	.align		4
.L_125:
        /*0288*/ 	.byte	0x04, 0x2f
        /*028a*/ 	.short	(.L_127 - .L_126)
	.align		4
.L_126:
        /*028c*/ 	.word	index@(_ZN7cutlass13device_kernelIN5flash11enable_sm90INS1_16FlashAttnBwdSm90INS1_25CollectiveMainloopBwdSm90ILi2ELi2ELi2EN4cute5tupleIJNS5_1CILi1EEES8_S8_EEENS6_IJNS7_ILi64EEENS7_ILi128EEENS7_ILi96EEEEEENS_10bfloat16_tEfNS_4arch4Sm90ELb0ELb0ELb0ELb0ELb0ELb1ELb0ELb0ELi2ELi1ELi2ELi1ELb1EEENS1_21CollectiveEpilogueBwdISD_SE_SG_Li256ELb0ELb0ELi1EEENS1_19SingleTileSchedulerILb0ELb0ELb0ELi128EEEEEEEEEvNT_6ParamsE)
        /*0290*/ 	.word	0x000000a8


	//----- nvinfo : EIATTR_FRAME_SIZE
	.align		4
.L_127:
        /*0294*/ 	.byte	0x04, 0x11
        /*0296*/ 	.short	(.L_129 - .L_128)
	.align		4
.L_128:
        /*0298*/ 	.word	index@(_ZN7cutlass13device_kernelIN5flash11enable_sm90INS1_16FlashAttnBwdSm90INS1_25CollectiveMainloopBwdSm90ILi2ELi2ELi2EN4cute5tupleIJNS5_1CILi1EEES8_S8_EEENS6_IJNS7_ILi64EEENS7_ILi128EEENS7_ILi96EEEEEENS_10bfloat16_tEfNS_4arch4Sm90ELb0ELb0ELb0ELb0ELb0ELb1ELb0ELb0ELi2ELi1ELi2ELi1ELb1EEENS1_21CollectiveEpilogueBwdISD_SE_SG_Li256ELb0ELb0ELi1EEENS1_19SingleTileSchedulerILb0ELb0ELb0ELi128EEEEEEEEEvNT_6ParamsE)
        /*029c*/ 	.word	0x00000000


	//----- nvinfo : EIATTR_MIN_STACK_SIZE
	.align		4
.L_129:
        /*02a0*/ 	.byte	0x04, 0x12
        /*02a2*/ 	.short	(.L_131 - .L_130)
	.align		4
.L_130:
        /*02a4*/ 	.word	index@(_ZN7cutlass13device_kernelIN5flash11enable_sm90INS1_16FlashAttnBwdSm90INS1_25CollectiveMainloopBwdSm90ILi2ELi2ELi2EN4cute5tupleIJNS5_1CILi1EEES8_S8_EEENS6_IJNS7_ILi64EEENS7_ILi128EEENS7_ILi96EEEEEENS_10bfloat16_tEfNS_4arch4Sm90ELb0ELb0ELb0ELb0ELb0ELb1ELb0ELb0ELi2ELi1ELi2ELi1ELb1EEENS1_21CollectiveEpilogueBwdISD_SE_SG_Li256ELb0ELb0ELi1EEENS1_19SingleTileSchedulerILb0ELb0ELb0ELi128EEEEEEEEEvNT_6ParamsE)
        /*02a8*/ 	.word	0x00000000


	//----- nvinfo : EIATTR_MIN_STACK_SIZE
	.align		4
.L_131:
        /*02ac*/ 	.byte	0x04, 0x12
        /*02ae*/ 	.short	(.L_133 - .L_132)
	.align		4
.L_132:
        /*02b0*/ 	.word	index@(_ZN7cutlass13device_kernelIN5flash11enable_sm90INS1_16FlashAttnBwdSm90INS1_25CollectiveMainloopBwdSm90ILi2ELi2ELi2EN4cute5tupleIJNS5_1CILi1EEES8_S8_EEENS6_IJNS7_ILi64EEENS7_ILi128EEENS7_ILi96EEEEEENS_10bfloat16_tEfNS_4arch4Sm90ELb0ELb0ELb0ELb0ELb1ELb1ELb0ELb0ELi2ELi1ELi2ELi1ELb1EEENS1_21CollectiveEpilogueBwdISD_SE_SG_Li256ELb0ELb0ELi1EEENS1_19SingleTileSchedulerILb0ELb0ELb0ELi128EEEEEEEEEvNT_6ParamsE)
        /*02b4*/ 	.word	0x00000000


	//----- nvinfo : EIATTR_MIN_STACK_SIZE
	.align		4
.L_133:
        /*02b8*/ 	.byte	0x04, 0x12
        /*02ba*/ 	.short	(.L_135 - .L_134)
	.align		4
.L_134:
        /*02bc*/ 	.word	index@(_ZN7cutlass13device_kernelIN5flash11enable_sm90INS1_16FlashAttnBwdSm90INS1_25CollectiveMainloopBwdSm90ILi2ELi2ELi2EN4cute5tupleIJNS5_1CILi1EEES8_S8_EEENS6_IJNS7_ILi64EEENS7_ILi128EEENS7_ILi96EEEEEENS_10bfloat16_tEfNS_4arch4Sm90ELb0ELb0ELb0ELb0ELb0ELb1ELb0ELb0ELi2ELi1ELi2ELi1ELb1EEENS1_24CollectiveEpilogueBwdGQAISD_fSG_Li256ELb0ELb0EEENS1_19SingleTileSchedulerILb0ELb0ELb0ELi128EEEEEEEEEvNT_6ParamsE)
        /*02c0*/ 	.word	0x00000000


	//----- nvinfo : EIATTR_MIN_STACK_SIZE
	.align		4
.L_135:
        /*02c4*/ 	.byte	0x04, 0x12
        /*02c6*/ 	.short	(.L_137 - .L_136)
	.align		4
.L_136:
        /*02c8*/ 	.word	index@(_ZN7cutlass13device_kernelIN5flash11enable_sm90INS1_16FlashAttnBwdSm90INS1_25CollectiveMainloopBwdSm90ILi2ELi2ELi2EN4cute5tupleIJNS5_1CILi1EEES8_S8_EEENS6_IJNS7_ILi64EEENS7_ILi128EEENS7_ILi96EEEEEENS_10bfloat16_tEfNS_4arch4Sm90ELb0ELb0ELb0ELb0ELb1ELb1ELb0ELb0ELi2ELi1ELi2ELi1ELb1EEENS1_24CollectiveEpilogueBwdGQAISD_fSG_Li256ELb0ELb1EEENS1_19SingleTileSchedulerILb0ELb0ELb0ELi128EEEEEEEEEvNT_6ParamsE)
        /*02cc*/ 	.word	0x00000000


	//----- nvinfo : EIATTR_MIN_STACK_SIZE
	.align		4
.L_137:
        /*02d0*/ 	.byte	0x04, 0x12
        /*02d2*/ 	.short	(.L_139 - .L_138)
	.align		4
.L_138:
        /*02d4*/ 	.word	index@(_ZN7cutlass13device_kernelIN5flash11enable_sm90INS1_16FlashAttnBwdSm90INS1_25CollectiveMainloopBwdSm90ILi2ELi2ELi2EN4cute5tupleIJNS5_1CILi1EEES8_S8_EEENS6_IJNS7_ILi64EEENS7_ILi128EEENS7_ILi96EEEEEENS_10bfloat16_tEfNS_4arch4Sm90ELb0ELb0ELb0ELb1ELb0ELb1ELb0ELb0ELi2ELi1ELi2ELi1ELb1EEENS1_21CollectiveEpilogueBwdISD_SE_SG_Li256ELb1ELb0ELi1EEENS1_19SingleTileSchedulerILb1ELb0ELb0ELi128EEEEEEEEEvNT_6ParamsE)
        /*02d8*/ 	.word	0x00000000


	//----- nvinfo : EIATTR_MIN_STACK_SIZE
	.align		4
.L_139:
        /*02dc*/ 	.byte	0x04, 0x12
        /*02de*/ 	.short	(.L_141 - .L_140)
	.align		4
.L_140:
        /*02e0*/ 	.word	index@(_ZN7cutlass13device_kernelIN5flash11enable_sm90INS1_16FlashAttnBwdSm90INS1_25CollectiveMainloopBwdSm90ILi2ELi2ELi2EN4cute5tupleIJNS5_1CILi1EEES8_S8_EEENS6_IJNS7_ILi64EEENS7_ILi128EEENS7_ILi96EEEEEENS_10bfloat16_tEfNS_4arch4Sm90ELb0ELb0ELb0ELb1ELb1ELb1ELb0ELb0ELi2ELi1ELi2ELi1ELb1EEENS1_21CollectiveEpilogueBwdISD_SE_SG_Li256ELb1ELb0ELi1EEENS1_19SingleTileSchedulerILb1ELb0ELb0ELi128EEEEEEEEEvNT_6ParamsE)
        /*02e4*/ 	.word	0x00000000


	//----- nvinfo : EIATTR_MIN_STACK_SIZE
	.align		4
.L_141:
        /*02e8*/ 	.byte	0x04, 0x12
        /*02ea*/ 	.short	(.L_143 - .L_142)
	.align		4
.L_142:
        /*02ec*/ 	.word	index@(_ZN7cutlass13device_kernelIN5flash11enable_sm90INS1_16FlashAttnBwdSm90INS1_25CollectiveMainloopBwdSm90ILi2ELi2ELi2EN4cute5tupleIJNS5_1CILi1EEES8_S8_EEENS6_IJNS7_ILi64EEENS7_ILi128EEENS7_ILi96EEEEEENS_10bfloat16_tEfNS_4arch4Sm90ELb0ELb0ELb0ELb1ELb0ELb1ELb0ELb0ELi2ELi1ELi2ELi1ELb1EEENS1_24CollectiveEpilogueBwdGQAISD_fSG_Li256ELb1ELb0EEENS1_19SingleTileSchedulerILb1ELb0ELb0ELi128EEEEEEEEEvNT_6ParamsE)
        /*02f0*/ 	.word	0x00000000


	//----- nvinfo : EIATTR_MIN_STACK_SIZE
	.align		4
.L_143:
        /*02f4*/ 	.byte	0x04, 0x12
        /*02f6*/ 	.short	(.L_145 - .L_144)
	.align		4
.L_144:
        /*02f8*/ 	.word	index@(_ZN7cutlass13device_kernelIN5flash11enable_sm90INS1_16FlashAttnBwdSm90INS1_25CollectiveMainloopBwdSm90ILi2ELi2ELi2EN4cute5tupleIJNS5_1CILi1EEES8_S8_EEENS6_IJNS7_ILi64EEENS7_ILi128EEENS7_ILi96EEEEEENS_10bfloat16_tEfNS_4arch4Sm90ELb0ELb0ELb0ELb1ELb1ELb1ELb0ELb0ELi2ELi1ELi2ELi1ELb1EEENS1_24CollectiveEpilogueBwdGQAISD_fSG_Li256ELb1ELb1EEENS1_19SingleTileSchedulerILb1ELb0ELb0ELi128EEEEEEEEEvNT_6ParamsE)
        /*02fc*/ 	.word	0x00000000


	//----- nvinfo : EIATTR_MIN_STACK_SIZE
	.align		4
.L_145:
        /*0300*/ 	.byte	0x04, 0x12
        /*0302*/ 	.short	(.L_147 - .L_146)
	.align		4
.L_146:
        /*0304*/ 	.word	index@(_ZN7cutlass13device_kernelIN5flash11enable_sm90INS1_16FlashAttnBwdSm90INS1_25CollectiveMainloopBwdSm90ILi2ELi2ELi2EN4cute5tupleIJNS5_1CILi1EEES8_S8_EEENS6_IJNS7_ILi64EEENS7_ILi128EEENS7_ILi96EEEEEENS_10bfloat16_tEfNS_4arch4Sm90ELb0ELb1ELb0ELb0ELb0ELb1ELb0ELb0ELi2ELi1ELi2ELi1ELb1EEENS1_21CollectiveEpilogueBwdISD_SE_SG_Li256ELb0ELb0ELi1EEENS1_19SingleTileSchedulerILb0ELb0ELb0ELi128EEEEEEEEEvNT_6ParamsE)
        /*0308*/ 	.word	0x00000008


	//----- nvinfo : EIATTR_MIN_STACK_SIZE
	.align		4
.L_147:
        /*030c*/ 	.byte	0x04, 0x12
        /*030e*/ 	.short	(.L_149 - .L_148)
	.align		4
.L_148:
        /*0310*/ 	.word	index@(_ZN7cutlass13device_kernelIN5flash11enable_sm90INS1_16FlashAttnBwdSm90INS1_25CollectiveMainloopBwdSm90ILi2ELi2ELi2EN4cute5tupleIJNS5_1CILi1EEES8_S8_EEENS6_IJNS7_ILi64EEENS7_ILi128EEENS7_ILi96EEEEEENS_10bfloat16_tEfNS_4arch4Sm90ELb0ELb1ELb0ELb0ELb1ELb1ELb0ELb0ELi2ELi1ELi2ELi1ELb1EEENS1_21CollectiveEpilogueBwdISD_SE_SG_Li256ELb0ELb0ELi1EEENS1_19SingleTileSchedulerILb0ELb0ELb0ELi128EEEEEEEEEvNT_6ParamsE)
        /*0314*/ 	.word	0x00000008


	//----- nvinfo : EIATTR_MIN_STACK_SIZE
	.align		4
.L_149:
        /*0318*/ 	.byte	0x04, 0x12
        /*031a*/ 	.short	(.L_151 - .L_150)
	.align		4
.L_150:
        /*031c*/ 	.word	index@(_ZN7cutlass13device_kernelIN5flash11enable_sm90INS1_16FlashAttnBwdSm90INS1_25CollectiveMainloopBwdSm90ILi2ELi2ELi2EN4cute5tupleIJNS5_1CILi1EEES8_S8_EEENS6_IJNS7_ILi64EEENS7_ILi128EEENS7_ILi96EEEEEENS_10bfloat16_tEfNS_4arch4Sm90ELb0ELb1ELb0ELb0ELb0ELb1ELb0ELb0ELi2ELi1ELi2ELi1ELb1EEENS1_24CollectiveEpilogueBwdGQAISD_fSG_Li256ELb0ELb0EEENS1_19SingleTileSchedulerILb0ELb0ELb0ELi128EEEEEEEEEvNT_6ParamsE)
        /*0320*/ 	.word	0x00000008


	//----- nvinfo : EIATTR_MIN_STACK_SIZE
	.align		4
.L_151:
        /*0324*/ 	.byte	0x04, 0x12
        /*0326*/ 	.short	(.L_153 - .L_152)
	.align		4
.L_152:
        /*0328*/ 	.word	index@(_ZN7cutlass13device_kernelIN5flash11enable_sm90INS1_16FlashAttnBwdSm90INS1_25CollectiveMainloopBwdSm90ILi2ELi2ELi2EN4cute5tupleIJNS5_1CILi1EEES8_S8_EEENS6_IJNS7_ILi64EEENS7_ILi128EEENS7_ILi96EEEEEENS_10bfloat16_tEfNS_4arch4Sm90ELb0ELb1ELb0ELb0ELb1ELb1ELb0ELb0ELi2ELi1ELi2ELi1ELb1EEENS1_24CollectiveEpilogueBwdGQAISD_fSG_Li256ELb0ELb1EEENS1_19SingleTileSchedulerILb0ELb0ELb0ELi128EEEEEEEEEvNT_6ParamsE)
        /*032c*/ 	.word	0x00000008


	//----- nvinfo : EIATTR_MIN_STACK_SIZE
	.align		4
.L_153:
        /*0330*/ 	.byte	0x04, 0x12
        /*0332*/ 	.short	(.L_155 - .L_154)
	.align		4
.L_154:
        /*0334*/ 	.word	index@(_ZN7cutlass13device_kernelIN5flash11enable_sm90INS1_16FlashAttnBwdSm90INS1_25CollectiveMainloopBwdSm90ILi2ELi2ELi2EN4cute5tupleIJNS5_1CILi1EEES8_S8_EEENS6_IJNS7_ILi64EEENS7_ILi128EEENS7_ILi96EEEEEENS_10bfloat16_tEfNS_4arch4Sm90ELb0ELb1ELb0ELb1ELb0ELb1ELb0ELb0ELi2ELi1ELi2ELi1ELb1EEENS1_21CollectiveEpilogueBwdISD_SE_SG_Li256ELb1ELb0ELi1EEENS1_19SingleTileSchedulerILb1ELb0ELb0ELi128EEEEEEEEEvNT_6ParamsE)
        /*0338*/ 	.word	0x00000008


	//----- nvinfo : EIATTR_MIN_STACK_SIZE
	.align		4
.L_155:
        /*033c*/ 	.byte	0x04, 0x12
        /*033e*/ 	.short	(.L_157 - .L_156)
	.align		4
.L_156:
        /*0340*/ 	.word	index@(_ZN7cutlass13device_kernelIN5flash11enable_sm90INS1_16FlashAttnBwdSm90INS1_25CollectiveMainloopBwdSm90ILi2ELi2ELi2EN4cute5tupleIJNS5_1CILi1EEES8_S8_EEENS6_IJNS7_ILi64EEENS7_ILi128EEENS7_ILi96EEEEEENS_10bfloat16_tEfNS_4arch4Sm90ELb0ELb1ELb0ELb1ELb1ELb1ELb0ELb0ELi2ELi1ELi2ELi1ELb1EEENS1_21CollectiveEpilogueBwdISD_SE_SG_Li256ELb1ELb0ELi1EEENS1_19SingleTileSchedulerILb1ELb0ELb0ELi128EEEEEEEEEvNT_6ParamsE)
        /*0344*/ 	.word	0x00000008


	//----- nvinfo : EIATTR_MIN_STACK_SIZE
	.align		4
.L_157:
        /*0348*/ 	.byte	0x04, 0x12
        /*034a*/ 	.short	(.L_159 - .L_158)
	.align		4
.L_158:
        /*034c*/ 	.word	index@(_ZN7cutlass13device_kernelIN5flash11enable_sm90INS1_16FlashAttnBwdSm90INS1_25CollectiveMainloopBwdSm90ILi2ELi2ELi2EN4cute5tupleIJNS5_1CILi1EEES8_S8_EEENS6_IJNS7_ILi64EEENS7_ILi128EEENS7_ILi96EEEEEENS_10bfloat16_tEfNS_4arch4Sm90ELb0ELb1ELb0ELb1ELb0ELb1ELb0ELb0ELi2ELi1ELi2ELi1ELb1EEENS1_24CollectiveEpilogueBwdGQAISD_fSG_Li256ELb1ELb0EEENS1_19SingleTileSchedulerILb1ELb0ELb0ELi128EEEEEEEEEvNT_6ParamsE)
        /*0350*/ 	.word	0x00000008


	//----- nvinfo : EIATTR_MIN_STACK_SIZE
	.align		4
.L_159:
        /*0354*/ 	.byte	0x04, 0x12
        /*0356*/ 	.short	(.L_161 - .L_160)
	.align		4
.L_160:
        /*0358*/ 	.word	index@(_ZN7cutlass13device_kernelIN5flash11enable_sm90INS1_16FlashAttnBwdSm90INS1_25CollectiveMainloopBwdSm90ILi2ELi2ELi2EN4cute5tupleIJNS5_1CILi1EEES8_S8_EEENS6_IJNS7_ILi64EEENS7_ILi128EEENS7_ILi96EEEEEENS_10bfloat16_tEfNS_4arch4Sm90ELb0ELb1ELb0ELb1ELb1ELb1ELb0ELb0ELi2ELi1ELi2ELi1ELb1EEENS1_24CollectiveEpilogueBwdGQAISD_fSG_Li256ELb1ELb1EEENS1_19SingleTileSchedulerILb1ELb0ELb0ELi128EEEEEEEEEvNT_6ParamsE)
        /*035c*/ 	.word	0x00000008


	//----- nvinfo : EIATTR_MIN_STACK_SIZE
	.align		4
.L_161:
        /*0360*/ 	.byte	0x04, 0x12
        /*0362*/ 	.short	(.L_163 - .L_162)
	.align		4
.L_162:
        /*0364*/ 	.word	index@(_ZN7cutlass13device_kernelIN5flash11enable_sm90INS1_16FlashAttnBwdSm90INS1_25CollectiveMainloopBwdSm90ILi2ELi2ELi2EN4cute5tupleIJNS5_1CILi1EEES8_S8_EEENS6_IJNS7_ILi64EEENS7_ILi128EEENS7_ILi96EEEEEENS_10bfloat16_tEfNS_4arch4Sm90ELb1ELb0ELb0ELb0ELb0ELb1ELb0ELb0ELi2ELi1ELi2ELi1ELb1EEENS1_21CollectiveEpilogueBwdISD_SE_SG_Li256ELb0ELb0ELi1EEENS1_25SingleTileBwdLPTSchedulerILb0ELi128ELb0EEEEEEEEEvNT_6ParamsE)
        /*0368*/ 	.word	0x00000008


	//----- nvinfo : EIATTR_MIN_STACK_SIZE
	.align		4
.L_163:
        /*036c*/ 	.byte	0x04, 0x12
        /*036e*/ 	.short	(.L_165 - .L_164)
	.align		4
.L_164:
        /*0370*/ 	.word	index@(_ZN7cutlass13device_kernelIN5flash11enable_sm90INS1_16FlashAttnBwdSm90INS1_25CollectiveMainloopBwdSm90ILi2ELi2ELi2EN4cute5tupleIJNS5_1CILi1EEES8_S8_EEENS6_IJNS7_ILi64EEENS7_ILi128EEENS7_ILi96EEEEEENS_10bfloat16_tEfNS_4arch4Sm90ELb1ELb0ELb0ELb0ELb1ELb1ELb0ELb0ELi2ELi1ELi2ELi1ELb1EEENS1_21CollectiveEpilogueBwdISD_SE_SG_Li256ELb0ELb0ELi1EEENS1_25SingleTileBwdLPTSchedulerILb0ELi128ELb1EEEEEEEEEvNT_6ParamsE)
        /*0374*/ 	.word	0x00000008


	//----- nvinfo : EIATTR_MIN_STACK_SIZE
	.align		4
.L_165:
        /*0378*/ 	.byte	0x04, 0x12
        /*037a*/ 	.short	(.L_167 - .L_166)
	.align		4
.L_166:
        /*037c*/ 	.word	index@(_ZN7cutlass13device_kernelIN5flash11enable_sm90INS1_16FlashAttnBwdSm90INS1_25CollectiveMainloopBwdSm90ILi2ELi2ELi2EN4cute5tupleIJNS5_1CILi1EEES8_S8_EEENS6_IJNS7_ILi64EEENS7_ILi128EEENS7_ILi96EEEEEENS_10bfloat16_tEfNS_4arch4Sm90ELb1ELb0ELb0ELb0ELb0ELb1ELb0ELb0ELi2ELi1ELi2ELi1ELb1EEENS1_24CollectiveEpilogueBwdGQAISD_fSG_Li256ELb0ELb0EEENS1_25SingleTileBwdLPTSchedulerILb0ELi128ELb0EEEEEEEEEvNT_6ParamsE)
        /*0380*/ 	.word	0x00000008


	//----- nvinfo : EIATTR_MIN_STACK_SIZE
	.align		4
.L_167:
        /*0384*/ 	.byte	0x04, 0x12
        /*0386*/ 	.short	(.L_169 - .L_168)
	.align		4
.L_168:
        /*0388*/ 	.word	index@(_ZN7cutlass13device_kernelIN5flash11enable_sm90INS1_16FlashAttnBwdSm90INS1_25CollectiveMainloopBwdSm90ILi2ELi2ELi2EN4cute5tupleIJNS5_1CILi1EEES8_S8_EEENS6_IJNS7_ILi64EEENS7_ILi128EEENS7_ILi96EEEEEENS_10bfloat16_tEfNS_4arch4Sm90ELb1ELb0ELb0ELb0ELb1ELb1ELb0ELb0ELi2ELi1ELi2ELi1ELb1EEENS1_24CollectiveEpilogueBwdGQAISD_fSG_Li256ELb0ELb1EEENS1_25SingleTileBwdLPTSchedulerILb0ELi128ELb1EEEEEEEEEvNT_6ParamsE)
        /*038c*/ 	.word	0x00000008


	//----- nvinfo : EIATTR_MIN_STACK_SIZE
	.align		4
.L_169:
        /*0390*/ 	.byte	0x04, 0x12
        /*0392*/ 	.short	(.L_171 - .L_170)
	.align		4
.L_170:
        /*0394*/ 	.word	index@(_ZN7cutlass13device_kernelIN5flash22FlashAttnBwdPreprocessIN4cute5tupleIJNS3_1CILi64EEENS5_ILi96EEEEEENS_10bfloat16_tEfNS_4arch4Sm90ELb1ELb0EEEEEvNT_6ParamsE)
        /*0398*/ 	.word	0x00000000


	//----- nvinfo : EIATTR_MIN_STACK_SIZE
	.align		4
.L_171:
        /*039c*/ 	.byte	0x04, 0x12
        /*039e*/ 	.short	(.L_173 - .L_172)
	.align		4
.L_172:
        /*03a0*/ 	.word	index@(_ZN7cutlass13device_kernelIN5flash11enable_sm90INS1_16FlashAttnBwdSm90INS1_25CollectiveMainloopBwdSm90ILi2ELi2ELi2EN4cute5tupleIJNS5_1CILi1EEES8_S8_EEENS6_IJNS7_ILi64EEENS7_ILi128EEENS7_ILi96EEEEEENS_10bfloat16_tEfNS_4arch4Sm90ELb1ELb0ELb0ELb1ELb0ELb1ELb0ELb0ELi2ELi1ELi2ELi1ELb1EEENS1_21CollectiveEpilogueBwdISD_SE_SG_Li256ELb1ELb0ELi1EEENS1_25SingleTileBwdLPTSchedulerILb1ELi128ELb0EEEEEEEEEvNT_6ParamsE)
        /*03a4*/ 	.word	0x00000008


	//----- nvinfo : EIATTR_MIN_STACK_SIZE
	.align		4
.L_173:
        /*03a8*/ 	.byte	0x04, 0x12
        /*03aa*/ 	.short	(.L_175 - .L_174)
	.align		4
.L_174:
        /*03ac*/ 	.word	index@(_ZN7cutlass13device_kernelIN5flash11enable_sm90INS1_16FlashAttnBwdSm90INS1_25CollectiveMainloopBwdSm90ILi2ELi2ELi2EN4cute5tupleIJNS5_1CILi1EEES8_S8_EEENS6_IJNS7_ILi64EEENS7_ILi128EEENS7_ILi96EEEEEENS_10bfloat16_tEfNS_4arch4Sm90ELb1ELb0ELb0ELb1ELb1ELb1ELb0ELb0ELi2ELi1ELi2ELi1ELb1EEENS1_21CollectiveEpilogueBwdISD_SE_SG_Li256ELb1ELb0ELi1EEENS1_25SingleTileBwdLPTSchedulerILb1ELi128ELb1EEEEEEEEEvNT_6ParamsE)
        /*03b0*/ 	.word	0x00000008


	//----- nvinfo : EIATTR_MIN_STACK_SIZE
	.align		4
.L_175:
        /*03b4*/ 	.byte	0x04, 0x12
        /*03b6*/ 	.short	(.L_177 - .L_176)
	.align		4
.L_176:
        /*03b8*/ 	.word	index@(_ZN7cutlass13device_kernelIN5flash11enable_sm90INS1_16FlashAttnBwdSm90INS1_25CollectiveMainloopBwdSm90ILi2ELi2ELi2EN4cute5tupleIJNS5_1CILi1EEES8_S8_EEENS6_IJNS7_ILi64EEENS7_ILi128EEENS7_ILi96EEEEEENS_10bfloat16_tEfNS_4arch4Sm90ELb1ELb0ELb0ELb1ELb0ELb1ELb0ELb0ELi2ELi1ELi2ELi1ELb1EEENS1_24CollectiveEpilogueBwdGQAISD_fSG_Li256ELb1ELb0EEENS1_25SingleTileBwdLPTSchedulerILb1ELi128ELb0EEEEEEEEEvNT_6ParamsE)
        /*03bc*/ 	.word	0x00000008


	//----- nvinfo : EIATTR_MIN_STACK_SIZE
	.align		4
.L_177:
        /*03c0*/ 	.byte	0x04, 0x12
        /*03c2*/ 	.short	(.L_179 - .L_178)
	.align		4
.L_178:
        /*03c4*/ 	.word	index@(_ZN7cutlass13device_kernelIN5flash32FlashAttnBwdPostprocessConvertdQIN4cute5tupleIJNS3_1CILi128EEENS5_ILi96EEEEEENS_10bfloat16_tEfNS_4arch4Sm90ELi256ENS3_8TiledMMAINS3_8MMA_AtomIJNS3_4SM904GMMA27MMA_64x96x16_F32BF16BF16_RSILNSF_5MajorE0ELSH_1ELNSF_7ScaleInE1ELSI_1EEEEEENS3_6LayoutINS4_IJNS5_ILi2EEENS5_ILi1EEESN_EEENS4_IJSN_NS5_ILi0EEESP_EEEEENS4_IJNS3_10UnderscoreESS_SS_EEEEELb0EEEEEvNT_6ParamsE)
        /*03c8*/ 	.word	0x00000000


	//----- nvinfo : EIATTR_MIN_STACK_SIZE
	.align		4
.L_179:
        /*03cc*/ 	.byte	0x04, 0x12
        /*03ce*/ 	.short	(.L_181 - .L_180)
	.align		4
.L_180:
        /*03d0*/ 	.word	index@(_ZN7cutlass13device_kernelIN5flash32FlashAttnBwdPostprocessConvertdQIN4cute5tupleIJNS3_1CILi64EEENS5_ILi96EEEEEENS_10bfloat16_tEfNS_4arch4Sm90ELi256ENS3_8TiledMMAINS3_8MMA_AtomIJNS3_4SM904GMMA27MMA_64x16x16_F32BF16BF16_SSILNSF_5MajorE0ELSH_1ELNSF_7ScaleInE1ELSI_1EEEEEENS3_6LayoutINS4_IJNS5_ILi1EEENS5_ILi2EEESM_EEENS4_IJNS5_ILi0EEESM_SP_EEEEENS4_IJNS3_10UnderscoreESS_SS_EEEEELb0EEEEEvNT_6ParamsE)
        /*03d4*/ 	.word	0x00000000


	//----- nvinfo : EIATTR_MIN_STACK_SIZE
	.align		4
.L_181:
        /*03d8*/ 	.byte	0x04, 0x12
        /*03da*/ 	.short	(.L_183 - .L_182)
	.align		4
.L_182:
        /*03dc*/ 	.word	index@(_ZN7cutlass13device_kernelIN5flash11enable_sm90INS1_16FlashAttnBwdSm90INS1_25CollectiveMainloopBwdSm90ILi2ELi2ELi2EN4cute5tupleIJNS5_1CILi1EEES8_S8_EEENS6_IJNS7_ILi64EEENS7_ILi128EEENS7_ILi96EEEEEENS_10bfloat16_tEfNS_4arch4Sm90ELb1ELb0ELb0ELb1ELb1ELb1ELb0ELb0ELi2ELi1ELi2ELi1ELb1EEENS1_24CollectiveEpilogueBwdGQAISD_fSG_Li256ELb1ELb1EEENS1_25SingleTileBwdLPTSchedulerILb1ELi128ELb1EEEEEEEEEvNT_6ParamsE)
        /*03e0*/ 	.word	0x00000008


	//----- nvinfo : EIATTR_MIN_STACK_SIZE
	.align		4
.L_183:
        /*03e4*/ 	.byte	0x04, 0x12
        /*03e6*/ 	.short	(.L_185 - .L_184)
	.align		4
.L_184:
        /*03e8*/ 	.word	index@(_ZN7cutlass13device_kernelIN5flash22FlashAttnBwdPreprocessIN4cute5tupleIJNS3_1CILi64EEENS5_ILi96EEEEEENS_10bfloat16_tEfNS_4arch4Sm90ELb1ELb1EEEEEvNT_6ParamsE)
        /*03ec*/ 	.word	0x00000000
.L_185:


//--------------------- .nv.compat                --------------------------
	.section	.nv.compat,"",@"SHT_CUDA_COMPAT_INFO"
	.align	4
        /*0000*/ 	.byte	0x02, 0x09, 0x01, 0x00, 0x02, 0x02, 0x04, 0x00, 0x02, 0x05, 0x05, 0x00, 0x03, 0x07, 0x01, 0x01
        /*0010*/ 	.byte	0x02, 0x03, 0x01, 0x00, 0x02, 0x06, 0x01, 0x00, 0x04, 0x0b, 0x08, 0x00, 0x00, 0x00, 0x00, 0x00
        /*0020*/ 	.byte	0x00, 0x00, 0x00, 0x00


//--------------------- .nv.info._ZN7cutlass13device_kernelIN5flash11enable_sm90INS1_16FlashAttnBwdSm90INS1_25CollectiveMainloopBwdSm90ILi2ELi2ELi2EN4cute5tupleIJNS5_1CILi1EEES8_S8_EEENS6_IJNS7_ILi64EEENS7_ILi128EEENS7_ILi96EEEEEENS_10bfloat16_tEfNS_4arch4Sm90ELb0ELb0ELb0ELb0ELb0ELb1ELb0ELb0ELi2ELi1ELi2ELi1ELb1EEENS1_21CollectiveEpilogueBwdISD_SE_SG_Li256ELb0ELb0ELi1EEENS1_19SingleTileSchedulerILb0ELb0ELb0ELi128EEEEEEEEEvNT_6ParamsE --------------------------
	.section	.nv.info._ZN7cutlass13device_kernelIN5flash11enable_sm90INS1_16FlashAttnBwdSm90INS1_25CollectiveMainloopBwdSm90ILi2ELi2ELi2EN4cute5tupleIJNS5_1CILi1EEES8_S8_EEENS6_IJNS7_ILi64EEENS7_ILi128EEENS7_ILi96EEEEEENS_10bfloat16_tEfNS_4arch4Sm90ELb0ELb0ELb0ELb0ELb0ELb1ELb0ELb0ELi2ELi1ELi2ELi1ELb1EEENS1_21CollectiveEpilogueBwdISD_SE_SG_Li256ELb0ELb0ELi1EEENS1_19SingleTileSchedulerILb0ELb0ELb0ELi128EEEEEEEEEvNT_6ParamsE,"",@"SHT_CUDA_INFO"
	.sectionflags	@""
	.align	4


	//----- nvinfo : EIATTR_CUDA_API_VERSION
	.align		4
        /*0000*/ 	.byte	0x04, 0x37
        /*0002*/ 	.short	(.L_187 - .L_186)
.L_186:
        /*0004*/ 	.word	0x00000082


	//----- nvinfo : EIATTR_KPARAM_INFO
	.align		4
.L_187:
        /*0008*/ 	.byte	0x04, 0x17
        /*000a*/ 	.short	(.L_189 - .L_188)
.L_188:
        /*000c*/ 	.word	0x00000000
        /*0010*/ 	.short	0x0000
        /*0012*/ 	.short	0x0070
        /*0014*/ 	.byte	0x00, 0xf0, 0x01, 0x24


	//----- nvinfo : EIATTR_SPARSE_MMA_MASK
	.align		4
.L_189:
        /*0018*/ 	.byte	0x03, 0x50
        /*001a*/ 	.short	0x0000


	//----- nvinfo : EIATTR_MAXREG_COUNT
	.align		4
        /*001c*/ 	.byte	0x03, 0x1b
        /*001e*/ 	.short	0x00a8


	//----- nvinfo : EIATTR_NUM_BARRIERS
	.align		4
        /*0020*/ 	.byte	0x02, 0x4c
        /*0022*/ 	.byte	0x10
	.zero		1


	//----- nvinfo : EIATTR_EXTERNS
	.align		4
        /*0024*/ 	.byte	0x04, 0x0f
        /*0026*/ 	.short	(.L_191 - .L_190)


	//   ....[0]....
	.align		4
.L_190:
        /*0028*/ 	.word	index@(__assertfail)


	//----- nvinfo : EIATTR_MERCURY_ISA_VERSION
	.align		4
.L_191:
        /*002c*/ 	.byte	0x03, 0x5f
        /*002e*/ 	.short	0x0101


	//----- nvinfo : EIATTR_INT_WARP_WIDE_INSTR_OFFSETS
	.align		4
        /*0030*/ 	.byte	0x04, 0x31
        /*0032*/ 	.short	(.L_193 - .L_192)


	//   ....[0]....
.L_192:
        /*0034*/ 	.word	0x000001e0


	//   ....[1]....
        /*0038*/ 	.word	0x00000210


	//----- nvinfo : EIATTR_COOP_GROUP_MASK_REGIDS
	.align		4
.L_193:
        /*003c*/ 	.byte	0x04, 0x29
        /*003e*/ 	.short	(.L_195 - .L_194)


	//   ....[0]....
.L_194:
        /*0040*/ 	.word	0xffffffff


	//   ....[1]....
        /*0044*/ 	.word	0xffffffff


	//   ....[2]....
        /*0048*/ 	.word	0xffffffff


	//   ....[3]....
        /*004c*/ 	.word	0xffffffff


	//   ....[4]....
        /*0050*/ 	.word	0xffffffff


	//   ....[5]....
        /*0054*/ 	.word	0xffffffff


	//   ....[6]....
        /*0058*/ 	.word	0xffffffff


	//   ....[7]....
        /*005c*/ 	.word	0xffffffff


	//   ....[8]....
        /*0060*/ 	.word	0x0500000f


	//----- nvinfo : EIATTR_COOP_GROUP_INSTR_OFFSETS
	.align		4
.L_195:
        /*0064*/ 	.byte	0x04, 0x28
        /*0066*/ 	.short	(.L_197 - .L_196)


	//   ....[0]....
.L_196:
        /*0068*/ 	.word	0x00000060


	//   ....[1]....
        /*006c*/ 	.word	0x000001f0


	//   ....[2]....
        /*0070*/ 	.word	0x00000240


	//   ....[3]....
        /*0074*/ 	.word	0x00000430


	//   ....[4]....
        /*0078*/ 	.word	0x00000640


	//   ....[5]....
        /*007c*/ 	.word	0x00000b90


	//   ....[6]....
        /*0080*/ 	.word	0x00004440


	//   ....[7]....
        /*0084*/ 	.word	0x00004a40


	//   ....[8]....
        /*0088*/ 	.word	0x000078a0


	//----- nvinfo : EIATTR_REG_RECONFIG
	.align		4
.L_197:
        /*008c*/ 	.byte	0x01, 0x54
	.zero		2


	//----- nvinfo : EIATTR_SYSCALL_OFFSETS
	.align		4
        /*0090*/ 	.byte	0x04, 0x46
        /*0092*/ 	.short	(.L_199 - .L_198)


	//   ....[0]....
.L_198:
        /*0094*/ 	.word	0x000007f0


	//   ....[1]....
        /*0098*/ 	.word	0x000008e0


	//   ....[2]....
        /*009c*/ 	.word	0x00000a40


	//   ....[3]....
        /*00a0*/ 	.word	0x00000b30


	//   ....[4]....
        /*00a4*/ 	.word	0x00000e20


	//   ....[5]....
        /*00a8*/ 	.word	0x00003ee0


	//   ....[6]....
        /*00ac*/ 	.word	0x00004000


	//   ....[7]....
        /*00b0*/ 	.word	0x00004120


	//   ....[8]....
        /*00b4*/ 	.word	0x00004240


	//----- nvinfo : EIATTR_MBARRIER_INSTR_OFFSETS
	.align		4
.L_199:
        /*00b8*/ 	.byte	0x04, 0x39
        /*00ba*/ 	.short	(.L_201 - .L_200)


	//   ....[0]....
.L_200:
        /*00bc*/ 	.word	0x000002e0
        /*00c0*/ 	.word	0x000000ff
        /*00c4*/ 	.word	0x00026800
        /*00c8*/ 	.short	0x0100
        /*00ca*/ 	.byte	0x06
	.zero		1


	//   ....[1]....
        /*00cc*/ 	.word	0x000003e0
        /*00d0*/ 	.word	0x000000ff
        /*00d4*/ 	.word	0x00026810
        /*00d8*/ 	.short	0x0100
        /*00da*/ 	.byte	0x08
	.zero		1


	//   ....[2]....
        /*00dc*/ 	.word	0x000003f0
        /*00e0*/ 	.word	0x000000ff
        /*00e4*/ 	.word	0x00026820
        /*00e8*/ 	.short	0x0100
        /*00ea*/ 	.byte	0x08
	.zero		1


	//   ....[3]....
        /*00ec*/ 	.word	0x00000400
        /*00f0*/ 	.word	0x000000ff
        /*00f4*/ 	.word	0x00026818
        /*00f8*/ 	.short	0x0100
        /*00fa*/ 	.byte	0x08
	.zero		1


	//   ....[4]....
        /*00fc*/ 	.word	0x00000410
        /*0100*/ 	.word	0x000000ff
        /*0104*/ 	.word	0x00026828
        /*0108*/ 	.short	0x0100
        /*010a*/ 	.byte	0x08
	.zero		1


	//   ....[5]....
        /*010c*/ 	.word	0x00000540
        /*0110*/ 	.word	0x000000ff
        /*0114*/ 	.word	0x00026830
        /*0118*/ 	.short	0x0100
        /*011a*/ 	.byte	0x08
	.zero		1


	//   ....[6]....
        /*011c*/ 	.word	0x00000550
        /*0120*/ 	.word	0x000000ff
        /*0124*/ 	.word	0x00026840
        /*0128*/ 	.short	0x0100
        /*012a*/ 	.byte	0x08
	.zero		1


	//   ....[7]....
        /*012c*/ 	.word	0x00000560
        /*0130*/ 	.word	0x000000ff
        /*0134*/ 	.word	0x00026838
        /*0138*/ 	.short	0x0100
        /*013a*/ 	.byte	0x08
	.zero		1


	//   ....[8]....
        /*013c*/ 	.word	0x00000570
        /*0140*/ 	.word	0x000000ff
        /*0144*/ 	.word	0x00026848
        /*0148*/ 	.short	0x0100
        /*014a*/ 	.byte	0x08
	.zero		1


	//   ....[9]....
        /*014c*/ 	.word	0x00000bd0
        /*0150*/ 	.word	0x00000002
        /*0154*/ 	.word	0x00026800
        /*0158*/ 	.short	0x010a
        /*015a*/ 	.byte	0x3f
	.zero		1


	//   ....[10]....
        /*015c*/ 	.word	0x00000cd0
        /*0160*/ 	.word	0x00000002
        /*0164*/ 	.word	0x00026800
        /*0168*/ 	.short	0x010a
        /*016a*/ 	.byte	0x3f
	.zero		1


	//   ....[11]....
        /*016c*/ 	.word	0x00001680
        /*0170*/ 	.word	0x000000ff
        /*0174*/ 	.word	0x00026810
        /*0178*/ 	.short	0x010a
        /*017a*/ 	.byte	0x08
	.zero		1


	//   ....[12]....
        /*017c*/ 	.word	0x000016c0
        /*0180*/ 	.word	0x000000ff
        /*0184*/ 	.word	0x00026810
        /*0188*/ 	.short	0x010a
        /*018a*/ 	.byte	0x08
	.zero		1


	//   ....[13]....
        /*018c*/ 	.word	0x00001b10
        /*0190*/ 	.word	0x000000ff
        /*0194*/ 	.word	0x00026830
        /*0198*/ 	.short	0x010a
        /*019a*/ 	.byte	0x08
	.zero		1


	//   ....[14]....
        /*019c*/ 	.word	0x00001b50
        /*01a0*/ 	.word	0x000000ff
        /*01a4*/ 	.word	0x00026830
        /*01a8*/ 	.short	0x010a
        /*01aa*/ 	.byte	0x08
	.zero		1


	//   ....[15]....
        /*01ac*/ 	.word	0x00003760
        /*01b0*/ 	.word	0x000000ff
        /*01b4*/ 	.word	0x00000000
        /*01b8*/ 	.short	0x0101
        /*01ba*/ 	.byte	0x0a
	.zero		1


	//   ....[16]....
        /*01bc*/ 	.word	0x00003a70
        /*01c0*/ 	.word	0x000000ff
        /*01c4*/ 	.word	0x00000000
        /*01c8*/ 	.short	0x0101
        /*01ca*/ 	.byte	0x08
	.zero		1


	//   ....[17]....
        /*01cc*/ 	.word	0x00005840
        /*01d0*/ 	.word	0x00000000
        /*01d4*/ 	.word	0x00026820
        /*01d8*/ 	.short	0x010a
        /*01da*/ 	.byte	0x3f
	.zero		1


	//   ....[18]....
        /*01dc*/ 	.word	0x00006140
        /*01e0*/ 	.word	0x00000000
        /*01e4*/ 	.word	0x00026840
        /*01e8*/ 	.short	0x010a
        /*01ea*/ 	.byte	0x3f
	.zero		1


	//   ....[19]....
        /*01ec*/ 	.word	0x00006440
        /*01f0*/ 	.word	0x00000000
        /*01f4*/ 	.word	0x00026828
        /*01f8*/ 	.short	0x010a
        /*01fa*/ 	.byte	0x3f
	.zero		1


	//   ....[20]....
        /*01fc*/ 	.word	0x000066c0
        /*0200*/ 	.word	0x00000000
        /*0204*/ 	.word	0x00026848
        /*0208*/ 	.short	0x010a
        /*020a*/ 	.byte	0x3f
	.zero		1


	//   ....[21]....
        /*020c*/ 	.word	0x00006990
        /*0210*/ 	.word	0x00000000
        /*0214*/ 	.word	0x00026820
        /*0218*/ 	.short	0x010a
        /*021a*/ 	.byte	0x3f
	.zero		1


	//   ....[22]....
        /*021c*/ 	.word	0x00006c80
        /*0220*/ 	.word	0x00000000
        /*0224*/ 	.word	0x00026840
        /*0228*/ 	.short	0x010a
        /*022a*/ 	.byte	0x3f
	.zero		1


	//   ....[23]....
        /*022c*/ 	.word	0x00006f60
        /*0230*/ 	.word	0x00000000
        /*0234*/ 	.word	0x00026828
        /*0238*/ 	.short	0x010a
        /*023a*/ 	.byte	0x3f
	.zero		1


	//   ....[24]....
        /*023c*/ 	.word	0x00007240
        /*0240*/ 	.word	0x00000003
        /*0244*/ 	.word	0x00026840
        /*0248*/ 	.short	0x010a
        /*024a*/ 	.byte	0x3f
	.zero		1


	//   ....[25]....
        /*024c*/ 	.word	0x00007700
        /*0250*/ 	.word	0x00000006
        /*0254*/ 	.word	0x00000000
        /*0258*/ 	.short	0x010a
        /*025a*/ 	.byte	0x3f
	.zero		1


	//   ....[26]....
        /*025c*/ 	.word	0x00007760
        /*0260*/ 	.word	0x00000003
        /*0264*/ 	.word	0x00000000
        /*0268*/ 	.short	0x010a
        /*026a*/ 	.byte	0x3f
	.zero		1


	//   ....[27]....
        /*026c*/ 	.word	0x000077c0
        /*0270*/ 	.word	0x00000000
        /*0274*/ 	.word	0x00000000
        /*0278*/ 	.short	0x010a
        /*027a*/ 	.byte	0x3f
	.zero		1


	//   ....[28]....
        /*027c*/ 	.word	0x000077f0
        /*0280*/ 	.word	0x00000003
        /*0284*/ 	.word	0x00000000
        /*0288*/ 	.short	0x010a
        /*028a*/ 	.byte	0x3f
	.zero		1


	//   ....[29]....
        /*028c*/ 	.word	0x000078d0
        /*0290*/ 	.word	0x00000002
        /*0294*/ 	.word	0x00026800
        /*0298*/ 	.short	0x010a
        /*029a*/ 	.byte	0x3f
	.zero		1


	//   ....[30]....
        /*029c*/ 	.word	0x00007930
        /*02a0*/ 	.word	0x00000005
        /*02a4*/ 	.word	0x00026810
        /*02a8*/ 	.short	0x010a
        /*02aa*/ 	.byte	0x3f
	.zero		1


	//   ....[31]....
        /*02ac*/ 	.word	0x00007990
        /*02b0*/ 	.word	0x00000005
        /*02b4*/ 	.word	0x00026830
        /*02b8*/ 	.short	0x010a
        /*02ba*/ 	.byte	0x3f
	.zero		1


	//   ....[32]....
        /*02bc*/ 	.word	0x000079e0
        /*02c0*/ 	.word	0x00000000
        /*02c4*/ 	.word	0x00026820
        /*02c8*/ 	.short	0x010a
        /*02ca*/ 	.byte	0x3f
	.zero		1


	//   ....[33]....
        /*02cc*/ 	.word	0x00007a30
        /*02d0*/ 	.word	0x00000000
        /*02d4*/ 	.word	0x00026840
        /*02d8*/ 	.short	0x010a
        /*02da*/ 	.byte	0x3f
	.zero		1


	//   ....[34]....
        /*02dc*/ 	.word	0x00007a80
        /*02e0*/ 	.word	0x00000000
        /*02e4*/ 	.word	0x00026828
        /*02e8*/ 	.short	0x010a
        /*02ea*/ 	.byte	0x3f
	.zero		1


	//   ....[35]....
        /*02ec*/ 	.word	0x00007ad0
        /*02f0*/ 	.word	0x00000000
        /*02f4*/ 	.word	0x00026848
        /*02f8*/ 	.short	0x010a
        /*02fa*/ 	.byte	0x3f
	.zero		1


	//   ....[36]....
        /*02fc*/ 	.word	0x00007b30
        /*0300*/ 	.word	0x00000000
        /*0304*/ 	.word	0x00026820
        /*0308*/ 	.short	0x010a
        /*030a*/ 	.byte	0x3f
	.zero		1


	//   ....[37]....
        /*030c*/ 	.word	0x00007b80
        /*0310*/ 	.word	0x00000000
        /*0314*/ 	.word	0x00026840
        /*0318*/ 	.short	0x010a
        /*031a*/ 	.byte	0x3f
	.zero		1


	//   ....[38]....
        /*031c*/ 	.word	0x00007bd0
        /*0320*/ 	.word	0x00000000
        /*0324*/ 	.word	0x00026828
        /*0328*/ 	.short	0x010a
        /*032a*/ 	.byte	0x3f
	.zero		1


	//   ....[39]....
        /*032c*/ 	.word	0x00007c20
        /*0330*/ 	.word	0x00000003
        /*0334*/ 	.word	0x00026840
        /*0338*/ 	.short	0x010a
        /*033a*/ 	.byte	0x3f
	.zero		1


	//   ....[40]....
        /*033c*/ 	.word	0x00007d00
        /*0340*/ 	.word	0x00000006
        /*0344*/ 	.word	0x00000000
        /*0348*/ 	.short	0x010a
        /*034a*/ 	.byte	0x3f
	.zero		1


	//   ....[41]....
        /*034c*/ 	.word	0x00007d50
        /*0350*/ 	.word	0x00000003
        /*0354*/ 	.word	0x00000000
        /*0358*/ 	.short	0x010a
        /*035a*/ 	.byte	0x3f
	.zero		1


	//   ....[42]....
        /*035c*/ 	.word	0x00007da0
        /*0360*/ 	.word	0x00000000
        /*0364*/ 	.word	0x00000000
        /*0368*/ 	.short	0x010a
        /*036a*/ 	.byte	0x3f
	.zero		1


	//----- nvinfo : EIATTR_NUM_MBARRIERS
	.align		4
.L_201:
        /*036c*/ 	.byte	0x03, 0x38
        /*036e*/ 	.short	0x0009


	//----- nvinfo : EIATTR_EXIT_INSTR_OFFSETS
	.align		4
        /*0370*/ 	.byte	0x04, 0x1c
        /*0372*/ 	.short	(.L_203 - .L_202)


	//   ....[0]....
.L_202:
        /*0374*/ 	.word	0x000006a0


	//   ....[1]....
        /*0378*/ 	.word	0x000049f0


	//   ....[2]....
        /*037c*/ 	.word	0x00004a80


	//   ....[3]....
        /*0380*/ 	.word	0x00004ab0


	//   ....[4]....
        /*0384*/ 	.word	0x00004bc0


	//   ....[5]....
        /*0388*/ 	.word	0x00005280


	//   ....[6]....
        /*038c*/ 	.word	0x00005550


	//   ....[7]....
        /*0390*/ 	.word	0x00007840


	//----- nvinfo : EIATTR_MAX_THREADS
	.align		4
.L_203:
        /*0394*/ 	.byte	0x04, 0x05
        /*0396*/ 	.short	(.L_205 - .L_204)
.L_204:
        /*0398*/ 	.word	0x00000180
        /*039c*/ 	.word	0x00000001
        /*03a0*/ 	.word	0x00000001


	//----- nvinfo : EIATTR_CRS_STACK_SIZE
	.align		4
.L_205:
        /*03a4*/ 	.byte	0x04, 0x1e
        /*03a6*/ 	.short	(.L_207 - .L_206)
.L_206:
        /*03a8*/ 	.word	0x00000000


	//----- nvinfo : EIATTR_CBANK_PARAM_SIZE
	.align		4
.L_207:
        /*03ac*/ 	.byte	0x03, 0x19
        /*03ae*/ 	.short	0x0970


	//----- nvinfo : EIATTR_PARAM_CBANK
	.align		4
        /*03b0*/ 	.byte	0x04, 0x0a
        /*03b2*/ 	.short	(.L_209 - .L_208)
	.align		4
.L_208:
        /*03b4*/ 	.word	index@(.nv.constant0._ZN7cutlass13device_kernelIN5flash11enable_sm90INS1_16FlashAttnBwdSm90INS1_25CollectiveMainloopBwdSm90ILi2ELi2ELi2EN4cute5tupleIJNS5_1CILi1EEES8_S8_EEENS6_IJNS7_ILi64EEENS7_ILi128EEENS7_ILi96EEEEEENS_10bfloat16_tEfNS_4arch4Sm90ELb0ELb0ELb0ELb0ELb0ELb1ELb0ELb0ELi2ELi1ELi2ELi1ELb1EEENS1_21CollectiveEpilogueBwdISD_SE_SG_Li256ELb0ELb0ELi1EEENS1_19SingleTileSchedulerILb0ELb0ELb0ELi128EEEEEEEEEvNT_6ParamsE)
        /*03b8*/ 	.short	0x0210
        /*03ba*/ 	.short	0x0970


	//----- nvinfo : EIATTR_SW_WAR
	.align		4
.L_209:
        /*03bc*/ 	.byte	0x04, 0x36
        /*03be*/ 	.short	(.L_211 - .L_210)
.L_210:
        /*03c0*/ 	.word	0x00000008
.L_211:


//--------------------- .nv.info._ZN7cutlass13device_kernelIN5flash11enable_sm90INS1_16FlashAttnBwdSm90INS1_25CollectiveMainloopBwdSm90ILi2ELi2ELi2EN4cute5tupleIJNS5_1CILi1EEES8_S8_EEENS6_IJNS7_ILi64EEENS7_ILi128EEENS7_ILi96EEEEEENS_10bfloat16_tEfNS_4arch4Sm90ELb0ELb0ELb0ELb0ELb1ELb1ELb0ELb0ELi2ELi1ELi2ELi1ELb1EEENS1_21CollectiveEpilogueBwdISD_SE_SG_Li256ELb0ELb0ELi1EEENS1_19SingleTileSchedulerILb0ELb0ELb0ELi128EEEEEEEEEvNT_6ParamsE --------------------------
	.section	.nv.info._ZN7cutlass13device_kernelIN5flash11enable_sm90INS1_16FlashAttnBwdSm90INS1_25CollectiveMainloopBwdSm90ILi2ELi2ELi2EN4cute5tupleIJNS5_1CILi1EEES8_S8_EEENS6_IJNS7_ILi64EEENS7_ILi128EEENS7_ILi96EEEEEENS_10bfloat16_tEfNS_4arch4Sm90ELb0ELb0ELb0ELb0ELb1ELb1ELb0ELb0ELi2ELi1ELi2ELi1ELb1EEENS1_21CollectiveEpilogueBwdISD_SE_SG_Li256ELb0ELb0ELi1EEENS1_19SingleTileSchedulerILb0ELb0ELb0ELi128EEEEEEEEEvNT_6ParamsE,"",@"SHT_CUDA_INFO"
	.sectionflags	@""
	.align	4


	//----- nvinfo : EIATTR_CUDA_API_VERSION
	.align		4
        /*0000*/ 	.byte	0x04, 0x37
        /*0002*/ 	.short	(.L_213 - .L_212)
.L_212:
        /*0004*/ 	.word	0x00000082


	//----- nvinfo : EIATTR_KPARAM_INFO
	.align		4
.L_213:
        /*0008*/ 	.byte	0x04, 0x17
        /*000a*/ 	.short	(.L_215 - .L_214)
.L_214:
        /*000c*/ 	.word	0x00000000
        /*0010*/ 	.short	0x0000
        /*0012*/ 	.short	0x0070
        /*0014*/ 	.byte	0x00, 0xf0, 0x01, 0x24


	//----- nvinfo : EIATTR_SPARSE_MMA_MASK
	.align		4
.L_215:
        /*0018*/ 	.byte	0x03, 0x50
        /*001a*/ 	.short	0x0000


	//----- nvinfo : EIATTR_MAXREG_COUNT
	.align		4
        /*001c*/ 	.byte	0x03, 0x1b
        /*001e*/ 	.short	0x00a8


	//----- nvinfo : EIATTR_NUM_BARRIERS
	.align		4
        /*0020*/ 	.byte	0x02, 0x4c
        /*0022*/ 	.byte	0x10
	.zero		1


	//----- nvinfo : EIATTR_EXTERNS
	.align		4
        /*0024*/ 	.byte	0x04, 0x0f
        /*0026*/ 	.short	(.L_217 - .L_216)


	//   ....[0]....
	.align		4
.L_216:
        /*0028*/ 	.word	index@(__assertfail)


	//----- nvinfo : EIATTR_MERCURY_ISA_VERSION
	.align		4
.L_217:
        /*002c*/ 	.byte	0x03, 0x5f
        /*002e*/ 	.short	0x0101


	//----- nvinfo : EIATTR_INT_WARP_WIDE_INSTR_OFFSETS
	.align		4
        /*0030*/ 	.byte	0x04, 0x31
        /*0032*/ 	.short	(.L_219 - .L_218)


	//   ....[0]....
.L_218:
        /*0034*/ 	.word	0x000001e0


	//   ....[1]....
        /*0038*/ 	.word	0x00000210


	//   ....[2]....
        /*003c*/ 	.word	0x000052e0


	//   ....[3]....
        /*0040*/ 	.word	0x00005750


	//   ....[4]....
        /*0044*/ 	.word	0x00005d30


	//----- nvinfo : EIATTR_COOP_GROUP_MASK_REGIDS
	.align		4
.L_219:
        /*0048*/ 	.byte	0x04, 0x29
        /*004a*/ 	.short	(.L_221 - .L_220)


	//   ....[0]....
.L_220:
        /*004c*/ 	.word	0xffffffff


	//   ....[1]....
        /*0050*/ 	.word	0xffffffff


	//   ....[2]....
        /*0054*/ 	.word	0xffffffff


	//   ....[3]....
        /*0058*/ 	.word	0xffffffff


	//   ....[4]....
        /*005c*/ 	.word	0xffffffff


	//   ....[5]....
        /*0060*/ 	.word	0xffffffff


	//   ....[6]....
        /*0064*/ 	.word	0xffffffff


	//   ....[7]....
        /*0068*/ 	.word	0xffffffff


	//   ....[8]....
        /*006c*/ 	.word	0xffffffff


	//   ....[9]....
        /*0070*/ 	.word	0xffffffff


	//   ....[10]....
        /*0074*/ 	.word	0xffffffff


	//   ....[11]....
        /*0078*/ 	.word	0xffffffff


	//   ....[12]....
        /*007c*/ 	.word	0xffffffff


	//   ....[13]....
        /*0080*/ 	.word	0xffffffff


	//   ....[14]....
        /*0084*/ 	.word	0x0500000f


	//   ....[15]....
        /*0088*/ 	.word	0x0500000f


	//   ....[16]....
        /*008c*/ 	.word	0x0500000f


	//   ....[17]....
        /*0090*/ 	.word	0x0500000f


	//----- nvinfo : EIATTR_COOP_GROUP_INSTR_OFFSETS
	.align		4
.L_221:
        /*0094*/ 	.byte	0x04, 0x28
        /*0096*/ 	.short	(.L_223 - .L_222)


	//   ....[0]....
.L_222:
        /*0098*/ 	.word	0x00000060


	//   ....[1]....
        /*009c*/ 	.word	0x000001f0


	//   ....[2]....
        /*00a0*/ 	.word	0x00000240


	//   ....[3]....
        /*00a4*/ 	.word	0x00000430


	//   ....[4]....
        /*00a8*/ 	.word	0x00000640


	//   ....[5]....
        /*00ac*/ 	.word	0x00000b90


	//   ....[6]....
        /*00b0*/ 	.word	0x00004440


	//   ....[7]....
        /*00b4*/ 	.word	0x00004a40


	//   ....[8]....
        /*00b8*/ 	.word	0x00004f80


	//   ....[9]....
        /*00bc*/ 	.word	0x00005210


	//   ....[10]....
        /*00c0*/ 	.word	0x00005450


	//   ....[11]....
        /*00c4*/ 	.word	0x00005680


	//   ....[12]....
        /*00c8*/ 	.word	0x00005930


	//   ....[13]....
        /*00cc*/ 	.word	0x00005c60


	//   ....[14]....
        /*00d0*/ 	.word	0x000080e0


	//   ....[15]....
        /*00d4*/ 	.word	0x00008250


	//   ....[16]....
        /*00d8*/ 	.word	0x000082c0


	//   ....[17]....
        /*00dc*/ 	.word	0x00008330


	//----- nvinfo : EIATTR_REG_RECONFIG
	.align		4
.L_223:
        /*00e0*/ 	.byte	0x01, 0x54
	.zero		2


	//----- nvinfo : EIATTR_SYSCALL_OFFSETS
	.align		4
        /*00e4*/ 	.byte	0x04, 0x46
        /*00e6*/ 	.short	(.L_225 - .L_224)


	//   ....[0]....
.L_224:
        /*00e8*/ 	.word	0x000007f0


	//   ....[1]....
        /*00ec*/ 	.word	0x000008e0


	//   ....[2]....
        /*00f0*/ 	.word	0x00000a40


	//   ....[3]....
        /*00f4*/ 	.word	0x00000b30


	//   ....[4]....
        /*00f8*/ 	.word	0x00000e20


	//   ....[5]....
        /*00fc*/ 	.word	0x00003ee0


	//   ....[6]....
        /*0100*/ 	.word	0x00004000


	//   ....[7]....
        /*0104*/ 	.word	0x00004120


	//   ....[8]....
        /*0108*/ 	.word	0x00004240


	//----- nvinfo : EIATTR_MBARRIER_INSTR_OFFSETS
	.align		4
.L_225:
        /*010c*/ 	.byte	0x04, 0x39
        /*010e*/ 	.short	(.L_227 - .L_226)


	//   ....[0]....
.L_226:
        /*0110*/ 	.word	0x000002e0
        /*0114*/ 	.word	0x000000ff
        /*0118*/ 	.word	0x00026800
        /*011c*/ 	.short	0x0100
        /*011e*/ 	.byte	0x06
	.zero		1


	//   ....[1]....
        /*0120*/ 	.word	0x000003e0
        /*0124*/ 	.word	0x000000ff
        /*0128*/ 	.word	0x00026810
        /*012c*/ 	.short	0x0100
        /*012e*/ 	.byte	0x08
	.zero		1


	//   ....[2]....
        /*0130*/ 	.word	0x000003f0
        /*0134*/ 	.word	0x000000ff
        /*0138*/ 	.word	0x00026820
        /*013c*/ 	.short	0x0100
        /*013e*/ 	.byte	0x08
	.zero		1


	//   ....[3]....
        /*0140*/ 	.word	0x00000400
        /*0144*/ 	.word	0x000000ff
        /*0148*/ 	.word	0x00026818
        /*014c*/ 	.short	0x0100
        /*014e*/ 	.byte	0x08
	.zero		1


	//   ....[4]....
        /*0150*/ 	.word	0x00000410
        /*0154*/ 	.word	0x000000ff
        /*0158*/ 	.word	0x00026828
        /*015c*/ 	.short	0x0100
        /*015e*/ 	.byte	0x08
	.zero		1


	//   ....[5]....
        /*0160*/ 	.word	0x00000540
        /*0164*/ 	.word	0x000000ff
        /*0168*/ 	.word	0x00026830
        /*016c*/ 	.short	0x0100
        /*016e*/ 	.byte	0x08
	.zero		1


	//   ....[6]....
        /*0170*/ 	.word	0x00000550
        /*0174*/ 	.word	0x000000ff
        /*0178*/ 	.word	0x00026840
        /*017c*/ 	.short	0x0100
        /*017e*/ 	.byte	0x08
	.zero		1


	//   ....[7]....
        /*0180*/ 	.word	0x00000560
        /*0184*/ 	.word	0x000000ff
        /*0188*/ 	.word	0x00026838
        /*018c*/ 	.short	0x0100
        /*018e*/ 	.byte	0x08
	.zero		1


	//   ....[8]....
        /*0190*/ 	.word	0x00000570
        /*0194*/ 	.word	0x000000ff
        /*0198*/ 	.word	0x00026848
        /*019c*/ 	.short	0x0100
        /*019e*/ 	.byte	0x08
	.zero		1


	//   ....[9]....
        /*01a0*/ 	.word	0x00000bd0
        /*01a4*/ 	.word	0x00000002
        /*01a8*/ 	.word	0x00026800
        /*01ac*/ 	.short	0x010a
        /*01ae*/ 	.byte	0x3f
	.zero		1


	//   ....[10]....
        /*01b0*/ 	.word	0x00000cd0
        /*01b4*/ 	.word	0x00000002
        /*01b8*/ 	.word	0x00026800
        /*01bc*/ 	.short	0x010a
        /*01be*/ 	.byte	0x3f
	.zero		1


	//   ....[11]....
        /*01c0*/ 	.word	0x00001680
        /*01c4*/ 	.word	0x000000ff
        /*01c8*/ 	.word	0x00026810
        /*01cc*/ 	.short	0x010a
        /*01ce*/ 	.byte	0x08
	.zero		1


	//   ....[12]....
        /*01d0*/ 	.word	0x000016c0
        /*01d4*/ 	.word	0x000000ff
        /*01d8*/ 	.word	0x00026810
        /*01dc*/ 	.short	0x010a
        /*01de*/ 	.byte	0x08
	.zero		1


	//   ....[13]....
        /*01e0*/ 	.word	0x00001b10
        /*01e4*/ 	.word	0x000000ff
        /*01e8*/ 	.word	0x00026830
        /*01ec*/ 	.short	0x010a
        /*01ee*/ 	.byte	0x08
	.zero		1


	//   ....[14]....
        /*01f0*/ 	.word	0x00001b50
        /*01f4*/ 	.word	0x000000ff
        /*01f8*/ 	.word	0x00026830
        /*01fc*/ 	.short	0x010a
        /*01fe*/ 	.byte	0x08
	.zero		1


	//   ....[15]....
        /*0200*/ 	.word	0x00003760
        /*0204*/ 	.word	0x000000ff
        /*0208*/ 	.word	0x00000000
        /*020c*/ 	.short	0x0101
        /*020e*/ 	.byte	0x0a
	.zero		1


	//   ....[16]....
        /*0210*/ 	.word	0x00003a70
        /*0214*/ 	.word	0x000000ff
        /*0218*/ 	.word	0x00000000
        /*021c*/ 	.short	0x0101
        /*021e*/ 	.byte	0x08
	.zero		1


	//   ....[17]....
        /*0220*/ 	.word	0x00006080
        /*0224*/ 	.word	0x00000000
        /*0228*/ 	.word	0x00026820
        /*022c*/ 	.short	0x010a
        /*022e*/ 	.byte	0x3f
	.zero		1


	//   ....[18]....
        /*0230*/ 	.word	0x00006980
        /*0234*/ 	.word	0x00000000
        /*0238*/ 	.word	0x00026840
        /*023c*/ 	.short	0x010a
        /*023e*/ 	.byte	0x3f
	.zero		1


	//   ....[19]....
        /*0240*/ 	.word	0x00006c80
        /*0244*/ 	.word	0x00000000
        /*0248*/ 	.word	0x00026828
        /*024c*/ 	.short	0x010a
        /*024e*/ 	.byte	0x3f
	.zero		1


	//   ....[20]....
        /*0250*/ 	.word	0x00006f00
        /*0254*/ 	.word	0x00000000
        /*0258*/ 	.word	0x00026848
        /*025c*/ 	.short	0x010a
        /*025e*/ 	.byte	0x3f
	.zero		1


	//   ....[21]....
        /*0260*/ 	.word	0x000071d0
        /*0264*/ 	.word	0x00000000
        /*0268*/ 	.word	0x00026820
        /*026c*/ 	.short	0x010a
        /*026e*/ 	.byte	0x3f
	.zero		1


	//   ....[22]....
        /*0270*/ 	.word	0x000074c0
        /*0274*/ 	.word	0x00000000
        /*0278*/ 	.word	0x00026840
        /*027c*/ 	.short	0x010a
        /*027e*/ 	.byte	0x3f
	.zero		1


	//   ....[23]....
        /*0280*/ 	.word	0x000077a0
        /*0284*/ 	.word	0x00000000
        /*0288*/ 	.word	0x00026828
        /*028c*/ 	.short	0x010a
        /*028e*/ 	.byte	0x3f
	.zero		1


	//   ....[24]....
        /*0290*/ 	.word	0x00007a80
        /*0294*/ 	.word	0x00000003
        /*0298*/ 	.word	0x00026840
        /*029c*/ 	.short	0x010a
        /*029e*/ 	.byte	0x3f
	.zero		1


	//   ....[25]....
        /*02a0*/ 	.word	0x00007f40
        /*02a4*/ 	.word	0x00000006
        /*02a8*/ 	.word	0x00000000
        /*02ac*/ 	.short	0x010a
        /*02ae*/ 	.byte	0x3f
	.zero		1


	//   ....[26]....
        /*02b0*/ 	.word	0x00007fa0
        /*02b4*/ 	.word	0x00000003
        /*02b8*/ 	.word	0x00000000
        /*02bc*/ 	.short	0x010a
        /*02be*/ 	.byte	0x3f
	.zero		1


	//   ....[27]....
        /*02c0*/ 	.word	0x00008000
        /*02c4*/ 	.word	0x00000000
        /*02c8*/ 	.word	0x00000000
        /*02cc*/ 	.short	0x010a
        /*02ce*/ 	.byte	0x3f
	.zero		1


	//   ....[28]....
        /*02d0*/ 	.word	0x00008030
        /*02d4*/ 	.word	0x00000003
        /*02d8*/ 	.word	0x00000000
        /*02dc*/ 	.short	0x010a
        /*02de*/ 	.byte	0x3f
	.zero		1


	//   ....[29]....
        /*02e0*/ 	.word	0x00008110
        /*02e4*/ 	.word	0x00000002
        /*02e8*/ 	.word	0x00026800
        /*02ec*/ 	.short	0x010a
        /*02ee*/ 	.byte	0x3f
	.zero		1


	//   ....[30]....
        /*02f0*/ 	.word	0x00008170
        /*02f4*/ 	.word	0x00000005
        /*02f8*/ 	.word	0x00026810
        /*02fc*/ 	.short	0x010a
        /*02fe*/ 	.byte	0x3f
	.zero		1


	//   ....[31]....
        /*0300*/ 	.word	0x000081d0
        /*0304*/ 	.word	0x00000005
        /*0308*/ 	.word	0x00026830
        /*030c*/ 	.short	0x010a
        /*030e*/ 	.byte	0x3f
	.zero		1


	//   ....[32]....
        /*0310*/ 	.word	0x00008370
        /*0314*/ 	.word	0x00000000
        /*0318*/ 	.word	0x00026820
        /*031c*/ 	.short	0x010a
        /*031e*/ 	.byte	0x3f
	.zero		1


	//   ....[33]....
        /*0320*/ 	.word	0x000083c0
        /*0324*/ 	.word	0x00000000
        /*0328*/ 	.word	0x00026840
        /*032c*/ 	.short	0x010a
        /*032e*/ 	.byte	0x3f
	.zero		1


	//   ....[34]....
        /*0330*/ 	.word	0x00008410
        /*0334*/ 	.word	0x00000000
        /*0338*/ 	.word	0x00026828
        /*033c*/ 	.short	0x010a
        /*033e*/ 	.byte	0x3f
	.zero		1


	//   ....[35]....
        /*0340*/ 	.word	0x00008460
        /*0344*/ 	.word	0x00000000
        /*0348*/ 	.word	0x00026848
        /*034c*/ 	.short	0x010a
        /*034e*/ 	.byte	0x3f
	.zero		1


	//   ....[36]....
        /*0350*/ 	.word	0x000084c0
        /*0354*/ 	.word	0x00000000
        /*0358*/ 	.word	0x00026820
        /*035c*/ 	.short	0x010a
        /*035e*/ 	.byte	0x3f
	.zero		1


	//   ....[37]....
        /*0360*/ 	.word	0x00008510
        /*0364*/ 	.word	0x00000000
        /*0368*/ 	.word	0x00026840
        /*036c*/ 	.short	0x010a
        /*036e*/ 	.byte	0x3f
	.zero		1


	//   ....[38]....
        /*0370*/ 	.word	0x00008560
        /*0374*/ 	.word	0x00000000
        /*0378*/ 	.word	0x00026828
        /*037c*/ 	.short	0x010a
        /*037e*/ 	.byte	0x3f
	.zero		1


	//   ....[39]....
        /*0380*/ 	.word	0x000085b0
        /*0384*/ 	.word	0x00000003
        /*0388*/ 	.word	0x00026840
        /*038c*/ 	.short	0x010a
        /*038e*/ 	.byte	0x3f
	.zero		1


	//   ....[40]....
        /*0390*/ 	.word	0x00008690
        /*0394*/ 	.word	0x00000006
        /*0398*/ 	.word	0x00000000
        /*039c*/ 	.short	0x010a
        /*039e*/ 	.byte	0x3f
	.zero		1


	//   ....[41]....
        /*03a0*/ 	.word	0x000086e0
        /*03a4*/ 	.word	0x00000003
        /*03a8*/ 	.word	0x00000000
        /*03ac*/ 	.short	0x010a
        /*03ae*/ 	.byte	0x3f
	.zero		1


	//   ....[42]....
        /*03b0*/ 	.word	0x00008730
        /*03b4*/ 	.word	0x00000000
        /*03b8*/ 	.word	0x00000000
        /*03bc*/ 	.short	0x010a
        /*03be*/ 	.byte	0x3f
	.zero		1


	//----- nvinfo : EIATTR_NUM_MBARRIERS
	.align		4
.L_227:
        /*03c0*/ 	.byte	0x03, 0x38
        /*03c2*/ 	.short	0x0009


	//----- nvinfo : EIATTR_EXIT_INSTR_OFFSETS
	.align		4
        /*03c4*/ 	.byte	0x04, 0x1c
        /*03c6*/ 	.short	(.L_229 - .L_228)


	//   ....[0]....
.L_228:
        /*03c8*/ 	.word	0x000006a0


	//   ....[1]....
        /*03cc*/ 	.word	0x000049f0


	//   ....[2]....
        /*03d0*/ 	.word	0x00004a80


	//   ....[3]....
        /*03d4*/ 	.word	0x00004ab0


	//   ....[4]....
        /*03d8*/ 	.word	0x00004c00


	//   ....[5]....
        /*03dc*/ 	.word	0x000057f0


	//   ....[6]....
        /*03e0*/ 	.word	0x00005d90


	//   ....[7]....
        /*03e4*/ 	.word	0x00008080


	//----- nvinfo : EIATTR_MAX_THREADS
	.align		4
.L_229:
        /*03e8*/ 	.byte	0x04, 0x05
        /*03ea*/ 	.short	(.L_231 - .L_230)
.L_230:
        /*03ec*/ 	.word	0x00000180
        /*03f0*/ 	.word	0x00000001
        /*03f4*/ 	.word	0x00000001


	//----- nvinfo : EIATTR_CRS_STACK_SIZE
	.align		4
.L_231:
        /*03f8*/ 	.byte	0x04, 0x1e
        /*03fa*/ 	.short	(.L_233 - .L_232)
.L_232:
        /*03fc*/ 	.word	0x00000000


	//----- nvinfo : EIATTR_CBANK_PARAM_SIZE
	.align		4
.L_233:
        /*0400*/ 	.byte	0x03, 0x19
        /*0402*/ 	.short	0x0970


	//----- nvinfo : EIATTR_PARAM_CBANK
	.align		4
        /*0404*/ 	.byte	0x04, 0x0a
        /*0406*/ 	.short	(.L_235 - .L_234)
	.align		4
.L_234:
        /*0408*/ 	.word	index@(.nv.constant0._ZN7cutlass13device_kernelIN5flash11enable_sm90INS1_16FlashAttnBwdSm90INS1_25CollectiveMainloopBwdSm90ILi2ELi2ELi2EN4cute5tupleIJNS5_1CILi1EEES8_S8_EEENS6_IJNS7_ILi64EEENS7_ILi128EEENS7_ILi96EEEEEENS_10bfloat16_tEfNS_4arch4Sm90ELb0ELb0ELb0ELb0ELb1ELb1ELb0ELb0ELi2ELi1ELi2ELi1ELb1EEENS1_21CollectiveEpilogueBwdISD_SE_SG_Li256ELb0ELb0ELi1EEENS1_19SingleTileSchedulerILb0ELb0ELb0ELi128EEEEEEEEEvNT_6ParamsE)
        /*040c*/ 	.short	0x0210
        /*040e*/ 	.short	0x0970


	//----- nvinfo : EIATTR_SW_WAR
	.align		4
.L_235:
        /*0410*/ 	.byte	0x04, 0x36
        /*0412*/ 	.short	(.L_237 - .L_236)
.L_236:
        /*0414*/ 	.word	0x00000008
.L_237:


//--------------------- .nv.info._ZN7cutlass13device_kernelIN5flash11enable_sm90INS1_16FlashAttnBwdSm90INS1_25CollectiveMainloopBwdSm90ILi2ELi2ELi2EN4cute5tupleIJNS5_1CILi1EEES8_S8_EEENS6_IJNS7_ILi64EEENS7_ILi128EEENS7_ILi96EEEEEENS_10bfloat16_tEfNS_4arch4Sm90ELb0ELb0ELb0ELb0ELb0ELb1ELb0ELb0ELi2ELi1ELi2ELi1ELb1EEENS1_24CollectiveEpilogueBwdGQAISD_fSG_Li256ELb0ELb0EEENS1_19SingleTileSchedulerILb0ELb0ELb0ELi128EEEEEEEEEvNT_6ParamsE --------------------------
	.section	.nv.info._ZN7cutlass13device_kernelIN5flash11enable_sm90INS1_16FlashAttnBwdSm90INS1_25CollectiveMainloopBwdSm90ILi2ELi2ELi2EN4cute5tupleIJNS5_1CILi1EEES8_S8_EEENS6_IJNS7_ILi64EEENS7_ILi128EEENS7_ILi96EEEEEENS_10bfloat16_tEfNS_4arch4Sm90ELb0ELb0ELb0ELb0ELb0ELb1ELb0ELb0ELi2ELi1ELi2ELi1ELb1EEENS1_24CollectiveEpilogueBwdGQAISD_fSG_Li256ELb0ELb0EEENS1_19SingleTileSchedulerILb0ELb0ELb0ELi128EEEEEEEEEvNT_6ParamsE,"",@"SHT_CUDA_INFO"
	.sectionflags	@""
	.align	4


	//----- nvinfo : EIATTR_CUDA_API_VERSION
	.align		4
        /*0000*/ 	.byte	0x04, 0x37
        /*0002*/ 	.short	(.L_239 - .L_238)
.L_238:
        /*0004*/ 	.word	0x00000082


	//----- nvinfo : EIATTR_KPARAM_INFO
	.align		4
.L_239:
        /*0008*/ 	.byte	0x04, 0x17
        /*000a*/ 	.short	(.L_241 - .L_240)
.L_240:
        /*000c*/ 	.word	0x00000000
        /*0010*/ 	.short	0x0000
        /*0012*/ 	.short	0x0070
        /*0014*/ 	.byte	0x00, 0xf0, 0x01, 0x1a


	//----- nvinfo : EIATTR_SPARSE_MMA_MASK
	.align		4
.L_241:
        /*0018*/ 	.byte	0x03, 0x50
        /*001a*/ 	.short	0x0000


	//----- nvinfo : EIATTR_MAXREG_COUNT
	.align		4
        /*001c*/ 	.byte	0x03, 0x1b
        /*001e*/ 	.short	0x00a8


	//----- nvinfo : EIATTR_NUM_BARRIERS
	.align		4
        /*0020*/ 	.byte	0x02, 0x4c
        /*0022*/ 	.byte	0x10
	.zero		1


	//----- nvinfo : EIATTR_EXTERNS
	.align		4
        /*0024*/ 	.byte	0x04, 0x0f
        /*0026*/ 	.short	(.L_243 - .L_242)


	//   ....[0]....
	.align		4
.L_242:
        /*0028*/ 	.word	index@(__assertfail)


	//----- nvinfo : EIATTR_MERCURY_ISA_VERSION
	.align		4
.L_243:
        /*002c*/ 	.byte	0x03, 0x5f
        /*002e*/ 	.short	0x0101


	//----- nvinfo : EIATTR_INT_WARP_WIDE_INSTR_OFFSETS
	.align		4
        /*0030*/ 	.byte	0x04, 0x31
        /*0032*/ 	.short	(.L_245 - .L_244)


	//   ....[0]....
.L_244:
        /*0034*/ 	.word	0x00000180


	//   ....[1]....
        /*0038*/ 	.word	0x000001b0


	//----- nvinfo : EIATTR_COOP_GROUP_MASK_REGIDS
	.align		4
.L_245:
        /*003c*/ 	.byte	0x04, 0x29
        /*003e*/ 	.short	(.L_247 - .L_246)


	//   ....[0]....
.L_246:
        /*0040*/ 	.word	0xffffffff


	//   ....[1]....
        /*0044*/ 	.word	0xffffffff


	//   ....[2]....
        /*0048*/ 	.word	0xffffffff


	//   ....[3]....
        /*004c*/ 	.word	0xffffffff


	//   ....[4]....
        /*0050*/ 	.word	0xffffffff


	//   ....[5]....
        /*0054*/ 	.word	0xffffffff


	//   ....[6]....
        /*0058*/ 	.word	0xffffffff


	//   ....[7]....
        /*005c*/ 	.word	0x0500000f


	//----- nvinfo : EIATTR_COOP_GROUP_INSTR_OFFSETS
	.align		4
.L_247:
        /*0060*/ 	.byte	0x04, 0x28
        /*0062*/ 	.short	(.L_249 - .L_248)


	//   ....[0]....
.L_248:
        /*0064*/ 	.word	0x00000050


	//   ....[1]....
        /*0068*/ 	.word	0x00000190


	//   ....[2]....
        /*006c*/ 	.word	0x000001e0


	//   ....[3]....
        /*0070*/ 	.word	0x000003d0


	//   ....[4]....
        /*0074*/ 	.word	0x000005e0


	//   ....[5]....
        /*0078*/ 	.word	0x00000b20


	//   ....[6]....
        /*007c*/ 	.word	0x000047d0


	//   ....[7]....
        /*0080*/ 	.word	0x00007670


	//----- nvinfo : EIATTR_REG_RECONFIG
	.align		4
.L_249:
        /*0084*/ 	.byte	0x01, 0x54
	.zero		2


	//----- nvinfo : EIATTR_SYSCALL_OFFSETS
	.align		4
        /*0088*/ 	.byte	0x04, 0x46
        /*008a*/ 	.short	(.L_251 - .L_250)


	//   ....[0]....
.L_250:
        /*008c*/ 	.word	0x00000780


	//   ....[1]....
        /*0090*/ 	.word	0x00000870


	//   ....[2]....
        /*0094*/ 	.word	0x000009d0


	//   ....[3]....
        /*0098*/ 	.word	0x00000ac0


	//   ....[4]....
        /*009c*/ 	.word	0x00000d40


	//----- nvinfo : EIATTR_MBARRIER_INSTR_OFFSETS
	.align		4
.L_251:
        /*00a0*/ 	.byte	0x04, 0x39
        /*00a2*/ 	.short	(.L_253 - .L_252)


	//   ....[0]....
.L_252:
        /*00a4*/ 	.word	0x00000280
        /*00a8*/ 	.word	0x000000ff
        /*00ac*/ 	.word	0x00026800
        /*00b0*/ 	.short	0x0100
        /*00b2*/ 	.byte	0x06
	.zero		1


	//   ....[1]....
        /*00b4*/ 	.word	0x00000380
        /*00b8*/ 	.word	0x000000ff
        /*00bc*/ 	.word	0x00026810
        /*00c0*/ 	.short	0x0100
        /*00c2*/ 	.byte	0x08
	.zero		1


	//   ....[2]....
        /*00c4*/ 	.word	0x00000390
        /*00c8*/ 	.word	0x000000ff
        /*00cc*/ 	.word	0x00026820
        /*00d0*/ 	.short	0x0100
        /*00d2*/ 	.byte	0x08
	.zero		1


	//   ....[3]....
        /*00d4*/ 	.word	0x000003a0
        /*00d8*/ 	.word	0x000000ff
        /*00dc*/ 	.word	0x00026818
        /*00e0*/ 	.short	0x0100
        /*00e2*/ 	.byte	0x08
	.zero		1


	//   ....[4]....
        /*00e4*/ 	.word	0x000003b0
        /*00e8*/ 	.word	0x000000ff
        /*00ec*/ 	.word	0x00026828
        /*00f0*/ 	.short	0x0100
        /*00f2*/ 	.byte	0x08
	.zero		1


	//   ....[5]....
        /*00f4*/ 	.word	0x000004e0
        /*00f8*/ 	.word	0x000000ff
        /*00fc*/ 	.word	0x00026830
        /*0100*/ 	.short	0x0100
        /*0102*/ 	.byte	0x08
	.zero		1


	//   ....[6]....
        /*0104*/ 	.word	0x000004f0
        /*0108*/ 	.word	0x000000ff
        /*010c*/ 	.word	0x00026840
        /*0110*/ 	.short	0x0100
        /*0112*/ 	.byte	0x08
	.zero		1


	//   ....[7]....
        /*0114*/ 	.word	0x00000500
        /*0118*/ 	.word	0x000000ff
        /*011c*/ 	.word	0x00026838
        /*0120*/ 	.short	0x0100
        /*0122*/ 	.byte	0x08
	.zero		1


	//   ....[8]....
        /*0124*/ 	.word	0x00000510
        /*0128*/ 	.word	0x000000ff
        /*012c*/ 	.word	0x00026848
        /*0130*/ 	.short	0x0100
        /*0132*/ 	.byte	0x08
	.zero		1


	//   ....[9]....
        /*0134*/ 	.word	0x00000b50
        /*0138*/ 	.word	0x00000012
        /*013c*/ 	.word	0x00026800
        /*0140*/ 	.short	0x010a
        /*0142*/ 	.byte	0x3f
	.zero		1


	//   ....[10]....
        /*0144*/ 	.word	0x00000c00
        /*0148*/ 	.word	0x00000012
        /*014c*/ 	.word	0x00026800
        /*0150*/ 	.short	0x010a
        /*0152*/ 	.byte	0x3f
	.zero		1


	//   ....[11]....
        /*0154*/ 	.word	0x000018d0
        /*0158*/ 	.word	0x000000ff
        /*015c*/ 	.word	0x00026810
        /*0160*/ 	.short	0x010a
        /*0162*/ 	.byte	0x08
	.zero		1


	//   ....[12]....
        /*0164*/ 	.word	0x00001910
        /*0168*/ 	.word	0x000000ff
        /*016c*/ 	.word	0x00026810
        /*0170*/ 	.short	0x010a
        /*0172*/ 	.byte	0x08
	.zero		1


	//   ....[13]....
        /*0174*/ 	.word	0x00001d60
        /*0178*/ 	.word	0x000000ff
        /*017c*/ 	.word	0x00026830
        /*0180*/ 	.short	0x010a
        /*0182*/ 	.byte	0x08
	.zero		1


	//   ....[14]....
        /*0184*/ 	.word	0x00001da0
        /*0188*/ 	.word	0x000000ff
        /*018c*/ 	.word	0x00026830
        /*0190*/ 	.short	0x010a
        /*0192*/ 	.byte	0x08
	.zero		1


	//   ....[15]....
        /*0194*/ 	.word	0x000039e0
        /*0198*/ 	.word	0x000000ff
        /*019c*/ 	.word	0x00000000
        /*01a0*/ 	.short	0x0101
        /*01a2*/ 	.byte	0x0a
	.zero		1


	//   ....[16]....
        /*01a4*/ 	.word	0x00003cc0
        /*01a8*/ 	.word	0x000000ff
        /*01ac*/ 	.word	0x00000000
        /*01b0*/ 	.short	0x0101
        /*01b2*/ 	.byte	0x08
	.zero		1


	//   ....[17]....
        /*01b4*/ 	.word	0x000055d0
        /*01b8*/ 	.word	0x00000000
        /*01bc*/ 	.word	0x00026820
        /*01c0*/ 	.short	0x010a
        /*01c2*/ 	.byte	0x3f
	.zero		1


	//   ....[18]....
        /*01c4*/ 	.word	0x00005f20
        /*01c8*/ 	.word	0x00000000
        /*01cc*/ 	.word	0x00026840
        /*01d0*/ 	.short	0x010a
        /*01d2*/ 	.byte	0x3f
	.zero		1


	//   ....[19]....
        /*01d4*/ 	.word	0x00006220
        /*01d8*/ 	.word	0x00000000
        /*01dc*/ 	.word	0x00026828
        /*01e0*/ 	.short	0x010a
        /*01e2*/ 	.byte	0x3f
	.zero		1


	//   ....[20]....
        /*01e4*/ 	.word	0x000064a0
        /*01e8*/ 	.word	0x00000000
        /*01ec*/ 	.word	0x00026848
        /*01f0*/ 	.short	0x010a
        /*01f2*/ 	.byte	0x3f
	.zero		1


	//   ....[21]....
        /*01f4*/ 	.word	0x00006770
        /*01f8*/ 	.word	0x00000000
        /*01fc*/ 	.word	0x00026820
        /*0200*/ 	.short	0x010a
        /*0202*/ 	.byte	0x3f
	.zero		1


	//   ....[22]....
        /*0204*/ 	.word	0x00006a60
        /*0208*/ 	.word	0x00000000
        /*020c*/ 	.word	0x00026840
        /*0210*/ 	.short	0x010a
        /*0212*/ 	.byte	0x3f
	.zero		1


	//   ....[23]....
        /*0214*/ 	.word	0x00006d40
        /*0218*/ 	.word	0x00000000
        /*021c*/ 	.word	0x00026828
        /*0220*/ 	.short	0x010a
        /*0222*/ 	.byte	0x3f
	.zero		1


	//   ....[24]....
        /*0224*/ 	.word	0x00007020
        /*0228*/ 	.word	0x00000003
        /*022c*/ 	.word	0x00026840
        /*0230*/ 	.short	0x010a
        /*0232*/ 	.byte	0x3f
	.zero		1


	//   ....[25]....
        /*0234*/ 	.word	0x000074d0
        /*0238*/ 	.word	0x00000006
        /*023c*/ 	.word	0x00000000
        /*0240*/ 	.short	0x010a
        /*0242*/ 	.byte	0x3f
	.zero		1


	//   ....[26]....
        /*0244*/ 	.word	0x00007530
        /*0248*/ 	.word	0x00000003
        /*024c*/ 	.word	0x00000000
        /*0250*/ 	.short	0x010a
        /*0252*/ 	.byte	0x3f
	.zero		1


	//   ....[27]....
        /*0254*/ 	.word	0x00007590
        /*0258*/ 	.word	0x00000000
        /*025c*/ 	.word	0x00000000
        /*0260*/ 	.short	0x010a
        /*0262*/ 	.byte	0x3f
	.zero		1


	//   ....[28]....
        /*0264*/ 	.word	0x000075c0
        /*0268*/ 	.word	0x00000003
        /*026c*/ 	.word	0x00000000
        /*0270*/ 	.short	0x010a
        /*0272*/ 	.byte	0x3f
	.zero		1


	//   ....[29]....
        /*0274*/ 	.word	0x000076a0
        /*0278*/ 	.word	0x00000012
        /*027c*/ 	.word	0x00026800
        /*0280*/ 	.short	0x010a
        /*0282*/ 	.byte	0x3f
	.zero		1


	//   ....[30]....
        /*0284*/ 	.word	0x00007700
        /*0288*/ 	.word	0x00000005
        /*028c*/ 	.word	0x00026810
        /*0290*/ 	.short	0x010a
        /*0292*/ 	.byte	0x3f
	.zero		1


	//   ....[31]....
        /*0294*/ 	.word	0x00007760
        /*0298*/ 	.word	0x00000079
        /*029c*/ 	.word	0x00026830
        /*02a0*/ 	.short	0x010a
        /*02a2*/ 	.byte	0x3f
	.zero		1


	//   ....[32]....
        /*02a4*/ 	.word	0x000077b0
        /*02a8*/ 	.word	0x00000000
        /*02ac*/ 	.word	0x00026820
        /*02b0*/ 	.short	0x010a
        /*02b2*/ 	.byte	0x3f
	.zero		1


	//   ....[33]....
        /*02b4*/ 	.word	0x00007800
        /*02b8*/ 	.word	0x00000000
        /*02bc*/ 	.word	0x00026840
        /*02c0*/ 	.short	0x010a
        /*02c2*/ 	.byte	0x3f
	.zero		1


	//   ....[34]....
        /*02c4*/ 	.word	0x00007850
        /*02c8*/ 	.word	0x00000000
        /*02cc*/ 	.word	0x00026828
        /*02d0*/ 	.short	0x010a
        /*02d2*/ 	.byte	0x3f
	.zero		1


	//   ....[35]....
        /*02d4*/ 	.word	0x000078a0
        /*02d8*/ 	.word	0x00000000
        /*02dc*/ 	.word	0x00026848
        /*02e0*/ 	.short	0x010a
        /*02e2*/ 	.byte	0x3f
	.zero		1


	//   ....[36]....
        /*02e4*/ 	.word	0x00007900
        /*02e8*/ 	.word	0x00000000
        /*02ec*/ 	.word	0x00026820
        /*02f0*/ 	.short	0x010a
        /*02f2*/ 	.byte	0x3f
	.zero		1


	//   ....[37]....
        /*02f4*/ 	.word	0x00007950
        /*02f8*/ 	.word	0x00000000
        /*02fc*/ 	.word	0x00026840
        /*0300*/ 	.short	0x010a
        /*0302*/ 	.byte	0x3f
	.zero		1


	//   ....[38]....
        /*0304*/ 	.word	0x000079a0
        /*0308*/ 	.word	0x00000000
        /*030c*/ 	.word	0x00026828
        /*0310*/ 	.short	0x010a
        /*0312*/ 	.byte	0x3f
	.zero		1


	//   ....[39]....
        /*0314*/ 	.word	0x000079f0
        /*0318*/ 	.word	0x00000003
        /*031c*/ 	.word	0x00026840
        /*0320*/ 	.short	0x010a
        /*0322*/ 	.byte	0x3f
	.zero		1


	//   ....[40]....
        /*0324*/ 	.word	0x00007ad0
        /*0328*/ 	.word	0x00000006
        /*032c*/ 	.word	0x00000000
        /*0330*/ 	.short	0x010a
        /*0332*/ 	.byte	0x3f
	.zero		1


	//   ....[41]....
        /*0334*/ 	.word	0x00007b20
        /*0338*/ 	.word	0x00000003
        /*033c*/ 	.word	0x00000000
        /*0340*/ 	.short	0x010a
        /*0342*/ 	.byte	0x3f
	.zero		1


	//   ....[42]....
        /*0344*/ 	.word	0x00007b70
        /*0348*/ 	.word	0x00000000
        /*034c*/ 	.word	0x00000000
        /*0350*/ 	.short	0x010a
        /*0352*/ 	.byte	0x3f
	.zero		1


	//----- nvinfo : EIATTR_NUM_MBARRIERS
	.align		4
.L_253:
        /*0354*/ 	.byte	0x03, 0x38
        /*0356*/ 	.short	0x0009


	//----- nvinfo : EIATTR_EXIT_INSTR_OFFSETS
	.align		4
        /*0358*/ 	.byte	0x04, 0x1c
        /*035a*/ 	.short	(.L_255 - .L_254)


	//   ....[0]....
.L_254:
        /*035c*/ 	.word	0x00007610


	//----- nvinfo : EIATTR_MAX_THREADS
	.align		4
.L_255:
        /*0360*/ 	.byte	0x04, 0x05
        /*0362*/ 	.short	(.L_257 - .L_256)
.L_256:
        /*0364*/ 	.word	0x00000180
        /*0368*/ 	.word	0x00000001
        /*036c*/ 	.word	0x00000001


	//----- nvinfo : EIATTR_CRS_STACK_SIZE
	.align		4
.L_257:
        /*0370*/ 	.byte	0x04, 0x1e
        /*0372*/ 	.short	(.L_259 - .L_258)
.L_258:
        /*0374*/ 	.word	0x00000000


	//----- nvinfo : EIATTR_CBANK_PARAM_SIZE
	.align		4
.L_259:
        /*0378*/ 	.byte	0x03, 0x19
        /*037a*/ 	.short	0x06f0


	//----- nvinfo : EIATTR_PARAM_CBANK
	.align		4
        /*037c*/ 	.byte	0x04, 0x0a
        /*037e*/ 	.short	(.L_261 - .L_260)
	.align		4
.L_260:
        /*0380*/ 	.word	index@(.nv.constant0._ZN7cutlass13device_kernelIN5flash11enable_sm90INS1_16FlashAttnBwdSm90INS1_25CollectiveMainloopBwdSm90ILi2ELi2ELi2EN4cute5tupleIJNS5_1CILi1EEES8_S8_EEENS6_IJNS7_ILi64EEENS7_ILi128EEENS7_ILi96EEEEEENS_10bfloat16_tEfNS_4arch4Sm90ELb0ELb0ELb0ELb0ELb0ELb1ELb0ELb0ELi2ELi1ELi2ELi1ELb1EEENS1_24CollectiveEpilogueBwdGQAISD_fSG_Li256ELb0ELb0EEENS1_19SingleTileSchedulerILb0ELb0ELb0ELi128EEEEEEEEEvNT_6ParamsE)
        /*0384*/ 	.short	0x0210
        /*0386*/ 	.short	0x06f0


	//----- nvinfo : EIATTR_SW_WAR
	.align		4
.L_261:
        /*0388*/ 	.byte	0x04, 0x36
        /*038a*/ 	.short	(.L_263 - .L_262)
.L_262:
        /*038c*/ 	.word	0x00000008
.L_263:


//--------------------- .nv.info._ZN7cutlass13device_kernelIN5flash11enable_sm90INS1_16FlashAttnBwdSm90INS1_25CollectiveMainloopBwdSm90ILi2ELi2ELi2EN4cute5tupleIJNS5_1CILi1EEES8_S8_EEENS6_IJNS7_ILi64EEENS7_ILi128EEENS7_ILi96EEEEEENS_10bfloat16_tEfNS_4arch4Sm90ELb0ELb0ELb0ELb0ELb1ELb1ELb0ELb0ELi2ELi1ELi2ELi1ELb1EEENS1_24CollectiveEpilogueBwdGQAISD_fSG_Li256ELb0ELb1EEENS1_19SingleTileSchedulerILb0ELb0ELb0ELi128EEEEEEEEEvNT_6ParamsE --------------------------
	.section	.nv.info._ZN7cutlass13device_kernelIN5flash11enable_sm90INS1_16FlashAttnBwdSm90INS1_25CollectiveMainloopBwdSm90ILi2ELi2ELi2EN4cute5tupleIJNS5_1CILi1EEES8_S8_EEENS6_IJNS7_ILi64EEENS7_ILi128EEENS7_ILi96EEEEEENS_10bfloat16_tEfNS_4arch4Sm90ELb0ELb0ELb0ELb0ELb1ELb1ELb0ELb0ELi2ELi1ELi2ELi1ELb1EEENS1_24CollectiveEpilogueBwdGQAISD_fSG_Li256ELb0ELb1EEENS1_19SingleTileSchedulerILb0ELb0ELb0ELi128EEEEEEEEEvNT_6ParamsE,"",@"SHT_CUDA_INFO"
	.sectionflags	@""
	.align	4


	//----- nvinfo : EIATTR_CUDA_API_VERSION
	.align		4
        /*0000*/ 	.byte	0x04, 0x37
        /*0002*/ 	.short	(.L_265 - .L_264)
.L_264:
        /*0004*/ 	.word	0x00000082


	//----- nvinfo : EIATTR_KPARAM_INFO
	.align		4
.L_265:
        /*0008*/ 	.byte	0x04, 0x17
        /*000a*/ 	.short	(.L_267 - .L_266)
.L_266:
        /*000c*/ 	.word	0x00000000
        /*0010*/ 	.short	0x0000
        /*0012*/ 	.short	0x0070
        /*0014*/ 	.byte	0x00, 0xf0, 0x01, 0x1a


	//----- nvinfo : EIATTR_SPARSE_MMA_MASK
	.align		4
.L_267:
        /*0018*/ 	.byte	0x03, 0x50
        /*001a*/ 	.short	0x0000


	//----- nvinfo : EIATTR_MAXREG_COUNT
	.align		4
        /*001c*/ 	.byte	0x03, 0x1b
        /*001e*/ 	.short	0x00a8


	//----- nvinfo : EIATTR_NUM_BARRIERS
	.align		4
        /*0020*/ 	.byte	0x02, 0x4c
        /*0022*/ 	.byte	0x10
	.zero		1


	//----- nvinfo : EIATTR_EXTERNS
	.align		4
        /*0024*/ 	.byte	0x04, 0x0f
        /*0026*/ 	.short	(.L_269 - .L_268)


	//   ....[0]....
	.align		4
.L_268:
        /*0028*/ 	.word	index@(__assertfail)


	//----- nvinfo : EIATTR_MERCURY_ISA_VERSION
	.align		4
.L_269:
        /*002c*/ 	.byte	0x03, 0x5f
        /*002e*/ 	.short	0x0101


	//----- nvinfo : EIATTR_INT_WARP_WIDE_INSTR_OFFSETS
	.align		4
        /*0030*/ 	.byte	0x04, 0x31
        /*0032*/ 	.short	(.L_271 - .L_270)


	//   ....[0]....
.L_270:
        /*0034*/ 	.word	0x00000180


	//   ....[1]....
        /*0038*/ 	.word	0x000001b0


	//   ....[2]....
        /*003c*/ 	.word	0x00005550


	//   ....[3]....
        /*0040*/ 	.word	0x000059c0


	//   ....[4]....
        /*0044*/ 	.word	0x00005f90


	//----- nvinfo : EIATTR_COOP_GROUP_MASK_REGIDS
	.align		4
.L_271:
        /*0048*/ 	.byte	0x04, 0x29
        /*004a*/ 	.short	(.L_273 - .L_272)


	//   ....[0]....
.L_272:
        /*004c*/ 	.word	0xffffffff


	//   ....[1]....
        /*0050*/ 	.word	0xffffffff


	//   ....[2]....
        /*0054*/ 	.word	0xffffffff


	//   ....[3]....
        /*0058*/ 	.word	0xffffffff


	//   ....[4]....
        /*005c*/ 	.word	0xffffffff


	//   ....[5]....
        /*0060*/ 	.word	0xffffffff


	//   ....[6]....
        /*0064*/ 	.word	0xffffffff


	//   ....[7]....
        /*0068*/ 	.word	0xffffffff


	//   ....[8]....
        /*006c*/ 	.word	0xffffffff


	//   ....[9]....
        /*0070*/ 	.word	0xffffffff


	//   ....[10]....
        /*0074*/ 	.word	0xffffffff


	//   ....[11]....
        /*0078*/ 	.word	0xffffffff


	//   ....[12]....
        /*007c*/ 	.word	0xffffffff


	//   ....[13]....
        /*0080*/ 	.word	0xffffffff


	//   ....[14]....
        /*0084*/ 	.word	0xffffffff


	//   ....[15]....
        /*0088*/ 	.word	0xffffffff


	//   ....[16]....
        /*008c*/ 	.word	0xffffffff


	//   ....[17]....
        /*0090*/ 	.word	0x0500000f


	//   ....[18]....
        /*0094*/ 	.word	0x0500000f


	//   ....[19]....
        /*0098*/ 	.word	0x0500000f


	//   ....[20]....
        /*009c*/ 	.word	0x0500000f


	//   ....[21]....
        /*00a0*/ 	.word	0x0500000f


	//   ....[22]....
        /*00a4*/ 	.word	0x0500000f


	//----- nvinfo : EIATTR_COOP_GROUP_INSTR_OFFSETS
	.align		4
.L_273:
        /*00a8*/ 	.byte	0x04, 0x28
        /*00aa*/ 	.short	(.L_275 - .L_274)


	//   ....[0]....
.L_274:
        /*00ac*/ 	.word	0x00000050


	//   ....[1]....
        /*00b0*/ 	.word	0x00000190


	//   ....[2]....
        /*00b4*/ 	.word	0x000001e0


	//   ....[3]....
        /*00b8*/ 	.word	0x000003d0


	//   ....[4]....
        /*00bc*/ 	.word	0x000005f0


	//   ....[5]....
        /*00c0*/ 	.word	0x00000b30


	//   ....[6]....
        /*00c4*/ 	.word	0x000045c0


	//   ....[7]....
        /*00c8*/ 	.word	0x00004750


	//   ....[8]....
        /*00cc*/ 	.word	0x00004a00


	//   ....[9]....
        /*00d0*/ 	.word	0x00004ba0


	//   ....[10]....
        /*00d4*/ 	.word	0x00004cc0


	//   ....[11]....
        /*00d8*/ 	.word	0x000051f0


	//   ....[12]....
        /*00dc*/ 	.word	0x00005480


	//   ....[13]....
        /*00e0*/ 	.word	0x000056c0


	//   ....[14]....
        /*00e4*/ 	.word	0x000058f0


	//   ....[15]....
        /*00e8*/ 	.word	0x00005ba0


	//   ....[16]....
        /*00ec*/ 	.word	0x00005ed0


	//   ....[17]....
        /*00f0*/ 	.word	0x000083b0


	//   ....[18]....
        /*00f4*/ 	.word	0x00008520


	//   ....[19]....
        /*00f8*/ 	.word	0x00008590


	//   ....[20]....
        /*00fc*/ 	.word	0x00008600


	//   ....[21]....
        /*0100*/ 	.word	0x00008670


	//   ....[22]....
        /*0104*/ 	.word	0x000086e0


	//----- nvinfo : EIATTR_REG_RECONFIG
	.align		4
.L_275:
        /*0108*/ 	.byte	0x01, 0x54
	.zero		2


	//----- nvinfo : EIATTR_SYSCALL_OFFSETS
	.align		4
        /*010c*/ 	.byte	0x04, 0x46
        /*010e*/ 	.short	(.L_277 - .L_276)


	//   ....[0]....
.L_276:
        /*0110*/ 	.word	0x00000790


	//   ....[1]....
        /*0114*/ 	.word	0x00000880


	//   ....[2]....
        /*0118*/ 	.word	0x000009e0


	//   ....[3]....
        /*011c*/ 	.word	0x00000ad0


	//   ....[4]....
        /*0120*/ 	.word	0x00000d50


	//----- nvinfo : EIATTR_MBARRIER_INSTR_OFFSETS
	.align		4
.L_277:
        /*0124*/ 	.byte	0x04, 0x39
        /*0126*/ 	.short	(.L_279 - .L_278)


	//   ....[0]....
.L_278:
        /*0128*/ 	.word	0x00000280
        /*012c*/ 	.word	0x000000ff
        /*0130*/ 	.word	0x00026800
        /*0134*/ 	.short	0x0100
        /*0136*/ 	.byte	0x06
	.zero		1


	//   ....[1]....
        /*0138*/ 	.word	0x00000380
        /*013c*/ 	.word	0x000000ff
        /*0140*/ 	.word	0x00026810
        /*0144*/ 	.short	0x0100
        /*0146*/ 	.byte	0x08
	.zero		1


	//   ....[2]....
        /*0148*/ 	.word	0x00000390
        /*014c*/ 	.word	0x000000ff
        /*0150*/ 	.word	0x00026820
        /*0154*/ 	.short	0x0100
        /*0156*/ 	.byte	0x08
	.zero		1


	//   ....[3]....
        /*0158*/ 	.word	0x000003a0
        /*015c*/ 	.word	0x000000ff
        /*0160*/ 	.word	0x00026818
        /*0164*/ 	.short	0x0100
        /*0166*/ 	.byte	0x08
	.zero		1


	//   ....[4]....
        /*0168*/ 	.word	0x000003b0
        /*016c*/ 	.word	0x000000ff
        /*0170*/ 	.word	0x00026828
        /*0174*/ 	.short	0x0100
        /*0176*/ 	.byte	0x08
	.zero		1


	//   ....[5]....
        /*0178*/ 	.word	0x000004e0
        /*017c*/ 	.word	0x000000ff
        /*0180*/ 	.word	0x00026830
        /*0184*/ 	.short	0x0100
        /*0186*/ 	.byte	0x08
	.zero		1


	//   ....[6]....
        /*0188*/ 	.word	0x000004f0
        /*018c*/ 	.word	0x000000ff
        /*0190*/ 	.word	0x00026840
        /*0194*/ 	.short	0x0100
        /*0196*/ 	.byte	0x08
	.zero		1


	//   ....[7]....
        /*0198*/ 	.word	0x00000500
        /*019c*/ 	.word	0x000000ff
        /*01a0*/ 	.word	0x00026838
        /*01a4*/ 	.short	0x0100
        /*01a6*/ 	.byte	0x08
	.zero		1


	//   ....[8]....
        /*01a8*/ 	.word	0x00000510
        /*01ac*/ 	.word	0x000000ff
        /*01b0*/ 	.word	0x00026848
        /*01b4*/ 	.short	0x0100
        /*01b6*/ 	.byte	0x08
	.zero		1


	//   ....[9]....
        /*01b8*/ 	.word	0x00000b60
        /*01bc*/ 	.word	0x00000012
        /*01c0*/ 	.word	0x00026800
        /*01c4*/ 	.short	0x010a
        /*01c6*/ 	.byte	0x3f
	.zero		1


	//   ....[10]....
        /*01c8*/ 	.word	0x00000c10
        /*01cc*/ 	.word	0x00000012
        /*01d0*/ 	.word	0x00026800
        /*01d4*/ 	.short	0x010a
        /*01d6*/ 	.byte	0x3f
	.zero		1


	//   ....[11]....
        /*01d8*/ 	.word	0x000018e0
        /*01dc*/ 	.word	0x000000ff
        /*01e0*/ 	.word	0x00026810
        /*01e4*/ 	.short	0x010a
        /*01e6*/ 	.byte	0x08
	.zero		1


	//   ....[12]....
        /*01e8*/ 	.word	0x00001920
        /*01ec*/ 	.word	0x000000ff
        /*01f0*/ 	.word	0x00026810
        /*01f4*/ 	.short	0x010a
        /*01f6*/ 	.byte	0x08
	.zero		1


	//   ....[13]....
        /*01f8*/ 	.word	0x00001d70
        /*01fc*/ 	.word	0x000000ff
        /*0200*/ 	.word	0x00026830
        /*0204*/ 	.short	0x010a
        /*0206*/ 	.byte	0x08
	.zero		1


	//   ....[14]....
        /*0208*/ 	.word	0x00001db0
        /*020c*/ 	.word	0x000000ff
        /*0210*/ 	.word	0x00026830
        /*0214*/ 	.short	0x010a
        /*0216*/ 	.byte	0x08
	.zero		1


	//   ....[15]....
        /*0218*/ 	.word	0x000039f0
        /*021c*/ 	.word	0x000000ff
        /*0220*/ 	.word	0x00000000
        /*0224*/ 	.short	0x0101
        /*0226*/ 	.byte	0x0a
	.zero		1


	//   ....[16]....
        /*0228*/ 	.word	0x00003cd0
        /*022c*/ 	.word	0x000000ff
        /*0230*/ 	.word	0x00000000
        /*0234*/ 	.short	0x0101
        /*0236*/ 	.byte	0x08
	.zero		1


	//   ....[17]....
        /*0238*/ 	.word	0x000062d0
        /*023c*/ 	.word	0x00000000
        /*0240*/ 	.word	0x00026820
        /*0244*/ 	.short	0x010a
        /*0246*/ 	.byte	0x3f
	.zero		1


	//   ....[18]....
        /*0248*/ 	.word	0x00006c60
        /*024c*/ 	.word	0x00000000
        /*0250*/ 	.word	0x00026840
        /*0254*/ 	.short	0x010a
        /*0256*/ 	.byte	0x3f
	.zero		1


	//   ....[19]....
        /*0258*/ 	.word	0x00006f60
        /*025c*/ 	.word	0x00000000
        /*0260*/ 	.word	0x00026828
        /*0264*/ 	.short	0x010a
        /*0266*/ 	.byte	0x3f
	.zero		1


	//   ....[20]....
        /*0268*/ 	.word	0x000071e0
        /*026c*/ 	.word	0x00000000
        /*0270*/ 	.word	0x00026848
        /*0274*/ 	.short	0x010a
        /*0276*/ 	.byte	0x3f
	.zero		1


	//   ....[21]....
        /*0278*/ 	.word	0x000074b0
        /*027c*/ 	.word	0x00000000
        /*0280*/ 	.word	0x00026820
        /*0284*/ 	.short	0x010a
        /*0286*/ 	.byte	0x3f
	.zero		1


	//   ....[22]....
        /*0288*/ 	.word	0x000077a0
        /*028c*/ 	.word	0x00000000
        /*0290*/ 	.word	0x00026840
        /*0294*/ 	.short	0x010a
        /*0296*/ 	.byte	0x3f
	.zero		1


	//   ....[23]....
        /*0298*/ 	.word	0x00007a80
        /*029c*/ 	.word	0x00000000
        /*02a0*/ 	.word	0x00026828
        /*02a4*/ 	.short	0x010a
        /*02a6*/ 	.byte	0x3f
	.zero		1


	//   ....[24]....
        /*02a8*/ 	.word	0x00007d60
        /*02ac*/ 	.word	0x00000003
        /*02b0*/ 	.word	0x00026840
        /*02b4*/ 	.short	0x010a
        /*02b6*/ 	.byte	0x3f
	.zero		1


	//   ....[25]....
        /*02b8*/ 	.word	0x00008210
        /*02bc*/ 	.word	0x00000006
        /*02c0*/ 	.word	0x00000000
        /*02c4*/ 	.short	0x010a
        /*02c6*/ 	.byte	0x3f
	.zero		1


	//   ....[26]....
        /*02c8*/ 	.word	0x00008270
        /*02cc*/ 	.word	0x00000003
        /*02d0*/ 	.word	0x00000000
        /*02d4*/ 	.short	0x010a
        /*02d6*/ 	.byte	0x3f
	.zero		1


	//   ....[27]....
        /*02d8*/ 	.word	0x000082d0
        /*02dc*/ 	.word	0x00000000
        /*02e0*/ 	.word	0x00000000
        /*02e4*/ 	.short	0x010a
        /*02e6*/ 	.byte	0x3f
	.zero		1


	//   ....[28]....
        /*02e8*/ 	.word	0x00008300
        /*02ec*/ 	.word	0x00000003
        /*02f0*/ 	.word	0x00000000
        /*02f4*/ 	.short	0x010a
        /*02f6*/ 	.byte	0x3f
	.zero		1


	//   ....[29]....
        /*02f8*/ 	.word	0x000083e0
        /*02fc*/ 	.word	0x00000012
        /*0300*/ 	.word	0x00026800
        /*0304*/ 	.short	0x010a
        /*0306*/ 	.byte	0x3f
	.zero		1


	//   ....[30]....
        /*0308*/ 	.word	0x00008440
        /*030c*/ 	.word	0x00000005
        /*0310*/ 	.word	0x00026810
        /*0314*/ 	.short	0x010a
        /*0316*/ 	.byte	0x3f
	.zero		1


	//   ....[31]....
        /*0318*/ 	.word	0x000084a0
        /*031c*/ 	.word	0x00000079
        /*0320*/ 	.word	0x00026830
        /*0324*/ 	.short	0x010a
        /*0326*/ 	.byte	0x3f
	.zero		1


	//   ....[32]....
        /*0328*/ 	.word	0x00008720
        /*032c*/ 	.word	0x00000000
        /*0330*/ 	.word	0x00026820
        /*0334*/ 	.short	0x010a
        /*0336*/ 	.byte	0x3f
	.zero		1


	//   ....[33]....
        /*0338*/ 	.word	0x00008770
        /*033c*/ 	.word	0x00000000
        /*0340*/ 	.word	0x00026840
        /*0344*/ 	.short	0x010a
        /*0346*/ 	.byte	0x3f
	.zero		1


	//   ....[34]....
        /*0348*/ 	.word	0x000087c0
        /*034c*/ 	.word	0x00000000
        /*0350*/ 	.word	0x00026828
        /*0354*/ 	.short	0x010a
        /*0356*/ 	.byte	0x3f
	.zero		1


	//   ....[35]....
        /*0358*/ 	.word	0x00008810
        /*035c*/ 	.word	0x00000000
        /*0360*/ 	.word	0x00026848
        /*0364*/ 	.short	0x010a
        /*0366*/ 	.byte	0x3f
	.zero		1


	//   ....[36]....
        /*0368*/ 	.word	0x00008870
        /*036c*/ 	.word	0x00000000
        /*0370*/ 	.word	0x00026820
        /*0374*/ 	.short	0x010a
        /*0376*/ 	.byte	0x3f
	.zero		1


	//   ....[37]....
        /*0378*/ 	.word	0x000088c0
        /*037c*/ 	.word	0x00000000
        /*0380*/ 	.word	0x00026840
        /*0384*/ 	.short	0x010a
        /*0386*/ 	.byte	0x3f
	.zero		1


	//   ....[38]....
        /*0388*/ 	.word	0x00008910
        /*038c*/ 	.word	0x00000000
        /*0390*/ 	.word	0x00026828
        /*0394*/ 	.short	0x010a
        /*0396*/ 	.byte	0x3f
	.zero		1


	//   ....[39]....
        /*0398*/ 	.word	0x00008960
        /*039c*/ 	.word	0x00000003
        /*03a0*/ 	.word	0x00026840
        /*03a4*/ 	.short	0x010a
        /*03a6*/ 	.byte	0x3f
	.zero		1


	//   ....[40]....
        /*03a8*/ 	.word	0x00008a40
        /*03ac*/ 	.word	0x00000006
        /*03b0*/ 	.word	0x00000000
        /*03b4*/ 	.short	0x010a
        /*03b6*/ 	.byte	0x3f
	.zero		1


	//   ....[41]....
        /*03b8*/ 	.word	0x00008a90
        /*03bc*/ 	.word	0x00000003
        /*03c0*/ 	.word	0x00000000
        /*03c4*/ 	.short	0x010a
        /*03c6*/ 	.byte	0x3f
	.zero		1


	//   ....[42]....
        /*03c8*/ 	.word	0x00008ae0
        /*03cc*/ 	.word	0x00000000
        /*03d0*/ 	.word	0x00000000
        /*03d4*/ 	.short	0x010a
        /*03d6*/ 	.byte	0x3f
	.zero		1


	//----- nvinfo : EIATTR_NUM_MBARRIERS
	.align		4
.L_279:
        /*03d8*/ 	.byte	0x03, 0x38
        /*03da*/ 	.short	0x0009


	//----- nvinfo : EIATTR_EXIT_INSTR_OFFSETS
	.align		4
        /*03dc*/ 	.byte	0x04, 0x1c
        /*03de*/ 	.short	(.L_281 - .L_280)


	//   ....[0]....
.L_280:
        /*03e0*/ 	.word	0x00008350


	//----- nvinfo : EIATTR_MAX_THREADS
	.align		4
.L_281:
        /*03e4*/ 	.byte	0x04, 0x05
        /*03e6*/ 	.short	(.L_283 - .L_282)
.L_282:
        /*03e8*/ 	.word	0x00000180
        /*03ec*/ 	.word	0x00000001
        /*03f0*/ 	.word	0x00000001


	//----- nvinfo : EIATTR_CRS_STACK_SIZE
	.align		4
.L_283:
        /*03f4*/ 	.byte	0x04, 0x1e
        /*03f6*/ 	.short	(.L_285 - .L_284)
.L_284:
        /*03f8*/ 	.word	0x00000000


	//----- nvinfo : EIATTR_CBANK_PARAM_SIZE
	.align		4
.L_285:
        /*03fc*/ 	.byte	0x03, 0x19
        /*03fe*/ 	.short	0x06f0


	//----- nvinfo : EIATTR_PARAM_CBANK
	.align		4
        /*0400*/ 	.byte	0x04, 0x0a
        /*0402*/ 	.short	(.L_287 - .L_286)
	.align		4
.L_286:
        /*0404*/ 	.word	index@(.nv.constant0._ZN7cutlass13device_kernelIN5flash11enable_sm90INS1_16FlashAttnBwdSm90INS1_25CollectiveMainloopBwdSm90ILi2ELi2ELi2EN4cute5tupleIJNS5_1CILi1EEES8_S8_EEENS6_IJNS7_ILi64EEENS7_ILi128EEENS7_ILi96EEEEEENS_10bfloat16_tEfNS_4arch4Sm90ELb0ELb0ELb0ELb0ELb1ELb1ELb0ELb0ELi2ELi1ELi2ELi1ELb1EEENS1_24CollectiveEpilogueBwdGQAISD_fSG_Li256ELb0ELb1EEENS1_19SingleTileSchedulerILb0ELb0ELb0ELi128EEEEEEEEEvNT_6ParamsE)
        /*0408*/ 	.short	0x0210
        /*040a*/ 	.short	0x06f0


	//----- nvinfo : EIATTR_SW_WAR
	.align		4
.L_287:
        /*040c*/ 	.byte	0x04, 0x36
        /*040e*/ 	.short	(.L_289 - .L_288)
.L_288:
        /*0410*/ 	.word	0x00000008
.L_289:


//--------------------- .nv.info._ZN7cutlass13device_kernelIN5flash11enable_sm90INS1_16FlashAttnBwdSm90INS1_25CollectiveMainloopBwdSm90ILi2ELi2ELi2EN4cute5tupleIJNS5_1CILi1EEES8_S8_EEENS6_IJNS7_ILi64EEENS7_ILi128EEENS7_ILi96EEEEEENS_10bfloat16_tEfNS_4arch4Sm90ELb0ELb0ELb0ELb1ELb0ELb1ELb0ELb0ELi2ELi1ELi2ELi1ELb1EEENS1_21CollectiveEpilogueBwdISD_SE_SG_Li256ELb1ELb0ELi1EEENS1_19SingleTileSchedulerILb1ELb0ELb0ELi128EEEEEEEEEvNT_6ParamsE --------------------------
	.section	.nv.info._ZN7cutlass13device_kernelIN5flash11enable_sm90INS1_16FlashAttnBwdSm90INS1_25CollectiveMainloopBwdSm90ILi2ELi2ELi2EN4cute5tupleIJNS5_1CILi1EEES8_S8_EEENS6_IJNS7_ILi64EEENS7_ILi128EEENS7_ILi96EEEEEENS_10bfloat16_tEfNS_4arch4Sm90ELb0ELb0ELb0ELb1ELb0ELb1ELb0ELb0ELi2ELi1ELi2ELi1ELb1EEENS1_21CollectiveEpilogueBwdISD_SE_SG_Li256ELb1ELb0ELi1EEENS1_19SingleTileSchedulerILb1ELb0ELb0ELi128EEEEEEEEEvNT_6ParamsE,"",@"SHT_CUDA_INFO"
	.sectionflags	@""
	.align	4


	//----- nvinfo : EIATTR_CUDA_API_VERSION
	.align		4
        /*0000*/ 	.byte	0x04, 0x37
        /*0002*/ 	.short	(.L_291 - .L_290)
.L_290:
        /*0004*/ 	.word	0x00000082


	//----- nvinfo : EIATTR_KPARAM_INFO
	.align		4
.L_291:
        /*0008*/ 	.byte	0x04, 0x17
        /*000a*/ 	.short	(.L_293 - .L_292)
.L_292:
        /*000c*/ 	.word	0x00000000
        /*0010*/ 	.short	0x0000
        /*0012*/ 	.short	0x0070
        /*0014*/ 	.byte	0x00, 0xf0, 0x01, 0x1a


	//----- nvinfo : EIATTR_SPARSE_MMA_MASK
	.align		4
.L_293:
        /*0018*/ 	.byte	0x03, 0x50
        /*001a*/ 	.short	0x0000


	//----- nvinfo : EIATTR_MAXREG_COUNT
	.align		4
        /*001c*/ 	.byte	0x03, 0x1b
        /*001e*/ 	.short	0x00a8


	//----- nvinfo : EIATTR_NUM_BARRIERS
	.align		4
        /*0020*/ 	.byte	0x02, 0x4c
        /*0022*/ 	.byte	0x10
	.zero		1


	//----- nvinfo : EIATTR_EXTERNS
	.align		4
        /*0024*/ 	.byte	0x04, 0x0f
        /*0026*/ 	.short	(.L_295 - .L_294)


	//   ....[0]....
	.align		4
.L_294:
        /*0028*/ 	.word	index@(__assertfail)


	//----- nvinfo : EIATTR_MERCURY_ISA_VERSION
	.align		4
.L_295:
        /*002c*/ 	.byte	0x03, 0x5f
        /*002e*/ 	.short	0x0101


	//----- nvinfo : EIATTR_INT_WARP_WIDE_INSTR_OFFSETS
	.align		4
        /*0030*/ 	.byte	0x04, 0x31
        /*0032*/ 	.short	(.L_297 - .L_296)


	//   ....[0]....
.L_296:
        /*0034*/ 	.word	0x00000180


	//   ....[1]....
        /*0038*/ 	.word	0x000001b0


	//----- nvinfo : EIATTR_COOP_GROUP_MASK_REGIDS
	.align		4
.L_297:
        /*003c*/ 	.byte	0x04, 0x29
        /*003e*/ 	.short	(.L_299 - .L_298)


	//   ....[0]....
.L_298:
        /*0040*/ 	.word	0xffffffff


	//   ....[1]....
        /*0044*/ 	.word	0xffffffff


	//   ....[2]....
        /*0048*/ 	.word	0xffffffff


	//   ....[3]....
        /*004c*/ 	.word	0xffffffff


	//   ....[4]....
        /*0050*/ 	.word	0xffffffff


	//   ....[5]....
        /*0054*/ 	.word	0xffffffff


	//   ....[6]....
        /*0058*/ 	.word	0xffffffff


	//   ....[7]....
        /*005c*/ 	.word	0x0500000f


	//----- nvinfo : EIATTR_COOP_GROUP_INSTR_OFFSETS
	.align		4
.L_299:
        /*0060*/ 	.byte	0x04, 0x28
        /*0062*/ 	.short	(.L_301 - .L_300)


	//   ....[0]....
.L_300:
        /*0064*/ 	.word	0x00000050


	//   ....[1]....
        /*0068*/ 	.word	0x00000190


	//   ....[2]....
        /*006c*/ 	.word	0x000001e0


	//   ....[3]....
        /*0070*/ 	.word	0x000003d0


	//   ....[4]....
        /*0074*/ 	.word	0x00000600


	//   ....[5]....
        /*0078*/ 	.word	0x00001360


	//   ....[6]....
        /*007c*/ 	.word	0x000060e0


	//   ....[7]....
        /*0080*/ 	.word	0x00009a20


	//----- nvinfo : EIATTR_REG_RECONFIG
	.align		4
.L_301:
        /*0084*/ 	.byte	0x01, 0x54
	.zero		2


	//----- nvinfo : EIATTR_SYSCALL_OFFSETS
	.align		4
        /*0088*/ 	.byte	0x04, 0x46
        /*008a*/ 	.short	(.L_303 - .L_302)


	//   ....[0]....
.L_302:
        /*008c*/ 	.word	0x00000fc0


	//   ....[1]....
        /*0090*/ 	.word	0x000010b0


	//   ....[2]....
        /*0094*/ 	.word	0x00001210


	//   ....[3]....
        /*0098*/ 	.word	0x00001300


	//   ....[4]....
        /*009c*/ 	.word	0x00001570


	//----- nvinfo : EIATTR_MBARRIER_INSTR_OFFSETS
	.align		4
.L_303:
        /*00a0*/ 	.byte	0x04, 0x39
        /*00a2*/ 	.short	(.L_305 - .L_304)


	//   ....[0]....
.L_304:
        /*00a4*/ 	.word	0x00000280
        /*00a8*/ 	.word	0x000000ff
        /*00ac*/ 	.word	0x00026800
        /*00b0*/ 	.short	0x0100
        /*00b2*/ 	.byte	0x06
	.zero		1


	//   ....[1]....
        /*00b4*/ 	.word	0x00000380
        /*00b8*/ 	.word	0x000000ff
        /*00bc*/ 	.word	0x00026810
        /*00c0*/ 	.short	0x0100
        /*00c2*/ 	.byte	0x08
	.zero		1


	//   ....[2]....
        /*00c4*/ 	.word	0x00000390
        /*00c8*/ 	.word	0x000000ff
        /*00cc*/ 	.word	0x00026820
        /*00d0*/ 	.short	0x0100
        /*00d2*/ 	.byte	0x08
	.zero		1


	//   ....[3]....
        /*00d4*/ 	.word	0x000003a0
        /*00d8*/ 	.word	0x000000ff
        /*00dc*/ 	.word	0x00026818
        /*00e0*/ 	.short	0x0100
        /*00e2*/ 	.byte	0x08
	.zero		1


	//   ....[4]....
        /*00e4*/ 	.word	0x000003b0
        /*00e8*/ 	.word	0x000000ff
        /*00ec*/ 	.word	0x00026828
        /*00f0*/ 	.short	0x0100
        /*00f2*/ 	.byte	0x08
	.zero		1


	//   ....[5]....
        /*00f4*/ 	.word	0x000004e0
        /*00f8*/ 	.word	0x000000ff
        /*00fc*/ 	.word	0x00026830
        /*0100*/ 	.short	0x0100
        /*0102*/ 	.byte	0x08
	.zero		1


	//   ....[6]....
        /*0104*/ 	.word	0x000004f0
        /*0108*/ 	.word	0x000000ff
        /*010c*/ 	.word	0x00026840
        /*0110*/ 	.short	0x0100
        /*0112*/ 	.byte	0x08
	.zero		1


	//   ....[7]....
        /*0114*/ 	.word	0x00000500
        /*0118*/ 	.word	0x000000ff
        /*011c*/ 	.word	0x00026838
        /*0120*/ 	.short	0x0100
        /*0122*/ 	.byte	0x08
	.zero		1


	//   ....[8]....
        /*0124*/ 	.word	0x00000510
        /*0128*/ 	.word	0x000000ff
        /*012c*/ 	.word	0x00026848
        /*0130*/ 	.short	0x0100
        /*0132*/ 	.byte	0x08
	.zero		1


	//   ....[9]....
        /*0134*/ 	.word	0x000013a0
        /*0138*/ 	.word	0x00000012
        /*013c*/ 	.word	0x00026800
        /*0140*/ 	.short	0x010a
        /*0142*/ 	.byte	0x3f
	.zero		1


	//   ....[10]....
        /*0144*/ 	.word	0x00001430
        /*0148*/ 	.word	0x00000012
        /*014c*/ 	.word	0x00026800
        /*0150*/ 	.short	0x010a
        /*0152*/ 	.byte	0x3f
	.zero		1


	//   ....[11]....
        /*0154*/ 	.word	0x00001dd0
        /*0158*/ 	.word	0x000000ff
        /*015c*/ 	.word	0x00026810
        /*0160*/ 	.short	0x010a
        /*0162*/ 	.byte	0x08
	.zero		1


	//   ....[12]....
        /*0164*/ 	.word	0x00001e10
        /*0168*/ 	.word	0x000000ff
        /*016c*/ 	.word	0x00026810
        /*0170*/ 	.short	0x010a
        /*0172*/ 	.byte	0x08
	.zero		1


	//   ....[13]....
        /*0174*/ 	.word	0x00002260
        /*0178*/ 	.word	0x000000ff
        /*017c*/ 	.word	0x00026830
        /*0180*/ 	.short	0x010a
        /*0182*/ 	.byte	0x08
	.zero		1


	//   ....[14]....
        /*0184*/ 	.word	0x000022a0
        /*0188*/ 	.word	0x000000ff
        /*018c*/ 	.word	0x00026830
        /*0190*/ 	.short	0x010a
        /*0192*/ 	.byte	0x08
	.zero		1


	//   ....[15]....
        /*0194*/ 	.word	0x00003eb0
        /*0198*/ 	.word	0x000000ff
        /*019c*/ 	.word	0x00000000
        /*01a0*/ 	.short	0x0101
        /*01a2*/ 	.byte	0x0a
	.zero		1


	//   ....[16]....
        /*01a4*/ 	.word	0x00004190
        /*01a8*/ 	.word	0x000000ff
        /*01ac*/ 	.word	0x00000000
        /*01b0*/ 	.short	0x0101
        /*01b2*/ 	.byte	0x08
	.zero		1


	//   ....[17]....
        /*01b4*/ 	.word	0x00007970
        /*01b8*/ 	.word	0x00000000
        /*01bc*/ 	.word	0x00026820
        /*01c0*/ 	.short	0x010a
        /*01c2*/ 	.byte	0x3f
	.zero		1


	//   ....[18]....
        /*01c4*/ 	.word	0x00008240
        /*01c8*/ 	.word	0x00000000
        /*01cc*/ 	.word	0x00026840
        /*01d0*/ 	.short	0x010a
        /*01d2*/ 	.byte	0x3f
	.zero		1


	//   ....[19]....
        /*01d4*/ 	.word	0x00008550
        /*01d8*/ 	.word	0x00000000
        /*01dc*/ 	.word	0x00026828
        /*01e0*/ 	.short	0x010a
        /*01e2*/ 	.byte	0x3f
	.zero		1


	//   ....[20]....
        /*01e4*/ 	.word	0x000087f0
        /*01e8*/ 	.word	0x00000000
        /*01ec*/ 	.word	0x00026848
        /*01f0*/ 	.short	0x010a
        /*01f2*/ 	.byte	0x3f
	.zero		1


	//   ....[21]....
        /*01f4*/ 	.word	0x00008ae0
        /*01f8*/ 	.word	0x00000000
        /*01fc*/ 	.word	0x00026820
        /*0200*/ 	.short	0x010a
        /*0202*/ 	.byte	0x3f
	.zero		1


	//   ....[22]....
        /*0204*/ 	.word	0x00008de0
        /*0208*/ 	.word	0x00000000
        /*020c*/ 	.word	0x00026840
        /*0210*/ 	.short	0x010a
        /*0212*/ 	.byte	0x3f
	.zero		1


	//   ....[23]....
        /*0214*/ 	.word	0x000090d0
        /*0218*/ 	.word	0x00000000
        /*021c*/ 	.word	0x00026828
        /*0220*/ 	.short	0x010a
        /*0222*/ 	.byte	0x3f
	.zero		1


	//   ....[24]....
        /*0224*/ 	.word	0x000093c0
        /*0228*/ 	.word	0x00000003
        /*022c*/ 	.word	0x00026840
        /*0230*/ 	.short	0x010a
        /*0232*/ 	.byte	0x3f
	.zero		1


	//   ....[25]....
        /*0234*/ 	.word	0x00009880
        /*0238*/ 	.word	0x00000006
        /*023c*/ 	.word	0x00000000
        /*0240*/ 	.short	0x010a
        /*0242*/ 	.byte	0x3f
	.zero		1


	//   ....[26]....
        /*0244*/ 	.word	0x000098e0
        /*0248*/ 	.word	0x00000003
        /*024c*/ 	.word	0x00000000
        /*0250*/ 	.short	0x010a
        /*0252*/ 	.byte	0x3f
	.zero		1


	//   ....[27]....
        /*0254*/ 	.word	0x00009940
        /*0258*/ 	.word	0x00000000
        /*025c*/ 	.word	0x00000000
        /*0260*/ 	.short	0x010a
        /*0262*/ 	.byte	0x3f
	.zero		1


	//   ....[28]....
        /*0264*/ 	.word	0x00009970
        /*0268*/ 	.word	0x00000003
        /*026c*/ 	.word	0x00000000
        /*0270*/ 	.short	0x010a
        /*0272*/ 	.byte	0x3f
	.zero		1


	//   ....[29]....
        /*0274*/ 	.word	0x00009a50
        /*0278*/ 	.word	0x00000012
        /*027c*/ 	.word	0x00026800
        /*0280*/ 	.short	0x010a
        /*0282*/ 	.byte	0x3f
	.zero		1


	//   ....[30]....
        /*0284*/ 	.word	0x00009ab0
        /*0288*/ 	.word	0x00000005
        /*028c*/ 	.word	0x00026810
        /*0290*/ 	.short	0x010a
        /*0292*/ 	.byte	0x3f
	.zero		1


	//   ....[31]....
        /*0294*/ 	.word	0x00009b10
        /*0298*/ 	.word	0x00000005
        /*029c*/ 	.word	0x00026830
        /*02a0*/ 	.short	0x010a
        /*02a2*/ 	.byte	0x3f
	.zero		1


	//   ....[32]....
        /*02a4*/ 	.word	0x00009b60
        /*02a8*/ 	.word	0x00000000
        /*02ac*/ 	.word	0x00026820
        /*02b0*/ 	.short	0x010a
        /*02b2*/ 	.byte	0x3f
	.zero		1


	//   ....[33]....
        /*02b4*/ 	.word	0x00009bb0
        /*02b8*/ 	.word	0x00000000
        /*02bc*/ 	.word	0x00026840
        /*02c0*/ 	.short	0x010a
        /*02c2*/ 	.byte	0x3f
	.zero		1


	//   ....[34]....
        /*02c4*/ 	.word	0x00009c00
        /*02c8*/ 	.word	0x00000000
        /*02cc*/ 	.word	0x00026828
        /*02d0*/ 	.short	0x010a
        /*02d2*/ 	.byte	0x3f
	.zero		1


	//   ....[35]....
        /*02d4*/ 	.word	0x00009c50
        /*02d8*/ 	.word	0x00000000
        /*02dc*/ 	.word	0x00026848
        /*02e0*/ 	.short	0x010a
        /*02e2*/ 	.byte	0x3f
	.zero		1


	//   ....[36]....
        /*02e4*/ 	.word	0x00009cb0
        /*02e8*/ 	.word	0x00000000
        /*02ec*/ 	.word	0x00026820
        /*02f0*/ 	.short	0x010a
        /*02f2*/ 	.byte	0x3f
	.zero		1


	//   ....[37]....
        /*02f4*/ 	.word	0x00009d00
        /*02f8*/ 	.word	0x00000000
        /*02fc*/ 	.word	0x00026840
        /*0300*/ 	.short	0x010a
        /*0302*/ 	.byte	0x3f
	.zero		1


	//   ....[38]....
        /*0304*/ 	.word	0x00009d50
        /*0308*/ 	.word	0x00000000
        /*030c*/ 	.word	0x00026828
        /*0310*/ 	.short	0x010a
        /*0312*/ 	.byte	0x3f
	.zero		1


	//   ....[39]....
        /*0314*/ 	.word	0x00009da0
        /*0318*/ 	.word	0x00000003
        /*031c*/ 	.word	0x00026840
        /*0320*/ 	.short	0x010a
        /*0322*/ 	.byte	0x3f
	.zero		1


	//   ....[40]....
        /*0324*/ 	.word	0x00009e80
        /*0328*/ 	.word	0x00000006
        /*032c*/ 	.word	0x00000000
        /*0330*/ 	.short	0x010a
        /*0332*/ 	.byte	0x3f
	.zero		1


	//   ....[41]....
        /*0334*/ 	.word	0x00009ed0
        /*0338*/ 	.word	0x00000003
        /*033c*/ 	.word	0x00000000
        /*0340*/ 	.short	0x010a
        /*0342*/ 	.byte	0x3f
	.zero		1


	//   ....[42]....
        /*0344*/ 	.word	0x00009f20
        /*0348*/ 	.word	0x00000000
        /*034c*/ 	.word	0x00000000
        /*0350*/ 	.short	0x010a
        /*0352*/ 	.byte	0x3f
	.zero		1


	//----- nvinfo : EIATTR_NUM_MBARRIERS
	.align		4
.L_305:
        /*0354*/ 	.byte	0x03, 0x38
        /*0356*/ 	.short	0x0009


	//----- nvinfo : EIATTR_EXIT_INSTR_OFFSETS
	.align		4
        /*0358*/ 	.byte	0x04, 0x1c
        /*035a*/ 	.short	(.L_307 - .L_306)


	//   ....[0]....
.L_306:
        /*035c*/ 	.word	0x000099c0


	//----- nvinfo : EIATTR_MAX_THREADS
	.align		4
.L_307:
        /*0360*/ 	.byte	0x04, 0x05
        /*0362*/ 	.short	(.L_309 - .L_308)
.L_308:
        /*0364*/ 	.word	0x00000180
        /*0368*/ 	.word	0x00000001
        /*036c*/ 	.word	0x00000001


	//----- nvinfo : EIATTR_CRS_STACK_SIZE
	.align		4
.L_309:
        /*0370*/ 	.byte	0x04, 0x1e
        /*0372*/ 	.short	(.L_311 - .L_310)
.L_310:
        /*0374*/ 	.word	0x00000000


	//----- nvinfo : EIATTR_CBANK_PARAM_SIZE
	.align		4
.L_311:
        /*0378*/ 	.byte	0x03, 0x19
        /*037a*/ 	.short	0x06f0


	//----- nvinfo : EIATTR_PARAM_CBANK
	.align		4
        /*037c*/ 	.byte	0x04, 0x0a
        /*037e*/ 	.short	(.L_313 - .L_312)
	.align		4
.L_312:
        /*0380*/ 	.word	index@(.nv.constant0._ZN7cutlass13device_kernelIN5flash11enable_sm90INS1_16FlashAttnBwdSm90INS1_25CollectiveMainloopBwdSm90ILi2ELi2ELi2EN4cute5tupleIJNS5_1CILi1EEES8_S8_EEENS6_IJNS7_ILi64EEENS7_ILi128EEENS7_ILi96EEEEEENS_10bfloat16_tEfNS_4arch4Sm90ELb0ELb0ELb0ELb1ELb0ELb1ELb0ELb0ELi2ELi1ELi2ELi1ELb1EEENS1_21CollectiveEpilogueBwdISD_SE_SG_Li256ELb1ELb0ELi1EEENS1_19SingleTileSchedulerILb1ELb0ELb0ELi128EEEEEEEEEvNT_6ParamsE)
        /*0384*/ 	.short	0x0210
        /*0386*/ 	.short	0x06f0


	//----- nvinfo : EIATTR_SW_WAR
	.align		4
.L_313:
        /*0388*/ 	.byte	0x04, 0x36
        /*038a*/ 	.short	(.L_315 - .L_314)
.L_314:
        /*038c*/ 	.word	0x00000008
.L_315:


//--------------------- .nv.info._ZN7cutlass13device_kernelIN5flash11enable_sm90INS1_16FlashAttnBwdSm90INS1_25CollectiveMainloopBwdSm90ILi2ELi2ELi2EN4cute5tupleIJNS5_1CILi1EEES8_S8_EEENS6_IJNS7_ILi64EEENS7_ILi128EEENS7_ILi96EEEEEENS_10bfloat16_tEfNS_4arch4Sm90ELb0ELb0ELb0ELb1ELb1ELb1ELb0ELb0ELi2ELi1ELi2ELi1ELb1EEENS1_21CollectiveEpilogueBwdISD_SE_SG_Li256ELb1ELb0ELi1EEENS1_19SingleTileSchedulerILb1ELb0ELb0ELi128EEEEEEEEEvNT_6ParamsE --------------------------
	.section	.nv.info._ZN7cutlass13device_kernelIN5flash11enable_sm90INS1_16FlashAttnBwdSm90INS1_25CollectiveMainloopBwdSm90ILi2ELi2ELi2EN4cute5tupleIJNS5_1CILi1EEES8_S8_EEENS6_IJNS7_ILi64EEENS7_ILi128EEENS7_ILi96EEEEEENS_10bfloat16_tEfNS_4arch4Sm90ELb0ELb0ELb0ELb1ELb1ELb1ELb0ELb0ELi2ELi1ELi2ELi1ELb1EEENS1_21CollectiveEpilogueBwdISD_SE_SG_Li256ELb1ELb0ELi1EEENS1_19SingleTileSchedulerILb1ELb0ELb0ELi128EEEEEEEEEvNT_6ParamsE,"",@"SHT_CUDA_INFO"
	.sectionflags	@""
	.align	4


	//----- nvinfo : EIATTR_CUDA_API_VERSION
	.align		4
        /*0000*/ 	.byte	0x04, 0x37
        /*0002*/ 	.short	(.L_317 - .L_316)
.L_316:
        /*0004*/ 	.word	0x00000082


	//----- nvinfo : EIATTR_KPARAM_INFO
	.align		4
.L_317:
        /*0008*/ 	.byte	0x04, 0x17
        /*000a*/ 	.short	(.L_319 - .L_318)
.L_318:
        /*000c*/ 	.word	0x00000000
        /*0010*/ 	.short	0x0000
        /*0012*/ 	.short	0x0070
        /*0014*/ 	.byte	0x00, 0xf0, 0x01, 0x1a


	//----- nvinfo : EIATTR_SPARSE_MMA_MASK
	.align		4
.L_319:
        /*0018*/ 	.byte	0x03, 0x50
        /*001a*/ 	.short	0x0000


	//----- nvinfo : EIATTR_MAXREG_COUNT
	.align		4
        /*001c*/ 	.byte	0x03, 0x1b
        /*001e*/ 	.short	0x00a8


	//----- nvinfo : EIATTR_NUM_BARRIERS
	.align		4
        /*0020*/ 	.byte	0x02, 0x4c
        /*0022*/ 	.byte	0x10
	.zero		1


	//----- nvinfo : EIATTR_EXTERNS
	.align		4
        /*0024*/ 	.byte	0x04, 0x0f
        /*0026*/ 	.short	(.L_321 - .L_320)


	//   ....[0]....
	.align		4
.L_320:
        /*0028*/ 	.word	index@(__assertfail)


	//----- nvinfo : EIATTR_MERCURY_ISA_VERSION
	.align		4
.L_321:
        /*002c*/ 	.byte	0x03, 0x5f
        /*002e*/ 	.short	0x0101


	//----- nvinfo : EIATTR_INT_WARP_WIDE_INSTR_OFFSETS
	.align		4
        /*0030*/ 	.byte	0x04, 0x31
        /*0032*/ 	.short	(.L_323 - .L_322)


	//   ....[0]....
.L_322:
        /*0034*/ 	.word	0x00000180


	//   ....[1]....
        /*0038*/ 	.word	0x000001b0


	//   ....[2]....
        /*003c*/ 	.word	0x00006e10


	//   ....[3]....
        /*0040*/ 	.word	0x00007280


	//   ....[4]....
        /*0044*/ 	.word	0x00007850


	//----- nvinfo : EIATTR_COOP_GROUP_MASK_REGIDS
	.align		4
.L_323:
        /*0048*/ 	.byte	0x04, 0x29
        /*004a*/ 	.short	(.L_325 - .L_324)


	//   ....[0]....
.L_324:
        /*004c*/ 	.word	0xffffffff


	//   ....[1]....
        /*0050*/ 	.word	0xffffffff


	//   ....[2]....
        /*0054*/ 	.word	0xffffffff


	//   ....[3]....
        /*0058*/ 	.word	0xffffffff


	//   ....[4]....
        /*005c*/ 	.word	0xffffffff


	//   ....[5]....
        /*0060*/ 	.word	0xffffffff


	//   ....[6]....
        /*0064*/ 	.word	0xffffffff


	//   ....[7]....
        /*0068*/ 	.word	0xffffffff


	//   ....[8]....
        /*006c*/ 	.word	0xffffffff


	//   ....[9]....
        /*0070*/ 	.word	0xffffffff


	//   ....[10]....
        /*0074*/ 	.word	0xffffffff


	//   ....[11]....
        /*0078*/ 	.word	0xffffffff


	//   ....[12]....
        /*007c*/ 	.word	0xffffffff


	//   ....[13]....
        /*0080*/ 	.word	0x0500000f


	//   ....[14]....
        /*0084*/ 	.word	0x0500000f


	//   ....[15]....
        /*0088*/ 	.word	0x0500000f


	//   ....[16]....
        /*008c*/ 	.word	0x0500000f


	//----- nvinfo : EIATTR_COOP_GROUP_INSTR_OFFSETS
	.align		4
.L_325:
        /*0090*/ 	.byte	0x04, 0x28
        /*0092*/ 	.short	(.L_327 - .L_326)


	//   ....[0]....
.L_326:
        /*0094*/ 	.word	0x00000050


	//   ....[1]....
        /*0098*/ 	.word	0x00000190


	//   ....[2]....
        /*009c*/ 	.word	0x000001e0


	//   ....[3]....
        /*00a0*/ 	.word	0x000003d0


	//   ....[4]....
        /*00a4*/ 	.word	0x00000600


	//   ....[5]....
        /*00a8*/ 	.word	0x00001360


	//   ....[6]....
        /*00ac*/ 	.word	0x000060e0


	//   ....[7]....
        /*00b0*/ 	.word	0x00006ab0


	//   ....[8]....
        /*00b4*/ 	.word	0x00006d40


	//   ....[9]....
        /*00b8*/ 	.word	0x00006f80


	//   ....[10]....
        /*00bc*/ 	.word	0x000071b0


	//   ....[11]....
        /*00c0*/ 	.word	0x00007460


	//   ....[12]....
        /*00c4*/ 	.word	0x00007790


	//   ....[13]....
        /*00c8*/ 	.word	0x0000a270


	//   ....[14]....
        /*00cc*/ 	.word	0x0000a3e0


	//   ....[15]....
        /*00d0*/ 	.word	0x0000a450


	//   ....[16]....
        /*00d4*/ 	.word	0x0000a4c0


	//----- nvinfo : EIATTR_REG_RECONFIG
	.align		4
.L_327:
        /*00d8*/ 	.byte	0x01, 0x54
	.zero		2


	//----- nvinfo : EIATTR_SYSCALL_OFFSETS
	.align		4
        /*00dc*/ 	.byte	0x04, 0x46
        /*00de*/ 	.short	(.L_329 - .L_328)


	//   ....[0]....
.L_328:
        /*00e0*/ 	.word	0x00000fc0


	//   ....[1]....
        /*00e4*/ 	.word	0x000010b0


	//   ....[2]....
        /*00e8*/ 	.word	0x00001210


	//   ....[3]....
        /*00ec*/ 	.word	0x00001300


	//   ....[4]....
        /*00f0*/ 	.word	0x00001570


	//----- nvinfo : EIATTR_MBARRIER_INSTR_OFFSETS
	.align		4
.L_329:
        /*00f4*/ 	.byte	0x04, 0x39
        /*00f6*/ 	.short	(.L_331 - .L_330)


	//   ....[0]....
.L_330:
        /*00f8*/ 	.word	0x00000280
        /*00fc*/ 	.word	0x000000ff
        /*0100*/ 	.word	0x00026800
        /*0104*/ 	.short	0x0100
        /*0106*/ 	.byte	0x06
	.zero		1


	//   ....[1]....
        /*0108*/ 	.word	0x00000380
        /*010c*/ 	.word	0x000000ff
        /*0110*/ 	.word	0x00026810
        /*0114*/ 	.short	0x0100
        /*0116*/ 	.byte	0x08
	.zero		1


	//   ....[2]....
        /*0118*/ 	.word	0x00000390
        /*011c*/ 	.word	0x000000ff
        /*0120*/ 	.word	0x00026820
        /*0124*/ 	.short	0x0100
        /*0126*/ 	.byte	0x08
	.zero		1


	//   ....[3]....
        /*0128*/ 	.word	0x000003a0
        /*012c*/ 	.word	0x000000ff
        /*0130*/ 	.word	0x00026818
        /*0134*/ 	.short	0x0100
        /*0136*/ 	.byte	0x08
	.zero		1


	//   ....[4]....
        /*0138*/ 	.word	0x000003b0
        /*013c*/ 	.word	0x000000ff
        /*0140*/ 	.word	0x00026828
        /*0144*/ 	.short	0x0100
        /*0146*/ 	.byte	0x08
	.zero		1


	//   ....[5]....
        /*0148*/ 	.word	0x000004e0
        /*014c*/ 	.word	0x000000ff
        /*0150*/ 	.word	0x00026830
        /*0154*/ 	.short	0x0100
        /*0156*/ 	.byte	0x08
	.zero		1


	//   ....[6]....
        /*0158*/ 	.word	0x000004f0
        /*015c*/ 	.word	0x000000ff
        /*0160*/ 	.word	0x00026840
        /*0164*/ 	.short	0x0100
        /*0166*/ 	.byte	0x08
	.zero		1


	//   ....[7]....
        /*0168*/ 	.word	0x00000500
        /*016c*/ 	.word	0x000000ff
        /*0170*/ 	.word	0x00026838
        /*0174*/ 	.short	0x0100
        /*0176*/ 	.byte	0x08
	.zero		1


	//   ....[8]....
        /*0178*/ 	.word	0x00000510
        /*017c*/ 	.word	0x000000ff
        /*0180*/ 	.word	0x00026848
        /*0184*/ 	.short	0x0100
        /*0186*/ 	.byte	0x08
	.zero		1


	//   ....[9]....
        /*0188*/ 	.word	0x000013a0
        /*018c*/ 	.word	0x00000012
        /*0190*/ 	.word	0x00026800
        /*0194*/ 	.short	0x010a
        /*0196*/ 	.byte	0x3f
	.zero		1


	//   ....[10]....
        /*0198*/ 	.word	0x00001430
        /*019c*/ 	.word	0x00000012
        /*01a0*/ 	.word	0x00026800
        /*01a4*/ 	.short	0x010a
        /*01a6*/ 	.byte	0x3f
	.zero		1


	//   ....[11]....
        /*01a8*/ 	.word	0x00001dd0
        /*01ac*/ 	.word	0x000000ff
        /*01b0*/ 	.word	0x00026810
        /*01b4*/ 	.short	0x010a
        /*01b6*/ 	.byte	0x08
	.zero		1


	//   ....[12]....
        /*01b8*/ 	.word	0x00001e10
        /*01bc*/ 	.word	0x000000ff
        /*01c0*/ 	.word	0x00026810
        /*01c4*/ 	.short	0x010a
        /*01c6*/ 	.byte	0x08
	.zero		1


	//   ....[13]....
        /*01c8*/ 	.word	0x00002260
        /*01cc*/ 	.word	0x000000ff
        /*01d0*/ 	.word	0x00026830
        /*01d4*/ 	.short	0x010a
        /*01d6*/ 	.byte	0x08
	.zero		1


	//   ....[14]....
        /*01d8*/ 	.word	0x000022a0
        /*01dc*/ 	.word	0x000000ff
        /*01e0*/ 	.word	0x00026830
        /*01e4*/ 	.short	0x010a
        /*01e6*/ 	.byte	0x08
	.zero		1


	//   ....[15]....
        /*01e8*/ 	.word	0x00003eb0
        /*01ec*/ 	.word	0x000000ff
        /*01f0*/ 	.word	0x00000000
        /*01f4*/ 	.short	0x0101
        /*01f6*/ 	.byte	0x0a
	.zero		1


	//   ....[16]....
        /*01f8*/ 	.word	0x00004190
        /*01fc*/ 	.word	0x000000ff
        /*0200*/ 	.word	0x00000000
        /*0204*/ 	.short	0x0101
        /*0206*/ 	.byte	0x08
	.zero		1


	//   ....[17]....
        /*0208*/ 	.word	0x000081c0
        /*020c*/ 	.word	0x00000000
        /*0210*/ 	.word	0x00026820
        /*0214*/ 	.short	0x010a
        /*0216*/ 	.byte	0x3f
	.zero		1


	//   ....[18]....
        /*0218*/ 	.word	0x00008a90
        /*021c*/ 	.word	0x00000000
        /*0220*/ 	.word	0x00026840
        /*0224*/ 	.short	0x010a
        /*0226*/ 	.byte	0x3f
	.zero		1


	//   ....[19]....
        /*0228*/ 	.word	0x00008da0
        /*022c*/ 	.word	0x00000000
        /*0230*/ 	.word	0x00026828
        /*0234*/ 	.short	0x010a
        /*0236*/ 	.byte	0x3f
	.zero		1


	//   ....[20]....
        /*0238*/ 	.word	0x00009040
        /*023c*/ 	.word	0x00000000
        /*0240*/ 	.word	0x00026848
        /*0244*/ 	.short	0x010a
        /*0246*/ 	.byte	0x3f
	.zero		1


	//   ....[21]....
        /*0248*/ 	.word	0x00009330
        /*024c*/ 	.word	0x00000000
        /*0250*/ 	.word	0x00026820
        /*0254*/ 	.short	0x010a
        /*0256*/ 	.byte	0x3f
	.zero		1


	//   ....[22]....
        /*0258*/ 	.word	0x00009630
        /*025c*/ 	.word	0x00000000
        /*0260*/ 	.word	0x00026840
        /*0264*/ 	.short	0x010a
        /*0266*/ 	.byte	0x3f
	.zero		1


	//   ....[23]....
        /*0268*/ 	.word	0x00009920
        /*026c*/ 	.word	0x00000000
        /*0270*/ 	.word	0x00026828
        /*0274*/ 	.short	0x010a
        /*0276*/ 	.byte	0x3f
	.zero		1


	//   ....[24]....
        /*0278*/ 	.word	0x00009c10
        /*027c*/ 	.word	0x00000003
        /*0280*/ 	.word	0x00026840
        /*0284*/ 	.short	0x010a
        /*0286*/ 	.byte	0x3f
	.zero		1


	//   ....[25]....
        /*0288*/ 	.word	0x0000a0d0
        /*028c*/ 	.word	0x00000006
        /*0290*/ 	.word	0x00000000
        /*0294*/ 	.short	0x010a
        /*0296*/ 	.byte	0x3f
	.zero		1


	//   ....[26]....
        /*0298*/ 	.word	0x0000a130
        /*029c*/ 	.word	0x00000003
        /*02a0*/ 	.word	0x00000000
        /*02a4*/ 	.short	0x010a
        /*02a6*/ 	.byte	0x3f
	.zero		1


	//   ....[27]....
        /*02a8*/ 	.word	0x0000a190
        /*02ac*/ 	.word	0x00000000
        /*02b0*/ 	.word	0x00000000
        /*02b4*/ 	.short	0x010a
        /*02b6*/ 	.byte	0x3f
	.zero		1


	//   ....[28]....
        /*02b8*/ 	.word	0x0000a1c0
        /*02bc*/ 	.word	0x00000003
        /*02c0*/ 	.word	0x00000000
        /*02c4*/ 	.short	0x010a
        /*02c6*/ 	.byte	0x3f
	.zero		1


	//   ....[29]....
        /*02c8*/ 	.word	0x0000a2a0
        /*02cc*/ 	.word	0x00000012
        /*02d0*/ 	.word	0x00026800
        /*02d4*/ 	.short	0x010a
        /*02d6*/ 	.byte	0x3f
	.zero		1


	//   ....[30]....
        /*02d8*/ 	.word	0x0000a300
        /*02dc*/ 	.word	0x00000005
        /*02e0*/ 	.word	0x00026810
        /*02e4*/ 	.short	0x010a
        /*02e6*/ 	.byte	0x3f
	.zero		1


	//   ....[31]....
        /*02e8*/ 	.word	0x0000a360
        /*02ec*/ 	.word	0x00000005
        /*02f0*/ 	.word	0x00026830
        /*02f4*/ 	.short	0x010a
        /*02f6*/ 	.byte	0x3f
	.zero		1


	//   ....[32]....
        /*02f8*/ 	.word	0x0000a500
        /*02fc*/ 	.word	0x00000000
        /*0300*/ 	.word	0x00026820
        /*0304*/ 	.short	0x010a
        /*0306*/ 	.byte	0x3f
	.zero		1


	//   ....[33]....
        /*0308*/ 	.word	0x0000a550
        /*030c*/ 	.word	0x00000000
        /*0310*/ 	.word	0x00026840
        /*0314*/ 	.short	0x010a
        /*0316*/ 	.byte	0x3f
	.zero		1


	//   ....[34]....
        /*0318*/ 	.word	0x0000a5a0
        /*031c*/ 	.word	0x00000000
        /*0320*/ 	.word	0x00026828
        /*0324*/ 	.short	0x010a
        /*0326*/ 	.byte	0x3f
	.zero		1


	//   ....[35]....
        /*0328*/ 	.word	0x0000a5f0
        /*032c*/ 	.word	0x00000000
        /*0330*/ 	.word	0x00026848
        /*0334*/ 	.short	0x010a
        /*0336*/ 	.byte	0x3f
	.zero		1


	//   ....[36]....
        /*0338*/ 	.word	0x0000a650
        /*033c*/ 	.word	0x00000000
        /*0340*/ 	.word	0x00026820
        /*0344*/ 	.short	0x010a
        /*0346*/ 	.byte	0x3f
	.zero		1


	//   ....[37]....
        /*0348*/ 	.word	0x0000a6a0
        /*034c*/ 	.word	0x00000000
        /*0350*/ 	.word	0x00026840
        /*0354*/ 	.short	0x010a
        /*0356*/ 	.byte	0x3f
	.zero		1


	//   ....[38]....
        /*0358*/ 	.word	0x0000a6f0
        /*035c*/ 	.word	0x00000000
        /*0360*/ 	.word	0x00026828
        /*0364*/ 	.short	0x010a
        /*0366*/ 	.byte	0x3f
	.zero		1


	//   ....[39]....
        /*0368*/ 	.word	0x0000a740
        /*036c*/ 	.word	0x00000003
        /*0370*/ 	.word	0x00026840
        /*0374*/ 	.short	0x010a
        /*0376*/ 	.byte	0x3f
	.zero		1


	//   ....[40]....
        /*0378*/ 	.word	0x0000a820
        /*037c*/ 	.word	0x00000006
        /*0380*/ 	.word	0x00000000
        /*0384*/ 	.short	0x010a
        /*0386*/ 	.byte	0x3f
	.zero		1


	//   ....[41]....
        /*0388*/ 	.word	0x0000a870
        /*038c*/ 	.word	0x00000003
        /*0390*/ 	.word	0x00000000
        /*0394*/ 	.short	0x010a
        /*0396*/ 	.byte	0x3f
	.zero		1


	//   ....[42]....
        /*0398*/ 	.word	0x0000a8c0
        /*039c*/ 	.word	0x00000000
        /*03a0*/ 	.word	0x00000000
        /*03a4*/ 	.short	0x010a
        /*03a6*/ 	.byte	0x3f
	.zero		1


	//----- nvinfo : EIATTR_NUM_MBARRIERS
	.align		4
.L_331:
        /*03a8*/ 	.byte	0x03, 0x38
        /*03aa*/ 	.short	0x0009


	//----- nvinfo : EIATTR_EXIT_INSTR_OFFSETS
	.align		4
        /*03ac*/ 	.byte	0x04, 0x1c
        /*03ae*/ 	.short	(.L_333 - .L_332)


	//   ....[0]....
.L_332:
        /*03b0*/ 	.word	0x0000a210


	//----- nvinfo : EIATTR_MAX_THREADS
	.align		4
.L_333:
        /*03b4*/ 	.byte	0x04, 0x05
        /*03b6*/ 	.short	(.L_335 - .L_334)
.L_334:
        /*03b8*/ 	.word	0x00000180
        /*03bc*/ 	.word	0x00000001
        /*03c0*/ 	.word	0x00000001


	//----- nvinfo : EIATTR_CRS_STACK_SIZE
	.align		4
.L_335:
        /*03c4*/ 	.byte	0x04, 0x1e
        /*03c6*/ 	.short	(.L_337 - .L_336)
.L_336:
        /*03c8*/ 	.word	0x00000000


	//----- nvinfo : EIATTR_CBANK_PARAM_SIZE
	.align		4
.L_337:
        /*03cc*/ 	.byte	0x03, 0x19
        /*03ce*/ 	.short	0x06f0


	//----- nvinfo : EIATTR_PARAM_CBANK
	.align		4
        /*03d0*/ 	.byte	0x04, 0x0a
        /*03d2*/ 	.short	(.L_339 - .L_338)
	.align		4
.L_338:
        /*03d4*/ 	.word	index@(.nv.constant0._ZN7cutlass13device_kernelIN5flash11enable_sm90INS1_16FlashAttnBwdSm90INS1_25CollectiveMainloopBwdSm90ILi2ELi2ELi2EN4cute5tupleIJNS5_1CILi1EEES8_S8_EEENS6_IJNS7_ILi64EEENS7_ILi128EEENS7_ILi96EEEEEENS_10bfloat16_tEfNS_4arch4Sm90ELb0ELb0ELb0ELb1ELb1ELb1ELb0ELb0ELi2ELi1ELi2ELi1ELb1EEENS1_21CollectiveEpilogueBwdISD_SE_SG_Li256ELb1ELb0ELi1EEENS1_19SingleTileSchedulerILb1ELb0ELb0ELi128EEEEEEEEEvNT_6ParamsE)
        /*03d8*/ 	.short	0x0210
        /*03da*/ 	.short	0x06f0


	//----- nvinfo : EIATTR_SW_WAR
	.align		4
.L_339:
        /*03dc*/ 	.byte	0x04, 0x36
        /*03de*/ 	.short	(.L_341 - .L_340)
.L_340:
        /*03e0*/ 	.word	0x00000008
.L_341:


//--------------------- .nv.info._ZN7cutlass13device_kernelIN5flash11enable_sm90INS1_16FlashAttnBwdSm90INS1_25CollectiveMainloopBwdSm90ILi2ELi2ELi2EN4cute5tupleIJNS5_1CILi1EEES8_S8_EEENS6_IJNS7_ILi64EEENS7_ILi128EEENS7_ILi96EEEEEENS_10bfloat16_tEfNS_4arch4Sm90ELb0ELb0ELb0ELb1ELb0ELb1ELb0ELb0ELi2ELi1ELi2ELi1ELb1EEENS1_24CollectiveEpilogueBwdGQAISD_fSG_Li256ELb1ELb0EEENS1_19SingleTileSchedulerILb1ELb0ELb0ELi128EEEEEEEEEvNT_6ParamsE --------------------------
	.section	.nv.info._ZN7cutlass13device_kernelIN5flash11enable_sm90INS1_16FlashAttnBwdSm90INS1_25CollectiveMainloopBwdSm90ILi2ELi2ELi2EN4cute5tupleIJNS5_1CILi1EEES8_S8_EEENS6_IJNS7_ILi64EEENS7_ILi128EEENS7_ILi96EEEEEENS_10bfloat16_tEfNS_4arch4Sm90ELb0ELb0ELb0ELb1ELb0ELb1ELb0ELb0ELi2ELi1ELi2ELi1ELb1EEENS1_24CollectiveEpilogueBwdGQAISD_fSG_Li256ELb1ELb0EEENS1_19SingleTileSchedulerILb1ELb0ELb0ELi128EEEEEEEEEvNT_6ParamsE,"",@"SHT_CUDA_INFO"
	.sectionflags	@""
	.align	4


	//----- nvinfo : EIATTR_CUDA_API_VERSION
	.align		4
        /*0000*/ 	.byte	0x04, 0x37
        /*0002*/ 	.short	(.L_343 - .L_342)
.L_342:
        /*0004*/ 	.word	0x00000082


	//----- nvinfo : EIATTR_KPARAM_INFO
	.align		4
.L_343:
        /*0008*/ 	.byte	0x04, 0x17
        /*000a*/ 	.short	(.L_345 - .L_344)
.L_344:
        /*000c*/ 	.word	0x00000000
        /*0010*/ 	.short	0x0000
        /*0012*/ 	.short	0x0070
        /*0014*/ 	.byte	0x00, 0xf0, 0x01, 0x1a


	//----- nvinfo : EIATTR_SPARSE_MMA_MASK
	.align		4
.L_345:
        /*0018*/ 	.byte	0x03, 0x50
        /*001a*/ 	.short	0x0000


	//----- nvinfo : EIATTR_MAXREG_COUNT
	.align		4
        /*001c*/ 	.byte	0x03, 0x1b
        /*001e*/ 	.short	0x00a8


	//----- nvinfo : EIATTR_NUM_BARRIERS
	.align		4
        /*0020*/ 	.byte	0x02, 0x4c
        /*0022*/ 	.byte	0x10
	.zero		1


	//----- nvinfo : EIATTR_EXTERNS
	.align		4
        /*0024*/ 	.byte	0x04, 0x0f
        /*0026*/ 	.short	(.L_347 - .L_346)


	//   ....[0]....
	.align		4
.L_346:
        /*0028*/ 	.word	index@(__assertfail)


	//----- nvinfo : EIATTR_MERCURY_ISA_VERSION
	.align		4
.L_347:
        /*002c*/ 	.byte	0x03, 0x5f
        /*002e*/ 	.short	0x0101


	//----- nvinfo : EIATTR_INT_WARP_WIDE_INSTR_OFFSETS
	.align		4
        /*0030*/ 	.byte	0x04, 0x31
        /*0032*/ 	.short	(.L_349 - .L_348)


	//   ....[0]....
.L_348:
        /*0034*/ 	.word	0x00000180


	//   ....[1]....
        /*0038*/ 	.word	0x000001b0


	//----- nvinfo : EIATTR_COOP_GROUP_MASK_REGIDS
	.align		4
.L_349:
        /*003c*/ 	.byte	0x04, 0x29
        /*003e*/ 	.short	(.L_351 - .L_350)


	//   ....[0]....
.L_350:
        /*0040*/ 	.word	0xffffffff


	//   ....[1]....
        /*0044*/ 	.word	0xffffffff


	//   ....[2]....
        /*0048*/ 	.word	0xffffffff


	//   ....[3]....
        /*004c*/ 	.word	0xffffffff


	//   ....[4]....
        /*0050*/ 	.word	0xffffffff


	//   ....[5]....
        /*0054*/ 	.word	0xffffffff


	//   ....[6]....
        /*0058*/ 	.word	0xffffffff


	//   ....[7]....
        /*005c*/ 	.word	0x0500000f


	//----- nvinfo : EIATTR_COOP_GROUP_INSTR_OFFSETS
	.align		4
.L_351:
        /*0060*/ 	.byte	0x04, 0x28
        /*0062*/ 	.short	(.L_353 - .L_352)


	//   ....[0]....
.L_352:
        /*0064*/ 	.word	0x00000050


	//   ....[1]....
        /*0068*/ 	.word	0x00000190


	//   ....[2]....
        /*006c*/ 	.word	0x000001e0


	//   ....[3]....
        /*0070*/ 	.word	0x000003d0


	//   ....[4]....
        /*0074*/ 	.word	0x00000600


	//   ....[5]....
        /*0078*/ 	.word	0x00001350


	//   ....[6]....
        /*007c*/ 	.word	0x00004e70


	//   ....[7]....
        /*0080*/ 	.word	0x000087b0


	//----- nvinfo : EIATTR_REG_RECONFIG
	.align		4
.L_353:
        /*0084*/ 	.byte	0x01, 0x54
	.zero		2


	//----- nvinfo : EIATTR_SYSCALL_OFFSETS
	.align		4
        /*0088*/ 	.byte	0x04, 0x46
        /*008a*/ 	.short	(.L_355 - .L_354)


	//   ....[0]....
.L_354:
        /*008c*/ 	.word	0x00000fb0


	//   ....[1]....
        /*0090*/ 	.word	0x000010a0


	//   ....[2]....
        /*0094*/ 	.word	0x00001200


	//   ....[3]....
        /*0098*/ 	.word	0x000012f0


	//   ....[4]....
        /*009c*/ 	.word	0x00001560


	//----- nvinfo : EIATTR_MBARRIER_INSTR_OFFSETS
	.align		4
.L_355:
        /*00a0*/ 	.byte	0x04, 0x39
        /*00a2*/ 	.short	(.L_357 - .L_356)


	//   ....[0]....
.L_356:
        /*00a4*/ 	.word	0x00000280
        /*00a8*/ 	.word	0x000000ff
        /*00ac*/ 	.word	0x00026800
        /*00b0*/ 	.short	0x0100
        /*00b2*/ 	.byte	0x06
	.zero		1


	//   ....[1]....
        /*00b4*/ 	.word	0x00000380
        /*00b8*/ 	.word	0x000000ff
        /*00bc*/ 	.word	0x00026810
        /*00c0*/ 	.short	0x0100
        /*00c2*/ 	.byte	0x08
	.zero		1


	//   ....[2]....
        /*00c4*/ 	.word	0x00000390
        /*00c8*/ 	.word	0x000000ff
        /*00cc*/ 	.word	0x00026820
        /*00d0*/ 	.short	0x0100
        /*00d2*/ 	.byte	0x08
	.zero		1


	//   ....[3]....
        /*00d4*/ 	.word	0x000003a0
        /*00d8*/ 	.word	0x000000ff
        /*00dc*/ 	.word	0x00026818
        /*00e0*/ 	.short	0x0100
        /*00e2*/ 	.byte	0x08
	.zero		1


	//   ....[4]....
        /*00e4*/ 	.word	0x000003b0
        /*00e8*/ 	.word	0x000000ff
        /*00ec*/ 	.word	0x00026828
        /*00f0*/ 	.short	0x0100
        /*00f2*/ 	.byte	0x08
	.zero		1


	//   ....[5]....
        /*00f4*/ 	.word	0x000004e0
        /*00f8*/ 	.word	0x000000ff
        /*00fc*/ 	.word	0x00026830
        /*0100*/ 	.short	0x0100
        /*0102*/ 	.byte	0x08
	.zero		1


	//   ....[6]....
        /*0104*/ 	.word	0x000004f0
        /*0108*/ 	.word	0x000000ff
        /*010c*/ 	.word	0x00026840
        /*0110*/ 	.short	0x0100
        /*0112*/ 	.byte	0x08
	.zero		1


	//   ....[7]....
        /*0114*/ 	.word	0x00000500
        /*0118*/ 	.word	0x000000ff
        /*011c*/ 	.word	0x00026838
        /*0120*/ 	.short	0x0100
        /*0122*/ 	.byte	0x08
	.zero		1


	//   ....[8]....
        /*0124*/ 	.word	0x00000510
        /*0128*/ 	.word	0x000000ff
        /*012c*/ 	.word	0x00026848
        /*0130*/ 	.short	0x0100
        /*0132*/ 	.byte	0x08
	.zero		1


	//   ....[9]....
        /*0134*/ 	.word	0x00001390
        /*0138*/ 	.word	0x00000012
        /*013c*/ 	.word	0x00026800
        /*0140*/ 	.short	0x010a
        /*0142*/ 	.byte	0x3f
	.zero		1


	//   ....[10]....
        /*0144*/ 	.word	0x00001420
        /*0148*/ 	.word	0x00000012
        /*014c*/ 	.word	0x00026800
        /*0150*/ 	.short	0x010a
        /*0152*/ 	.byte	0x3f
	.zero		1


	//   ....[11]....
        /*0154*/ 	.word	0x00001dc0
        /*0158*/ 	.word	0x000000ff
        /*015c*/ 	.word	0x00026810
        /*0160*/ 	.short	0x010a
        /*0162*/ 	.byte	0x08
	.zero		1


	//   ....[12]....
        /*0164*/ 	.word	0x00001e00
        /*0168*/ 	.word	0x000000ff
        /*016c*/ 	.word	0x00026810
        /*0170*/ 	.short	0x010a
        /*0172*/ 	.byte	0x08
	.zero		1


	//   ....[13]....
        /*0174*/ 	.word	0x00002250
        /*0178*/ 	.word	0x000000ff
        /*017c*/ 	.word	0x00026830
        /*0180*/ 	.short	0x010a
        /*0182*/ 	.byte	0x08
	.zero		1


	//   ....[14]....
        /*0184*/ 	.word	0x00002290
        /*0188*/ 	.word	0x000000ff
        /*018c*/ 	.word	0x00026830
        /*0190*/ 	.short	0x010a
        /*0192*/ 	.byte	0x08
	.zero		1


	//   ....[15]....
        /*0194*/ 	.word	0x00003ea0
        /*0198*/ 	.word	0x000000ff
        /*019c*/ 	.word	0x00000000
        /*01a0*/ 	.short	0x0101
        /*01a2*/ 	.byte	0x0a
	.zero		1


	//   ....[16]....
        /*01a4*/ 	.word	0x00004180
        /*01a8*/ 	.word	0x000000ff
        /*01ac*/ 	.word	0x00000000
        /*01b0*/ 	.short	0x0101
        /*01b2*/ 	.byte	0x08
	.zero		1


	//   ....[17]....
        /*01b4*/ 	.word	0x00006700
        /*01b8*/ 	.word	0x00000000
        /*01bc*/ 	.word	0x00026820
        /*01c0*/ 	.short	0x010a
        /*01c2*/ 	.byte	0x3f
	.zero		1


	//   ....[18]....
        /*01c4*/ 	.word	0x00006fd0
        /*01c8*/ 	.word	0x00000000
        /*01cc*/ 	.word	0x00026840
        /*01d0*/ 	.short	0x010a
        /*01d2*/ 	.byte	0x3f
	.zero		1


	//   ....[19]....
        /*01d4*/ 	.word	0x000072e0
        /*01d8*/ 	.word	0x00000000
        /*01dc*/ 	.word	0x00026828
        /*01e0*/ 	.short	0x010a
        /*01e2*/ 	.byte	0x3f
	.zero		1


	//   ....[20]....
        /*01e4*/ 	.word	0x00007580
        /*01e8*/ 	.word	0x00000000
        /*01ec*/ 	.word	0x00026848
        /*01f0*/ 	.short	0x010a
        /*01f2*/ 	.byte	0x3f
	.zero		1


	//   ....[21]....
        /*01f4*/ 	.word	0x00007870
        /*01f8*/ 	.word	0x00000000
        /*01fc*/ 	.word	0x00026820
        /*0200*/ 	.short	0x010a
        /*0202*/ 	.byte	0x3f
	.zero		1


	//   ....[22]....
        /*0204*/ 	.word	0x00007b70
        /*0208*/ 	.word	0x00000000
        /*020c*/ 	.word	0x00026840
        /*0210*/ 	.short	0x010a
        /*0212*/ 	.byte	0x3f
	.zero		1


	//   ....[23]....
        /*0214*/ 	.word	0x00007e60
        /*0218*/ 	.word	0x00000000
        /*021c*/ 	.word	0x00026828
        /*0220*/ 	.short	0x010a
        /*0222*/ 	.byte	0x3f
	.zero		1


	//   ....[24]....
        /*0224*/ 	.word	0x00008150
        /*0228*/ 	.word	0x00000003
        /*022c*/ 	.word	0x00026840
        /*0230*/ 	.short	0x010a
        /*0232*/ 	.byte	0x3f
	.zero		1


	//   ....[25]....
        /*0234*/ 	.word	0x00008610
        /*0238*/ 	.word	0x00000006
        /*023c*/ 	.word	0x00000000
        /*0240*/ 	.short	0x010a
        /*0242*/ 	.byte	0x3f
	.zero		1


	//   ....[26]....
        /*0244*/ 	.word	0x00008670
        /*0248*/ 	.word	0x00000003
        /*024c*/ 	.word	0x00000000
        /*0250*/ 	.short	0x010a
        /*0252*/ 	.byte	0x3f
	.zero		1


	//   ....[27]....
        /*0254*/ 	.word	0x000086d0
        /*0258*/ 	.word	0x00000000
        /*025c*/ 	.word	0x00000000
        /*0260*/ 	.short	0x010a
        /*0262*/ 	.byte	0x3f
	.zero		1


	//   ....[28]....
        /*0264*/ 	.word	0x00008700
        /*0268*/ 	.word	0x00000003
        /*026c*/ 	.word	0x00000000
        /*0270*/ 	.short	0x010a
        /*0272*/ 	.byte	0x3f
	.zero		1


	//   ....[29]....
        /*0274*/ 	.word	0x000087e0
        /*0278*/ 	.word	0x00000012
        /*027c*/ 	.word	0x00026800
        /*0280*/ 	.short	0x010a
        /*0282*/ 	.byte	0x3f
	.zero		1


	//   ....[30]....
        /*0284*/ 	.word	0x00008840
        /*0288*/ 	.word	0x00000005
        /*028c*/ 	.word	0x00026810
        /*0290*/ 	.short	0x010a
        /*0292*/ 	.byte	0x3f
	.zero		1


	//   ....[31]....
        /*0294*/ 	.word	0x000088a0
        /*0298*/ 	.word	0x00000005
        /*029c*/ 	.word	0x00026830
        /*02a0*/ 	.short	0x010a
        /*02a2*/ 	.byte	0x3f
	.zero		1


	//   ....[32]....
        /*02a4*/ 	.word	0x000088f0
        /*02a8*/ 	.word	0x00000000
        /*02ac*/ 	.word	0x00026820
        /*02b0*/ 	.short	0x010a
        /*02b2*/ 	.byte	0x3f
	.zero		1


	//   ....[33]....
        /*02b4*/ 	.word	0x00008940
        /*02b8*/ 	.word	0x00000000
        /*02bc*/ 	.word	0x00026840
        /*02c0*/ 	.short	0x010a
        /*02c2*/ 	.byte	0x3f
	.zero		1


	//   ....[34]....
        /*02c4*/ 	.word	0x00008990
        /*02c8*/ 	.word	0x00000000
        /*02cc*/ 	.word	0x00026828
        /*02d0*/ 	.short	0x010a
        /*02d2*/ 	.byte	0x3f
	.zero		1


	//   ....[35]....
        /*02d4*/ 	.word	0x000089e0
        /*02d8*/ 	.word	0x00000000
        /*02dc*/ 	.word	0x00026848
        /*02e0*/ 	.short	0x010a
        /*02e2*/ 	.byte	0x3f
	.zero		1


	//   ....[36]....
        /*02e4*/ 	.word	0x00008a40
        /*02e8*/ 	.word	0x00000000
        /*02ec*/ 	.word	0x00026820
        /*02f0*/ 	.short	0x010a
        /*02f2*/ 	.byte	0x3f
	.zero		1


	//   ....[37]....
        /*02f4*/ 	.word	0x00008a90
        /*02f8*/ 	.word	0x00000000
        /*02fc*/ 	.word	0x00026840
        /*0300*/ 	.short	0x010a
        /*0302*/ 	.byte	0x3f
	.zero		1


	//   ....[38]....
        /*0304*/ 	.word	0x00008ae0
        /*0308*/ 	.word	0x00000000
        /*030c*/ 	.word	0x00026828
        /*0310*/ 	.short	0x010a
        /*0312*/ 	.byte	0x3f
	.zero		1


	//   ....[39]....
        /*0314*/ 	.word	0x00008b30
        /*0318*/ 	.word	0x00000003
        /*031c*/ 	.word	0x00026840
        /*0320*/ 	.short	0x010a
        /*0322*/ 	.byte	0x3f
	.zero		1


	//   ....[40]....
        /*0324*/ 	.word	0x00008c10
        /*0328*/ 	.word	0x00000006
        /*032c*/ 	.word	0x00000000
        /*0330*/ 	.short	0x010a
        /*0332*/ 	.byte	0x3f
	.zero		1


	//   ....[41]....
        /*0334*/ 	.word	0x00008c60
        /*0338*/ 	.word	0x00000003
        /*033c*/ 	.word	0x00000000
        /*0340*/ 	.short	0x010a
        /*0342*/ 	.byte	0x3f
	.zero		1


	//   ....[42]....
        /*0344*/ 	.word	0x00008cb0
        /*0348*/ 	.word	0x00000000
        /*034c*/ 	.word	0x00000000
        /*0350*/ 	.short	0x010a
        /*0352*/ 	.byte	0x3f
	.zero		1


	//----- nvinfo : EIATTR_NUM_MBARRIERS
	.align		4
.L_357:
        /*0354*/ 	.byte	0x03, 0x38
        /*0356*/ 	.short	0x0009


	//----- nvinfo : EIATTR_EXIT_INSTR_OFFSETS
	.align		4
        /*0358*/ 	.byte	0x04, 0x1c
        /*035a*/ 	.short	(.L_359 - .L_358)


	//   ....[0]....
.L_358:
        /*035c*/ 	.word	0x00008750


	//----- nvinfo : EIATTR_MAX_THREADS
	.align		4
.L_359:
        /*0360*/ 	.byte	0x04, 0x05
        /*0362*/ 	.short	(.L_361 - .L_360)
.L_360:
        /*0364*/ 	.word	0x00000180
        /*0368*/ 	.word	0x00000001
        /*036c*/ 	.word	0x00000001


	//----- nvinfo : EIATTR_CRS_STACK_SIZE
	.align		4
.L_361:
        /*0370*/ 	.byte	0x04, 0x1e
        /*0372*/ 	.short	(.L_363 - .L_362)
.L_362:
        /*0374*/ 	.word	0x00000000


	//----- nvinfo : EIATTR_CBANK_PARAM_SIZE
	.align		4
.L_363:
        /*0378*/ 	.byte	0x03, 0x19
        /*037a*/ 	.short	0x06f0


	//----- nvinfo : EIATTR_PARAM_CBANK
	.align		4
        /*037c*/ 	.byte	0x04, 0x0a
        /*037e*/ 	.short	(.L_365 - .L_364)
	.align		4
.L_364:
        /*0380*/ 	.word	index@(.nv.constant0._ZN7cutlass13device_kernelIN5flash11enable_sm90INS1_16FlashAttnBwdSm90INS1_25CollectiveMainloopBwdSm90ILi2ELi2ELi2EN4cute5tupleIJNS5_1CILi1EEES8_S8_EEENS6_IJNS7_ILi64EEENS7_ILi128EEENS7_ILi96EEEEEENS_10bfloat16_tEfNS_4arch4Sm90ELb0ELb0ELb0ELb1ELb0ELb1ELb0ELb0ELi2ELi1ELi2ELi1ELb1EEENS1_24CollectiveEpilogueBwdGQAISD_fSG_Li256ELb1ELb0EEENS1_19SingleTileSchedulerILb1ELb0ELb0ELi128EEEEEEEEEvNT_6ParamsE)
        /*0384*/ 	.short	0x0210
        /*0386*/ 	.short	0x06f0


	//----- nvinfo : EIATTR_SW_WAR
	.align		4
.L_365:
        /*0388*/ 	.byte	0x04, 0x36
        /*038a*/ 	.short	(.L_367 - .L_366)
.L_366:
        /*038c*/ 	.word	0x00000008
.L_367:


//--------------------- .nv.info._ZN7cutlass13device_kernelIN5flash11enable_sm90INS1_16FlashAttnBwdSm90INS1_25CollectiveMainloopBwdSm90ILi2ELi2ELi2EN4cute5tupleIJNS5_1CILi1EEES8_S8_EEENS6_IJNS7_ILi64EEENS7_ILi128EEENS7_ILi96EEEEEENS_10bfloat16_tEfNS_4arch4Sm90ELb0ELb0ELb0ELb1ELb1ELb1ELb0ELb0ELi2ELi1ELi2ELi1ELb1EEENS1_24CollectiveEpilogueBwdGQAISD_fSG_Li256ELb1ELb1EEENS1_19SingleTileSchedulerILb1ELb0ELb0ELi128EEEEEEEEEvNT_6ParamsE --------------------------
	.section	.nv.info._ZN7cutlass13device_kernelIN5flash11enable_sm90INS1_16FlashAttnBwdSm90INS1_25CollectiveMainloopBwdSm90ILi2ELi2ELi2EN4cute5tupleIJNS5_1CILi1EEES8_S8_EEENS6_IJNS7_ILi64EEENS7_ILi128EEENS7_ILi96EEEEEENS_10bfloat16_tEfNS_4arch4Sm90ELb0ELb0ELb0ELb1ELb1ELb1ELb0ELb0ELi2ELi1ELi2ELi1ELb1EEENS1_24CollectiveEpilogueBwdGQAISD_fSG_Li256ELb1ELb1EEENS1_19SingleTileSchedulerILb1ELb0ELb0ELi128EEEEEEEEEvNT_6ParamsE,"",@"SHT_CUDA_INFO"
	.sectionflags	@""
	.align	4


	//----- nvinfo : EIATTR_CUDA_API_VERSION
	.align		4
        /*0000*/ 	.byte	0x04, 0x37
        /*0002*/ 	.short	(.L_369 - .L_368)
.L_368:
        /*0004*/ 	.word	0x00000082


	//----- nvinfo : EIATTR_KPARAM_INFO
	.align		4
.L_369:
        /*0008*/ 	.byte	0x04, 0x17
        /*000a*/ 	.short	(.L_371 - .L_370)
.L_370:
        /*000c*/ 	.word	0x00000000
        /*0010*/ 	.short	0x0000
        /*0012*/ 	.short	0x0070
        /*0014*/ 	.byte	0x00, 0xf0, 0x01, 0x1a


	//----- nvinfo : EIATTR_SPARSE_MMA_MASK
	.align		4
.L_371:
        /*0018*/ 	.byte	0x03, 0x50
        /*001a*/ 	.short	0x0000


	//----- nvinfo : EIATTR_MAXREG_COUNT
	.align		4
        /*001c*/ 	.byte	0x03, 0x1b
        /*001e*/ 	.short	0x00a8


	//----- nvinfo : EIATTR_NUM_BARRIERS
	.align		4
        /*0020*/ 	.byte	0x02, 0x4c
        /*0022*/ 	.byte	0x10
	.zero		1


	//----- nvinfo : EIATTR_EXTERNS
	.align		4
        /*0024*/ 	.byte	0x04, 0x0f
        /*0026*/ 	.short	(.L_373 - .L_372)


	//   ....[0]....
	.align		4
.L_372:
        /*0028*/ 	.word	index@(__assertfail)


	//----- nvinfo : EIATTR_MERCURY_ISA_VERSION
	.align		4
.L_373:
        /*002c*/ 	.byte	0x03, 0x5f
        /*002e*/ 	.short	0x0101


	//----- nvinfo : EIATTR_INT_WARP_WIDE_INSTR_OFFSETS
	.align		4
        /*0030*/ 	.byte	0x04, 0x31
        /*0032*/ 	.short	(.L_375 - .L_374)


	//   ....[0]....
.L_374:
        /*0034*/ 	.word	0x00000180


	//   ....[1]....
        /*0038*/ 	.word	0x000001b0


	//   ....[2]....
        /*003c*/ 	.word	0x00006090


	//   ....[3]....
        /*0040*/ 	.word	0x00006500


	//   ....[4]....
        /*0044*/ 	.word	0x00006ad0


	//----- nvinfo : EIATTR_COOP_GROUP_MASK_REGIDS
	.align		4
.L_375:
        /*0048*/ 	.byte	0x04, 0x29
        /*004a*/ 	.short	(.L_377 - .L_376)


	//   ....[0]....
.L_376:
        /*004c*/ 	.word	0xffffffff


	//   ....[1]....
        /*0050*/ 	.word	0xffffffff


	//   ....[2]....
        /*0054*/ 	.word	0xffffffff


	//   ....[3]....
        /*0058*/ 	.word	0xffffffff


	//   ....[4]....
        /*005c*/ 	.word	0xffffffff


	//   ....[5]....
        /*0060*/ 	.word	0xffffffff


	//   ....[6]....
        /*0064*/ 	.word	0xffffffff


	//   ....[7]....
        /*0068*/ 	.word	0xffffffff


	//   ....[8]....
        /*006c*/ 	.word	0xffffffff


	//   ....[9]....
        /*0070*/ 	.word	0xffffffff


	//   ....[10]....
        /*0074*/ 	.word	0xffffffff


	//   ....[11]....
        /*0078*/ 	.word	0xffffffff


	//   ....[12]....
        /*007c*/ 	.word	0xffffffff


	//   ....[13]....
        /*0080*/ 	.word	0xffffffff


	//   ....[14]....
        /*0084*/ 	.word	0xffffffff


	//   ....[15]....
        /*0088*/ 	.word	0xffffffff


	//   ....[16]....
        /*008c*/ 	.word	0xffffffff


	//   ....[17]....
        /*0090*/ 	.word	0x0500000f


	//   ....[18]....
        /*0094*/ 	.word	0x0500000f


	//   ....[19]....
        /*0098*/ 	.word	0x0500000f


	//   ....[20]....
        /*009c*/ 	.word	0x0500000f


	//   ....[21]....
        /*00a0*/ 	.word	0x0500000f


	//   ....[22]....
        /*00a4*/ 	.word	0x0500000f


	//----- nvinfo : EIATTR_COOP_GROUP_INSTR_OFFSETS
	.align		4
.L_377:
        /*00a8*/ 	.byte	0x04, 0x28
        /*00aa*/ 	.short	(.L_379 - .L_378)


	//   ....[0]....
.L_378:
        /*00ac*/ 	.word	0x00000050


	//   ....[1]....
        /*00b0*/ 	.word	0x00000190


	//   ....[2]....
        /*00b4*/ 	.word	0x000001e0


	//   ....[3]....
        /*00b8*/ 	.word	0x000003d0


	//   ....[4]....
        /*00bc*/ 	.word	0x00000600


	//   ....[5]....
        /*00c0*/ 	.word	0x00001350


	//   ....[6]....
        /*00c4*/ 	.word	0x00004c80


	//   ....[7]....
        /*00c8*/ 	.word	0x00004e10


	//   ....[8]....
        /*00cc*/ 	.word	0x000050c0


	//   ....[9]....
        /*00d0*/ 	.word	0x00005250


	//   ....[10]....
        /*00d4*/ 	.word	0x00005360


	//   ....[11]....
        /*00d8*/ 	.word	0x00005d30


	//   ....[12]....
        /*00dc*/ 	.word	0x00005fc0


	//   ....[13]....
        /*00e0*/ 	.word	0x00006200


	//   ....[14]....
        /*00e4*/ 	.word	0x00006430


	//   ....[15]....
        /*00e8*/ 	.word	0x000066e0


	//   ....[16]....
        /*00ec*/ 	.word	0x00006a10


	//   ....[17]....
        /*00f0*/ 	.word	0x000094f0


	//   ....[18]....
        /*00f4*/ 	.word	0x00009660


	//   ....[19]....
        /*00f8*/ 	.word	0x000096d0


	//   ....[20]....
        /*00fc*/ 	.word	0x00009740


	//   ....[21]....
        /*0100*/ 	.word	0x000097b0


	//   ....[22]....
        /*0104*/ 	.word	0x00009820


	//----- nvinfo : EIATTR_REG_RECONFIG
	.align		4
.L_379:
        /*0108*/ 	.byte	0x01, 0x54
	.zero		2


	//----- nvinfo : EIATTR_SYSCALL_OFFSETS
	.align		4
        /*010c*/ 	.byte	0x04, 0x46
        /*010e*/ 	.short	(.L_381 - .L_380)


	//   ....[0]....
.L_380:
        /*0110*/ 	.word	0x00000fb0


	//   ....[1]....
        /*0114*/ 	.word	0x000010a0


	//   ....[2]....
        /*0118*/ 	.word	0x00001200


	//   ....[3]....
        /*011c*/ 	.word	0x000012f0


	//   ....[4]....
        /*0120*/ 	.word	0x00001560


	//----- nvinfo : EIATTR_MBARRIER_INSTR_OFFSETS
	.align		4
.L_381:
        /*0124*/ 	.byte	0x04, 0x39
        /*0126*/ 	.short	(.L_383 - .L_382)


	//   ....[0]....
.L_382:
        /*0128*/ 	.word	0x00000280
        /*012c*/ 	.word	0x000000ff
        /*0130*/ 	.word	0x00026800
        /*0134*/ 	.short	0x0100
        /*0136*/ 	.byte	0x06
	.zero		1


	//   ....[1]....
        /*0138*/ 	.word	0x00000380
        /*013c*/ 	.word	0x000000ff
        /*0140*/ 	.word	0x00026810
        /*0144*/ 	.short	0x0100
        /*0146*/ 	.byte	0x08
	.zero		1


	//   ....[2]....
        /*0148*/ 	.word	0x00000390
        /*014c*/ 	.word	0x000000ff
        /*0150*/ 	.word	0x00026820
        /*0154*/ 	.short	0x0100
        /*0156*/ 	.byte	0x08
	.zero		1


	//   ....[3]....
        /*0158*/ 	.word	0x000003a0
        /*015c*/ 	.word	0x000000ff
        /*0160*/ 	.word	0x00026818
        /*0164*/ 	.short	0x0100
        /*0166*/ 	.byte	0x08
	.zero		1


	//   ....[4]....
        /*0168*/ 	.word	0x000003b0
        /*016c*/ 	.word	0x000000ff
        /*0170*/ 	.word	0x00026828
        /*0174*/ 	.short	0x0100
        /*0176*/ 	.byte	0x08
	.zero		1


	//   ....[5]....
        /*0178*/ 	.word	0x000004e0
        /*017c*/ 	.word	0x000000ff
        /*0180*/ 	.word	0x00026830
        /*0184*/ 	.short	0x0100
        /*0186*/ 	.byte	0x08
	.zero		1


	//   ....[6]....
        /*0188*/ 	.word	0x000004f0
        /*018c*/ 	.word	0x000000ff
        /*0190*/ 	.word	0x00026840
        /*0194*/ 	.short	0x0100
        /*0196*/ 	.byte	0x08
	.zero		1


	//   ....[7]....
        /*0198*/ 	.word	0x00000500
        /*019c*/ 	.word	0x000000ff
        /*01a0*/ 	.word	0x00026838
        /*01a4*/ 	.short	0x0100
        /*01a6*/ 	.byte	0x08
	.zero		1


	//   ....[8]....
        /*01a8*/ 	.word	0x00000510
        /*01ac*/ 	.word	0x000000ff
        /*01b0*/ 	.word	0x00026848
        /*01b4*/ 	.short	0x0100
        /*01b6*/ 	.byte	0x08
	.zero		1


	//   ....[9]....
        /*01b8*/ 	.word	0x00001390
        /*01bc*/ 	.word	0x00000012
        /*01c0*/ 	.word	0x00026800
        /*01c4*/ 	.short	0x010a
        /*01c6*/ 	.byte	0x3f
	.zero		1


	//   ....[10]....
        /*01c8*/ 	.word	0x00001420
        /*01cc*/ 	.word	0x00000012
        /*01d0*/ 	.word	0x00026800
        /*01d4*/ 	.short	0x010a
        /*01d6*/ 	.byte	0x3f
	.zero		1


	//   ....[11]....
        /*01d8*/ 	.word	0x00001dc0
        /*01dc*/ 	.word	0x000000ff
        /*01e0*/ 	.word	0x00026810
        /*01e4*/ 	.short	0x010a
        /*01e6*/ 	.byte	0x08
	.zero		1


	//   ....[12]....
        /*01e8*/ 	.word	0x00001e00
        /*01ec*/ 	.word	0x000000ff
        /*01f0*/ 	.word	0x00026810
        /*01f4*/ 	.short	0x010a
        /*01f6*/ 	.byte	0x08
	.zero		1


	//   ....[13]....
        /*01f8*/ 	.word	0x00002250
        /*01fc*/ 	.word	0x000000ff
        /*0200*/ 	.word	0x00026830
        /*0204*/ 	.short	0x010a
        /*0206*/ 	.byte	0x08
	.zero		1


	//   ....[14]....
        /*0208*/ 	.word	0x00002290
        /*020c*/ 	.word	0x000000ff
        /*0210*/ 	.word	0x00026830
        /*0214*/ 	.short	0x010a
        /*0216*/ 	.byte	0x08
	.zero		1


	//   ....[15]....
        /*0218*/ 	.word	0x00003ea0
        /*021c*/ 	.word	0x000000ff
        /*0220*/ 	.word	0x00000000
        /*0224*/ 	.short	0x0101
        /*0226*/ 	.byte	0x0a
	.zero		1


	//   ....[16]....
        /*0228*/ 	.word	0x00004180
        /*022c*/ 	.word	0x000000ff
        /*0230*/ 	.word	0x00000000
        /*0234*/ 	.short	0x0101
        /*0236*/ 	.byte	0x08
	.zero		1


	//   ....[17]....
        /*0238*/ 	.word	0x00007440
        /*023c*/ 	.word	0x00000000
        /*0240*/ 	.word	0x00026820
        /*0244*/ 	.short	0x010a
        /*0246*/ 	.byte	0x3f
	.zero		1


	//   ....[18]....
        /*0248*/ 	.word	0x00007d10
        /*024c*/ 	.word	0x00000000
        /*0250*/ 	.word	0x00026840
        /*0254*/ 	.short	0x010a
        /*0256*/ 	.byte	0x3f
	.zero		1


	//   ....[19]....
        /*0258*/ 	.word	0x00008020
        /*025c*/ 	.word	0x00000000
        /*0260*/ 	.word	0x00026828
        /*0264*/ 	.short	0x010a
        /*0266*/ 	.byte	0x3f
	.zero		1


	//   ....[20]....
        /*0268*/ 	.word	0x000082c0
        /*026c*/ 	.word	0x00000000
        /*0270*/ 	.word	0x00026848
        /*0274*/ 	.short	0x010a
        /*0276*/ 	.byte	0x3f
	.zero		1


	//   ....[21]....
        /*0278*/ 	.word	0x000085b0
        /*027c*/ 	.word	0x00000000
        /*0280*/ 	.word	0x00026820
        /*0284*/ 	.short	0x010a
        /*0286*/ 	.byte	0x3f
	.zero		1


	//   ....[22]....
        /*0288*/ 	.word	0x000088b0
        /*028c*/ 	.word	0x00000000
        /*0290*/ 	.word	0x00026840
        /*0294*/ 	.short	0x010a
        /*0296*/ 	.byte	0x3f
	.zero		1


	//   ....[23]....
        /*0298*/ 	.word	0x00008ba0
        /*029c*/ 	.word	0x00000000
        /*02a0*/ 	.word	0x00026828
        /*02a4*/ 	.short	0x010a
        /*02a6*/ 	.byte	0x3f
	.zero		1


	//   ....[24]....
        /*02a8*/ 	.word	0x00008e90
        /*02ac*/ 	.word	0x00000003
        /*02b0*/ 	.word	0x00026840
        /*02b4*/ 	.short	0x010a
        /*02b6*/ 	.byte	0x3f
	.zero		1


	//   ....[25]....
        /*02b8*/ 	.word	0x00009350
        /*02bc*/ 	.word	0x00000006
        /*02c0*/ 	.word	0x00000000
        /*02c4*/ 	.short	0x010a
        /*02c6*/ 	.byte	0x3f
	.zero		1


	//   ....[26]....
        /*02c8*/ 	.word	0x000093b0
        /*02cc*/ 	.word	0x00000003
        /*02d0*/ 	.word	0x00000000
        /*02d4*/ 	.short	0x010a
        /*02d6*/ 	.byte	0x3f
	.zero		1


	//   ....[27]....
        /*02d8*/ 	.word	0x00009410
        /*02dc*/ 	.word	0x00000000
        /*02e0*/ 	.word	0x00000000
        /*02e4*/ 	.short	0x010a
        /*02e6*/ 	.byte	0x3f
	.zero		1


	//   ....[28]....
        /*02e8*/ 	.word	0x00009440
        /*02ec*/ 	.word	0x00000003
        /*02f0*/ 	.word	0x00000000
        /*02f4*/ 	.short	0x010a
        /*02f6*/ 	.byte	0x3f
	.zero		1


	//   ....[29]....
        /*02f8*/ 	.word	0x00009520
        /*02fc*/ 	.word	0x00000012
        /*0300*/ 	.word	0x00026800
        /*0304*/ 	.short	0x010a
        /*0306*/ 	.byte	0x3f
	.zero		1


	//   ....[30]....
        /*0308*/ 	.word	0x00009580
        /*030c*/ 	.word	0x00000005
        /*0310*/ 	.word	0x00026810
        /*0314*/ 	.short	0x010a
        /*0316*/ 	.byte	0x3f
	.zero		1


	//   ....[31]....
        /*0318*/ 	.word	0x000095e0
        /*031c*/ 	.word	0x00000005
        /*0320*/ 	.word	0x00026830
        /*0324*/ 	.short	0x010a
        /*0326*/ 	.byte	0x3f
	.zero		1


	//   ....[32]....
        /*0328*/ 	.word	0x00009860
        /*032c*/ 	.word	0x00000000
        /*0330*/ 	.word	0x00026820
        /*0334*/ 	.short	0x010a
        /*0336*/ 	.byte	0x3f
	.zero		1


	//   ....[33]....
        /*0338*/ 	.word	0x000098b0
        /*033c*/ 	.word	0x00000000
        /*0340*/ 	.word	0x00026840
        /*0344*/ 	.short	0x010a
        /*0346*/ 	.byte	0x3f
	.zero		1


	//   ....[34]....
        /*0348*/ 	.word	0x00009900
        /*034c*/ 	.word	0x00000000
        /*0350*/ 	.word	0x00026828
        /*0354*/ 	.short	0x010a
        /*0356*/ 	.byte	0x3f
	.zero		1


	//   ....[35]....
        /*0358*/ 	.word	0x00009950
        /*035c*/ 	.word	0x00000000
        /*0360*/ 	.word	0x00026848
        /*0364*/ 	.short	0x010a
        /*0366*/ 	.byte	0x3f
	.zero		1


	//   ....[36]....
        /*0368*/ 	.word	0x000099b0
        /*036c*/ 	.word	0x00000000
        /*0370*/ 	.word	0x00026820
        /*0374*/ 	.short	0x010a
        /*0376*/ 	.byte	0x3f
	.zero		1


	//   ....[37]....
        /*0378*/ 	.word	0x00009a00
        /*037c*/ 	.word	0x00000000
        /*0380*/ 	.word	0x00026840
        /*0384*/ 	.short	0x010a
        /*0386*/ 	.byte	0x3f
	.zero		1


	//   ....[38]....
        /*0388*/ 	.word	0x00009a50
        /*038c*/ 	.word	0x00000000
        /*0390*/ 	.word	0x00026828
        /*0394*/ 	.short	0x010a
        /*0396*/ 	.byte	0x3f
	.zero		1


	//   ....[39]....
        /*0398*/ 	.word	0x00009aa0
        /*039c*/ 	.word	0x00000003
        /*03a0*/ 	.word	0x00026840
        /*03a4*/ 	.short	0x010a
        /*03a6*/ 	.byte	0x3f
	.zero		1


	//   ....[40]....
        /*03a8*/ 	.word	0x00009b80
        /*03ac*/ 	.word	0x00000006
        /*03b0*/ 	.word	0x00000000
        /*03b4*/ 	.short	0x010a
        /*03b6*/ 	.byte	0x3f
	.zero		1


	//   ....[41]....
        /*03b8*/ 	.word	0x00009bd0
        /*03bc*/ 	.word	0x00000003
        /*03c0*/ 	.word	0x00000000
        /*03c4*/ 	.short	0x010a
        /*03c6*/ 	.byte	0x3f
	.zero		1


	//   ....[42]....
        /*03c8*/ 	.word	0x00009c20
        /*03cc*/ 	.word	0x00000000
        /*03d0*/ 	.word	0x00000000
        /*03d4*/ 	.short	0x010a
        /*03d6*/ 	.byte	0x3f
	.zero		1


	//----- nvinfo : EIATTR_NUM_MBARRIERS
	.align		4
.L_383:
        /*03d8*/ 	.byte	0x03, 0x38
        /*03da*/ 	.short	0x0009


	//----- nvinfo : EIATTR_EXIT_INSTR_OFFSETS
	.align		4
        /*03dc*/ 	.byte	0x04, 0x1c
        /*03de*/ 	.short	(.L_385 - .L_384)


	//   ....[0]....
.L_384:
        /*03e0*/ 	.word	0x00009490


	//----- nvinfo : EIATTR_MAX_THREADS
	.align		4
.L_385:
        /*03e4*/ 	.byte	0x04, 0x05
        /*03e6*/ 	.short	(.L_387 - .L_386)
.L_386:
        /*03e8*/ 	.word	0x00000180
        /*03ec*/ 	.word	0x00000001
        /*03f0*/ 	.word	0x00000001


	//----- nvinfo : EIATTR_CRS_STACK_SIZE
	.align		4
.L_387:
        /*03f4*/ 	.byte	0x04, 0x1e
        /*03f6*/ 	.short	(.L_389 - .L_388)
.L_388:
        /*03f8*/ 	.word	0x00000000


	//----- nvinfo : EIATTR_CBANK_PARAM_SIZE
	.align		4
.L_389:
        /*03fc*/ 	.byte	0x03, 0x19
        /*03fe*/ 	.short	0x06f0


	//----- nvinfo : EIATTR_PARAM_CBANK
	.align		4
        /*0400*/ 	.byte	0x04, 0x0a
        /*0402*/ 	.short	(.L_391 - .L_390)
	.align		4
.L_390:
        /*0404*/ 	.word	index@(.nv.constant0._ZN7cutlass13device_kernelIN5flash11enable_sm90INS1_16FlashAttnBwdSm90INS1_25CollectiveMainloopBwdSm90ILi2ELi2ELi2EN4cute5tupleIJNS5_1CILi1EEES8_S8_EEENS6_IJNS7_ILi64EEENS7_ILi128EEENS7_ILi96EEEEEENS_10bfloat16_tEfNS_4arch4Sm90ELb0ELb0ELb0ELb1ELb1ELb1ELb0ELb0ELi2ELi1ELi2ELi1ELb1EEENS1_24CollectiveEpilogueBwdGQAISD_fSG_Li256ELb1ELb1EEENS1_19SingleTileSchedulerILb1ELb0ELb0ELi128EEEEEEEEEvNT_6ParamsE)
        /*0408*/ 	.short	0x0210
        /*040a*/ 	.short	0x06f0


	//----- nvinfo : EIATTR_SW_WAR
	.align		4
.L_391:
        /*040c*/ 	.byte	0x04, 0x36
        /*040e*/ 	.short	(.L_393 - .L_392)
.L_392:
        /*0410*/ 	.word	0x00000008
.L_393:


//--------------------- .nv.info._ZN7cutlass13device_kernelIN5flash11enable_sm90INS1_16FlashAttnBwdSm90INS1_25CollectiveMainloopBwdSm90ILi2ELi2ELi2EN4cute5tupleIJNS5_1CILi1EEES8_S8_EEENS6_IJNS7_ILi64EEENS7_ILi128EEENS7_ILi96EEEEEENS_10bfloat16_tEfNS_4arch4Sm90ELb0ELb1ELb0ELb0ELb0ELb1ELb0ELb0ELi2ELi1ELi2ELi1ELb1EEENS1_21CollectiveEpilogueBwdISD_SE_SG_Li256ELb0ELb0ELi1EEENS1_19SingleTileSchedulerILb0ELb0ELb0ELi128EEEEEEEEEvNT_6ParamsE --------------------------
	.section	.nv.info._ZN7cutlass13device_kernelIN5flash11enable_sm90INS1_16FlashAttnBwdSm90INS1_25CollectiveMainloopBwdSm90ILi2ELi2ELi2EN4cute5tupleIJNS5_1CILi1EEES8_S8_EEENS6_IJNS7_ILi64EEENS7_ILi128EEENS7_ILi96EEEEEENS_10bfloat16_tEfNS_4arch4Sm90ELb0ELb1ELb0ELb0ELb0ELb1ELb0ELb0ELi2ELi1ELi2ELi1ELb1EEENS1_21CollectiveEpilogueBwdISD_SE_SG_Li256ELb0ELb0ELi1EEENS1_19SingleTileSchedulerILb0ELb0ELb0ELi128EEEEEEEEEvNT_6ParamsE,"",@"SHT_CUDA_INFO"
	.sectionflags	@""
	.align	4


	//----- nvinfo : EIATTR_CUDA_API_VERSION
	.align		4
        /*0000*/ 	.byte	0x04, 0x37
        /*0002*/ 	.short	(.L_395 - .L_394)
.L_394:
        /*0004*/ 	.word	0x00000082


	//----- nvinfo : EIATTR_KPARAM_INFO
	.align		4
.L_395:
        /*0008*/ 	.byte	0x04, 0x17
        /*000a*/ 	.short	(.L_397 - .L_396)
.L_396:
        /*000c*/ 	.word	0x00000000
        /*0010*/ 	.short	0x0000
        /*0012*/ 	.short	0x0070
        /*0014*/ 	.byte	0x00, 0xf0, 0x01, 0x24


	//----- nvinfo : EIATTR_SPARSE_MMA_MASK
	.align		4
.L_397:
        /*0018*/ 	.byte	0x03, 0x50
        /*001a*/ 	.short	0x0000


	//----- nvinfo : EIATTR_MAXREG_COUNT
	.align		4
        /*001c*/ 	.byte	0x03, 0x1b
        /*001e*/ 	.short	0x00a8


	//----- nvinfo : EIATTR_NUM_BARRIERS
	.align		4
        /*0020*/ 	.byte	0x02, 0x4c
        /*0022*/ 	.byte	0x10
	.zero		1


	//----- nvinfo : EIATTR_EXTERNS
	.align		4
        /*0024*/ 	.byte	0x04, 0x0f
        /*0026*/ 	.short	(.L_399 - .L_398)


	//   ....[0]....
	.align		4
.L_398:
        /*0028*/ 	.word	index@(__assertfail)


	//----- nvinfo : EIATTR_ANNOTATIONS
	.align		4
.L_399:
        /*002c*/ 	.byte	0x04, 0x55
        /*002e*/ 	.short	(.L_401 - .L_400)


	//   ....[0]....
.L_400:
        /*0030*/ 	.word	0x00000001
        /*0034*/ 	.byte	0x40, 0x74, 0x00, 0x00, 0x01, 0x00, 0x00, 0x00, 0x90, 0x77, 0x00, 0x00, 0x01, 0x00, 0x00, 0x00
        /*0044*/ 	.byte	0x40, 0x84, 0x00, 0x00, 0x01, 0x00, 0x00, 0x00, 0x60, 0x84, 0x00, 0x00, 0x01, 0x00, 0x00, 0x00
        /*0054*/ 	.byte	0xa0, 0x89, 0x00, 0x00


	//----- nvinfo : EIATTR_MERCURY_ISA_VERSION
	.align		4
.L_401:
        /*0058*/ 	.byte	0x03, 0x5f
        /*005a*/ 	.short	0x0101


	//----- nvinfo : EIATTR_INT_WARP_WIDE_INSTR_OFFSETS
	.align		4
        /*005c*/ 	.byte	0x04, 0x31
        /*005e*/ 	.short	(.L_403 - .L_402)


	//   ....[0]....
.L_402:
        /*0060*/ 	.word	0x000001f0


	//   ....[1]....
        /*0064*/ 	.word	0x00000220


	//----- nvinfo : EIATTR_COOP_GROUP_MASK_REGIDS
	.align		4
.L_403:
        /*0068*/ 	.byte	0x04, 0x29
        /*006a*/ 	.short	(.L_405 - .L_404)


	//   ....[0]....
.L_404:
        /*006c*/ 	.word	0xffffffff


	//   ....[1]....
        /*0070*/ 	.word	0xffffffff


	//   ....[2]....
        /*0074*/ 	.word	0xffffffff


	//   ....[3]....
        /*0078*/ 	.word	0xffffffff


	//   ....[4]....
        /*007c*/ 	.word	0xffffffff


	//   ....[5]....
        /*0080*/ 	.word	0xffffffff


	//   ....[6]....
        /*0084*/ 	.word	0xffffffff


	//   ....[7]....
        /*0088*/ 	.word	0xffffffff


	//   ....[8]....
        /*008c*/ 	.word	0x0500000f


	//----- nvinfo : EIATTR_COOP_GROUP_INSTR_OFFSETS
	.align		4
.L_405:
        /*0090*/ 	.byte	0x04, 0x28
        /*0092*/ 	.short	(.L_407 - .L_406)


	//   ....[0]....
.L_406:
        /*0094*/ 	.word	0x00000060


	//   ....[1]....
        /*0098*/ 	.word	0x00000200


	//   ....[2]....
        /*009c*/ 	.word	0x00000250


	//   ....[3]....
        /*00a0*/ 	.word	0x00000440


	//   ....[4]....
        /*00a4*/ 	.word	0x00000640


	//   ....[5]....
        /*00a8*/ 	.word	0x00001080


	//   ....[6]....
        /*00ac*/ 	.word	0x00005030


	//   ....[7]....
        /*00b0*/ 	.word	0x00005db0


	//   ....[8]....
        /*00b4*/ 	.word	0x00009120


	//----- nvinfo : EIATTR_REG_RECONFIG
	.align		4
.L_407:
        /*00b8*/ 	.byte	0x01, 0x54
	.zero		2


	//----- nvinfo : EIATTR_SYSCALL_OFFSETS
	.align		4
        /*00bc*/ 	.byte	0x04, 0x46
        /*00be*/ 	.short	(.L_409 - .L_408)


	//   ....[0]....
.L_408:
        /*00c0*/ 	.word	0x00000ce0


	//   ....[1]....
        /*00c4*/ 	.word	0x00000dd0


	//   ....[2]....
        /*00c8*/ 	.word	0x00000f30


	//   ....[3]....
        /*00cc*/ 	.word	0x00001020


	//   ....[4]....
        /*00d0*/ 	.word	0x000012a0


	//   ....[5]....
        /*00d4*/ 	.word	0x00004860


	//   ....[6]....
        /*00d8*/ 	.word	0x000049a0


	//   ....[7]....
        /*00dc*/ 	.word	0x00004ac0


	//   ....[8]....
        /*00e0*/ 	.word	0x00004be0


	//----- nvinfo : EIATTR_MBARRIER_INSTR_OFFSETS
	.align		4
.L_409:
        /*00e4*/ 	.byte	0x04, 0x39
        /*00e6*/ 	.short	(.L_411 - .L_410)


	//   ....[0]....
.L_410:
        /*00e8*/ 	.word	0x000002f0
        /*00ec*/ 	.word	0x000000ff
        /*00f0*/ 	.word	0x00026800
        /*00f4*/ 	.short	0x0100
        /*00f6*/ 	.byte	0x06
	.zero		1


	//   ....[1]....
        /*00f8*/ 	.word	0x000003f0
        /*00fc*/ 	.word	0x000000ff
        /*0100*/ 	.word	0x00026810
        /*0104*/ 	.short	0x0100
        /*0106*/ 	.byte	0x08
	.zero		1


	//   ....[2]....
        /*0108*/ 	.word	0x00000400
        /*010c*/ 	.word	0x000000ff
        /*0110*/ 	.word	0x00026820
        /*0114*/ 	.short	0x0100
        /*0116*/ 	.byte	0x08
	.zero		1


	//   ....[3]....
        /*0118*/ 	.word	0x00000410
        /*011c*/ 	.word	0x000000ff
        /*0120*/ 	.word	0x00026818
        /*0124*/ 	.short	0x0100
        /*0126*/ 	.byte	0x08
	.zero		1


	//   ....[4]....
        /*0128*/ 	.word	0x00000420
        /*012c*/ 	.word	0x000000ff
        /*0130*/ 	.word	0x00026828
        /*0134*/ 	.short	0x0100
        /*0136*/ 	.byte	0x08
	.zero		1


	//   ....[5]....
        /*0138*/ 	.word	0x00000550
        /*013c*/ 	.word	0x000000ff
        /*0140*/ 	.word	0x00026830
        /*0144*/ 	.short	0x0100
        /*0146*/ 	.byte	0x08
	.zero		1


	//   ....[6]....
        /*0148*/ 	.word	0x00000560
        /*014c*/ 	.word	0x000000ff
        /*0150*/ 	.word	0x00026840
        /*0154*/ 	.short	0x0100
        /*0156*/ 	.byte	0x08
	.zero		1


	//   ....[7]....
        /*0158*/ 	.word	0x00000570
        /*015c*/ 	.word	0x000000ff
        /*0160*/ 	.word	0x00026838
        /*0164*/ 	.short	0x0100
        /*0166*/ 	.byte	0x08
	.zero		1


	//   ....[8]....
        /*0168*/ 	.word	0x00000580
        /*016c*/ 	.word	0x000000ff
        /*0170*/ 	.word	0x00026848
        /*0174*/ 	.short	0x0100
        /*0176*/ 	.byte	0x08
	.zero		1


	//   ....[9]....
        /*0178*/ 	.word	0x000010c0
        /*017c*/ 	.word	0x00000012
        /*0180*/ 	.word	0x00026800
        /*0184*/ 	.short	0x010a
        /*0186*/ 	.byte	0x3f
	.zero		1


	//   ....[10]....
        /*0188*/ 	.word	0x00001160
        /*018c*/ 	.word	0x00000012
        /*0190*/ 	.word	0x00026800
        /*0194*/ 	.short	0x010a
        /*0196*/ 	.byte	0x3f
	.zero		1


	//   ....[11]....
        /*0198*/ 	.word	0x00001b00
        /*019c*/ 	.word	0x000000ff
        /*01a0*/ 	.word	0x00026810
        /*01a4*/ 	.short	0x010a
        /*01a6*/ 	.byte	0x06
	.zero		1


	//   ....[12]....
        /*01a8*/ 	.word	0x00001b40
        /*01ac*/ 	.word	0x000000ff
        /*01b0*/ 	.word	0x00026810
        /*01b4*/ 	.short	0x010a
        /*01b6*/ 	.byte	0x06
	.zero		1


	//   ....[13]....
        /*01b8*/ 	.word	0x00001f80
        /*01bc*/ 	.word	0x000000ff
        /*01c0*/ 	.word	0x00026830
        /*01c4*/ 	.short	0x010a
        /*01c6*/ 	.byte	0x06
	.zero		1


	//   ....[14]....
        /*01c8*/ 	.word	0x00001fc0
        /*01cc*/ 	.word	0x000000ff
        /*01d0*/ 	.word	0x00026830
        /*01d4*/ 	.short	0x010a
        /*01d6*/ 	.byte	0x06
	.zero		1


	//   ....[15]....
        /*01d8*/ 	.word	0x000040e0
        /*01dc*/ 	.word	0x000000ff
        /*01e0*/ 	.word	0x00000000
        /*01e4*/ 	.short	0x0101
        /*01e6*/ 	.byte	0x08
	.zero		1


	//   ....[16]....
        /*01e8*/ 	.word	0x00004390
        /*01ec*/ 	.word	0x000000ff
        /*01f0*/ 	.word	0x00000000
        /*01f4*/ 	.short	0x0101
        /*01f6*/ 	.byte	0x06
	.zero		1


	//   ....[17]....
        /*01f8*/ 	.word	0x00006f00
        /*01fc*/ 	.word	0x00000010
        /*0200*/ 	.word	0x00026820
        /*0204*/ 	.short	0x010a
        /*0206*/ 	.byte	0x3f
	.zero		1


	//   ....[18]....
        /*0208*/ 	.word	0x00007820
        /*020c*/ 	.word	0x00000010
        /*0210*/ 	.word	0x00026840
        /*0214*/ 	.short	0x010a
        /*0216*/ 	.byte	0x3f
	.zero		1


	//   ....[19]....
        /*0218*/ 	.word	0x00007b30
        /*021c*/ 	.word	0x00000010
        /*0220*/ 	.word	0x00026828
        /*0224*/ 	.short	0x010a
        /*0226*/ 	.byte	0x3f
	.zero		1


	//   ....[20]....
        /*0228*/ 	.word	0x00007e40
        /*022c*/ 	.word	0x00000010
        /*0230*/ 	.word	0x00026848
        /*0234*/ 	.short	0x010a
        /*0236*/ 	.byte	0x3f
	.zero		1


	//   ....[21]....
        /*0238*/ 	.word	0x00008100
        /*023c*/ 	.word	0x00000010
        /*0240*/ 	.word	0x00026820
        /*0244*/ 	.short	0x010a
        /*0246*/ 	.byte	0x3f
	.zero		1


	//   ....[22]....
        /*0248*/ 	.word	0x00008490
        /*024c*/ 	.word	0x00000010
        /*0250*/ 	.word	0x00026840
        /*0254*/ 	.short	0x010a
        /*0256*/ 	.byte	0x3f
	.zero		1


	//   ....[23]....
        /*0258*/ 	.word	0x00008770
        /*025c*/ 	.word	0x00000010
        /*0260*/ 	.word	0x00026828
        /*0264*/ 	.short	0x010a
        /*0266*/ 	.byte	0x3f
	.zero		1


	//   ....[24]....
        /*0268*/ 	.word	0x00008ad0
        /*026c*/ 	.word	0x00000003
        /*0270*/ 	.word	0x00026840
        /*0274*/ 	.short	0x010a
        /*0276*/ 	.byte	0x3f
	.zero		1


	//   ....[25]....
        /*0278*/ 	.word	0x00008f80
        /*027c*/ 	.word	0x00000006
        /*0280*/ 	.word	0x00000000
        /*0284*/ 	.short	0x010a
        /*0286*/ 	.byte	0x3f
	.zero		1


	//   ....[26]....
        /*0288*/ 	.word	0x00008fe0
        /*028c*/ 	.word	0x00000003
        /*0290*/ 	.word	0x00000000
        /*0294*/ 	.short	0x010a
        /*0296*/ 	.byte	0x3f
	.zero		1


	//   ....[27]....
        /*0298*/ 	.word	0x00009040
        /*029c*/ 	.word	0x00000000
        /*02a0*/ 	.word	0x00000000
        /*02a4*/ 	.short	0x010a
        /*02a6*/ 	.byte	0x3f
	.zero		1


	//   ....[28]....
        /*02a8*/ 	.word	0x00009070
        /*02ac*/ 	.word	0x00000003
        /*02b0*/ 	.word	0x00000000
        /*02b4*/ 	.short	0x010a
        /*02b6*/ 	.byte	0x3f
	.zero		1


	//   ....[29]....
        /*02b8*/ 	.word	0x00009150
        /*02bc*/ 	.word	0x00000012
        /*02c0*/ 	.word	0x00026800
        /*02c4*/ 	.short	0x010a
        /*02c6*/ 	.byte	0x3f
	.zero		1


	//   ....[30]....
        /*02c8*/ 	.word	0x000091b0
        /*02cc*/ 	.word	0x00000007
        /*02d0*/ 	.word	0x00026810
        /*02d4*/ 	.short	0x010a
        /*02d6*/ 	.byte	0x3f
	.zero		1


	//   ....[31]....
        /*02d8*/ 	.word	0x00009210
        /*02dc*/ 	.word	0x00000079
        /*02e0*/ 	.word	0x00026830
        /*02e4*/ 	.short	0x010a
        /*02e6*/ 	.byte	0x3f
	.zero		1


	//   ....[32]....
        /*02e8*/ 	.word	0x00009260
        /*02ec*/ 	.word	0x00000010
        /*02f0*/ 	.word	0x00026820
        /*02f4*/ 	.short	0x010a
        /*02f6*/ 	.byte	0x3f
	.zero		1


	//   ....[33]....
        /*02f8*/ 	.word	0x000092b0
        /*02fc*/ 	.word	0x00000010
        /*0300*/ 	.word	0x00026840
        /*0304*/ 	.short	0x010a
        /*0306*/ 	.byte	0x3f
	.zero		1


	//   ....[34]....
        /*0308*/ 	.word	0x00009300
        /*030c*/ 	.word	0x00000010
        /*0310*/ 	.word	0x00026828
        /*0314*/ 	.short	0x010a
        /*0316*/ 	.byte	0x3f
	.zero		1


	//   ....[35]....
        /*0318*/ 	.word	0x00009350
        /*031c*/ 	.word	0x00000010
        /*0320*/ 	.word	0x00026848
        /*0324*/ 	.short	0x010a
        /*0326*/ 	.byte	0x3f
	.zero		1


	//   ....[36]....
        /*0328*/ 	.word	0x000093b0
        /*032c*/ 	.word	0x00000010
        /*0330*/ 	.word	0x00026820
        /*0334*/ 	.short	0x010a
        /*0336*/ 	.byte	0x3f
	.zero		1


	//   ....[37]....
        /*0338*/ 	.word	0x00009400
        /*033c*/ 	.word	0x00000010
        /*0340*/ 	.word	0x00026840
        /*0344*/ 	.short	0x010a
        /*0346*/ 	.byte	0x3f
	.zero		1


	//   ....[38]....
        /*0348*/ 	.word	0x00009450
        /*034c*/ 	.word	0x00000010
        /*0350*/ 	.word	0x00026828
        /*0354*/ 	.short	0x010a
        /*0356*/ 	.byte	0x3f
	.zero		1


	//   ....[39]....
        /*0358*/ 	.word	0x000094a0
        /*035c*/ 	.word	0x00000003
        /*0360*/ 	.word	0x00026840
        /*0364*/ 	.short	0x010a
        /*0366*/ 	.byte	0x3f
	.zero		1


	//   ....[40]....
        /*0368*/ 	.word	0x00009570
        /*036c*/ 	.word	0x00000006
        /*0370*/ 	.word	0x00000000
        /*0374*/ 	.short	0x010a
        /*0376*/ 	.byte	0x3f
	.zero		1


	//   ....[41]....
        /*0378*/ 	.word	0x000095c0
        /*037c*/ 	.word	0x00000003
        /*0380*/ 	.word	0x00000000
        /*0384*/ 	.short	0x010a
        /*0386*/ 	.byte	0x3f
	.zero		1


	//   ....[42]....
        /*0388*/ 	.word	0x00009610
        /*038c*/ 	.word	0x00000000
        /*0390*/ 	.word	0x00000000
        /*0394*/ 	.short	0x010a
        /*0396*/ 	.byte	0x3f
	.zero		1


	//----- nvinfo : EIATTR_NUM_MBARRIERS
	.align		4
.L_411:
        /*0398*/ 	.byte	0x03, 0x38
        /*039a*/ 	.short	0x0009


	//----- nvinfo : EIATTR_EXIT_INSTR_OFFSETS
	.align		4
        /*039c*/ 	.byte	0x04, 0x1c
        /*039e*/ 	.short	(.L_413 - .L_412)


	//   ....[0]....
.L_412:
        /*03a0*/ 	.word	0x00000690


	//   ....[1]....
        /*03a4*/ 	.word	0x00005560


	//   ....[2]....
        /*03a8*/ 	.word	0x00005d50


	//   ....[3]....
        /*03ac*/ 	.word	0x000090c0


	//----- nvinfo : EIATTR_MAX_THREADS
	.align		4
.L_413:
        /*03b0*/ 	.byte	0x04, 0x05
        /*03b2*/ 	.short	(.L_415 - .L_414)
.L_414:
        /*03b4*/ 	.word	0x00000180
        /*03b8*/ 	.word	0x00000001
        /*03bc*/ 	.word	0x00000001


	//----- nvinfo : EIATTR_CRS_STACK_SIZE
	.align		4
.L_415:
        /*03c0*/ 	.byte	0x04, 0x1e
        /*03c2*/ 	.short	(.L_417 - .L_416)
.L_416:
        /*03c4*/ 	.word	0x00000000


	//----- nvinfo : EIATTR_CBANK_PARAM_SIZE
	.align		4
.L_417:
        /*03c8*/ 	.byte	0x03, 0x19
        /*03ca*/ 	.short	0x0970


	//----- nvinfo : EIATTR_PARAM_CBANK
	.align		4
        /*03cc*/ 	.byte	0x04, 0x0a
        /*03ce*/ 	.short	(.L_419 - .L_418)
	.align		4
.L_418:
        /*03d0*/ 	.word	index@(.nv.constant0._ZN7cutlass13device_kernelIN5flash11enable_sm90INS1_16FlashAttnBwdSm90INS1_25CollectiveMainloopBwdSm90ILi2ELi2ELi2EN4cute5tupleIJNS5_1CILi1EEES8_S8_EEENS6_IJNS7_ILi64EEENS7_ILi128EEENS7_ILi96EEEEEENS_10bfloat16_tEfNS_4arch4Sm90ELb0ELb1ELb0ELb0ELb0ELb1ELb0ELb0ELi2ELi1ELi2ELi1ELb1EEENS1_21CollectiveEpilogueBwdISD_SE_SG_Li256ELb0ELb0ELi1EEENS1_19SingleTileSchedulerILb0ELb0ELb0ELi128EEEEEEEEEvNT_6ParamsE)
        /*03d4*/ 	.short	0x0210
        /*03d6*/ 	.short	0x0970


	//----- nvinfo : EIATTR_SW_WAR
	.align		4
.L_419:
        /*03d8*/ 	.byte	0x04, 0x36
        /*03da*/ 	.short	(.L_421 - .L_420)
.L_420:
        /*03dc*/ 	.word	0x00000008
.L_421:


//--------------------- .nv.info._ZN7cutlass13device_kernelIN5flash11enable_sm90INS1_16FlashAttnBwdSm90INS1_25CollectiveMainloopBwdSm90ILi2ELi2ELi2EN4cute5tupleIJNS5_1CILi1EEES8_S8_EEENS6_IJNS7_ILi64EEENS7_ILi128EEENS7_ILi96EEEEEENS_10bfloat16_tEfNS_4arch4Sm90ELb0ELb1ELb0ELb0ELb1ELb1ELb0ELb0ELi2ELi1ELi2ELi1ELb1EEENS1_21CollectiveEpilogueBwdISD_SE_SG_Li256ELb0ELb0ELi1EEENS1_19SingleTileSchedulerILb0ELb0ELb0ELi128EEEEEEEEEvNT_6ParamsE --------------------------
	.section	.nv.info._ZN7cutlass13device_kernelIN5flash11enable_sm90INS1_16FlashAttnBwdSm90INS1_25CollectiveMainloopBwdSm90ILi2ELi2ELi2EN4cute5tupleIJNS5_1CILi1EEES8_S8_EEENS6_IJNS7_ILi64EEENS7_ILi128EEENS7_ILi96EEEEEENS_10bfloat16_tEfNS_4arch4Sm90ELb0ELb1ELb0ELb0ELb1ELb1ELb0ELb0ELi2ELi1ELi2ELi1ELb1EEENS1_21CollectiveEpilogueBwdISD_SE_SG_Li256ELb0ELb0ELi1EEENS1_19SingleTileSchedulerILb0ELb0ELb0ELi128EEEEEEEEEvNT_6ParamsE,"",@"SHT_CUDA_INFO"
	.sectionflags	@""
	.align	4


	//----- nvinfo : EIATTR_CUDA_API_VERSION
	.align		4
        /*0000*/ 	.byte	0x04, 0x37
        /*0002*/ 	.short	(.L_423 - .L_422)
.L_422:
        /*0004*/ 	.word	0x00000082


	//----- nvinfo : EIATTR_KPARAM_INFO
	.align		4
.L_423:
        /*0008*/ 	.byte	0x04, 0x17
        /*000a*/ 	.short	(.L_425 - .L_424)
.L_424:
        /*000c*/ 	.word	0x00000000
        /*0010*/ 	.short	0x0000
        /*0012*/ 	.short	0x0070
        /*0014*/ 	.byte	0x00, 0xf0, 0x01, 0x24


	//----- nvinfo : EIATTR_SPARSE_MMA_MASK
	.align		4
.L_425:
        /*0018*/ 	.byte	0x03, 0x50
        /*001a*/ 	.short	0x0000


	//----- nvinfo : EIATTR_MAXREG_COUNT
	.align		4
        /*001c*/ 	.byte	0x03, 0x1b
        /*001e*/ 	.short	0x00a8


	//----- nvinfo : EIATTR_NUM_BARRIERS
	.align		4
        /*0020*/ 	.byte	0x02, 0x4c
        /*0022*/ 	.byte	0x10
	.zero		1


	//----- nvinfo : EIATTR_EXTERNS
	.align		4
        /*0024*/ 	.byte	0x04, 0x0f
        /*0026*/ 	.short	(.L_427 - .L_426)


	//   ....[0]....
	.align		4
.L_426:
        /*0028*/ 	.word	index@(__assertfail)


	//----- nvinfo : EIATTR_ANNOTATIONS
	.align		4
.L_427:
        /*002c*/ 	.byte	0x04, 0x55
        /*002e*/ 	.short	(.L_429 - .L_428)


	//   ....[0]....
.L_428:
        /*0030*/ 	.word	0x00000001
        /*0034*/ 	.byte	0x50, 0x83, 0x00, 0x00, 0x01, 0x00, 0x00, 0x00, 0xa0, 0x86, 0x00, 0x00, 0x01, 0x00, 0x00, 0x00
        /*0044*/ 	.byte	0x50, 0x93, 0x00, 0x00, 0x01, 0x00, 0x00, 0x00, 0x70, 0x93, 0x00, 0x00, 0x01, 0x00, 0x00, 0x00
        /*0054*/ 	.byte	0xb0, 0x98, 0x00, 0x00


	//----- nvinfo : EIATTR_MERCURY_ISA_VERSION
	.align		4
.L_429:
        /*0058*/ 	.byte	0x03, 0x5f
        /*005a*/ 	.short	0x0101


	//----- nvinfo : EIATTR_INT_WARP_WIDE_INSTR_OFFSETS
	.align		4
        /*005c*/ 	.byte	0x04, 0x31
        /*005e*/ 	.short	(.L_431 - .L_430)


	//   ....[0]....
.L_430:
        /*0060*/ 	.word	0x000001f0


	//   ....[1]....
        /*0064*/ 	.word	0x00000220


	//   ....[2]....
        /*0068*/ 	.word	0x00006720


	//   ....[3]....
        /*006c*/ 	.word	0x00006d20


	//   ....[4]....
        /*0070*/ 	.word	0x000071d0


	//   ....[5]....
        /*0074*/ 	.word	0x000074a0


	//   ....[6]....
        /*0078*/ 	.word	0x00007700


	//   ....[7]....
        /*007c*/ 	.word	0x00007890


	//----- nvinfo : EIATTR_COOP_GROUP_MASK_REGIDS
	.align		4
.L_431:
        /*0080*/ 	.byte	0x04, 0x29
        /*0082*/ 	.short	(.L_433 - .L_432)


	//   ....[0]....
.L_432:
        /*0084*/ 	.word	0xffffffff


	//   ....[1]....
        /*0088*/ 	.word	0xffffffff


	//   ....[2]....
        /*008c*/ 	.word	0xffffffff


	//   ....[3]....
        /*0090*/ 	.word	0xffffffff


	//   ....[4]....
        /*0094*/ 	.word	0xffffffff


	//   ....[5]....
        /*0098*/ 	.word	0xffffffff


	//   ....[6]....
        /*009c*/ 	.word	0xffffffff


	//   ....[7]....
        /*00a0*/ 	.word	0xffffffff


	//   ....[8]....
        /*00a4*/ 	.word	0xffffffff


	//   ....[9]....
        /*00a8*/ 	.word	0xffffffff


	//   ....[10]....
        /*00ac*/ 	.word	0xffffffff


	//   ....[11]....
        /*00b0*/ 	.word	0xffffffff


	//   ....[12]....
        /*00b4*/ 	.word	0xffffffff


	//   ....[13]....
        /*00b8*/ 	.word	0xffffffff


	//   ....[14]....
        /*00bc*/ 	.word	0xffffffff


	//   ....[15]....
        /*00c0*/ 	.word	0xffffffff


	//   ....[16]....
        /*00c4*/ 	.word	0xffffffff


	//   ....[17]....
        /*00c8*/ 	.word	0x0500000f


	//   ....[18]....
        /*00cc*/ 	.word	0x0500000f


	//   ....[19]....
        /*00d0*/ 	.word	0x0500000f


	//   ....[20]....
        /*00d4*/ 	.word	0x0500000f


	//----- nvinfo : EIATTR_COOP_GROUP_INSTR_OFFSETS
	.align		4
.L_433:
        /*00d8*/ 	.byte	0x04, 0x28
        /*00da*/ 	.short	(.L_435 - .L_434)


	//   ....[0]....
.L_434:
        /*00dc*/ 	.word	0x00000060


	//   ....[1]....
        /*00e0*/ 	.word	0x00000200


	//   ....[2]....
        /*00e4*/ 	.word	0x00000250


	//   ....[3]....
        /*00e8*/ 	.word	0x00000440


	//   ....[4]....
        /*00ec*/ 	.word	0x00000650


	//   ....[5]....
        /*00f0*/ 	.word	0x00001090


	//   ....[6]....
        /*00f4*/ 	.word	0x00005050


	//   ....[7]....
        /*00f8*/ 	.word	0x00005dc0


	//   ....[8]....
        /*00fc*/ 	.word	0x00006320


	//   ....[9]....
        /*0100*/ 	.word	0x00006650


	//   ....[10]....
        /*0104*/ 	.word	0x000069a0


	//   ....[11]....
        /*0108*/ 	.word	0x00006c50


	//   ....[12]....
        /*010c*/ 	.word	0x00006e90


	//   ....[13]....
        /*0110*/ 	.word	0x00007100


	//   ....[14]....
        /*0114*/ 	.word	0x000073e0


	//   ....[15]....
        /*0118*/ 	.word	0x00007600


	//   ....[16]....
        /*011c*/ 	.word	0x00007790


	//   ....[17]....
        /*0120*/ 	.word	0x0000a030


	//   ....[18]....
        /*0124*/ 	.word	0x0000a1a0


	//   ....[19]....
        /*0128*/ 	.word	0x0000a210


	//   ....[20]....
        /*012c*/ 	.word	0x0000a280


	//----- nvinfo : EIATTR_REG_RECONFIG
	.align		4
.L_435:
        /*0130*/ 	.byte	0x01, 0x54
	.zero		2


	//----- nvinfo : EIATTR_SYSCALL_OFFSETS
	.align		4
        /*0134*/ 	.byte	0x04, 0x46
        /*0136*/ 	.short	(.L_437 - .L_436)


	//   ....[0]....
.L_436:
        /*0138*/ 	.word	0x00000cf0


	//   ....[1]....
        /*013c*/ 	.word	0x00000de0


	//   ....[2]....
        /*0140*/ 	.word	0x00000f40


	//   ....[3]....
        /*0144*/ 	.word	0x00001030


	//   ....[4]....
        /*0148*/ 	.word	0x000012b0


	//   ....[5]....
        /*014c*/ 	.word	0x00004880


	//   ....[6]....
        /*0150*/ 	.word	0x000049c0


	//   ....[7]....
        /*0154*/ 	.word	0x00004ae0


	//   ....[8]....
        /*0158*/ 	.word	0x00004c00


	//----- nvinfo : EIATTR_MBARRIER_INSTR_OFFSETS
	.align		4
.L_437:
        /*015c*/ 	.byte	0x04, 0x39
        /*015e*/ 	.short	(.L_439 - .L_438)


	//   ....[0]....
.L_438:
        /*0160*/ 	.word	0x000002f0
        /*0164*/ 	.word	0x000000ff
        /*0168*/ 	.word	0x00026800
        /*016c*/ 	.short	0x0100
        /*016e*/ 	.byte	0x06
	.zero		1


	//   ....[1]....
        /*0170*/ 	.word	0x000003f0
        /*0174*/ 	.word	0x000000ff
        /*0178*/ 	.word	0x00026810
        /*017c*/ 	.short	0x0100
        /*017e*/ 	.byte	0x08
	.zero		1


	//   ....[2]....
        /*0180*/ 	.word	0x00000400
        /*0184*/ 	.word	0x000000ff
        /*0188*/ 	.word	0x00026820
        /*018c*/ 	.short	0x0100
        /*018e*/ 	.byte	0x08
	.zero		1


	//   ....[3]....
        /*0190*/ 	.word	0x00000410
        /*0194*/ 	.word	0x000000ff
        /*0198*/ 	.word	0x00026818
        /*019c*/ 	.short	0x0100
        /*019e*/ 	.byte	0x08
	.zero		1


	//   ....[4]....
        /*01a0*/ 	.word	0x00000420
        /*01a4*/ 	.word	0x000000ff
        /*01a8*/ 	.word	0x00026828
        /*01ac*/ 	.short	0x0100
        /*01ae*/ 	.byte	0x08
	.zero		1


	//   ....[5]....
        /*01b0*/ 	.word	0x00000550
        /*01b4*/ 	.word	0x000000ff
        /*01b8*/ 	.word	0x00026830
        /*01bc*/ 	.short	0x0100
        /*01be*/ 	.byte	0x08
	.zero		1


	//   ....[6]....
        /*01c0*/ 	.word	0x00000560
        /*01c4*/ 	.word	0x000000ff
        /*01c8*/ 	.word	0x00026840
        /*01cc*/ 	.short	0x0100
        /*01ce*/ 	.byte	0x08
	.zero		1


	//   ....[7]....
        /*01d0*/ 	.word	0x00000570
        /*01d4*/ 	.word	0x000000ff
        /*01d8*/ 	.word	0x00026838
        /*01dc*/ 	.short	0x0100
        /*01de*/ 	.byte	0x08
	.zero		1


	//   ....[8]....
        /*01e0*/ 	.word	0x00000580
        /*01e4*/ 	.word	0x000000ff
        /*01e8*/ 	.word	0x00026848
        /*01ec*/ 	.short	0x0100
        /*01ee*/ 	.byte	0x08
	.zero		1


	//   ....[9]....
        /*01f0*/ 	.word	0x000010d0
        /*01f4*/ 	.word	0x00000012
        /*01f8*/ 	.word	0x00026800
        /*01fc*/ 	.short	0x010a
        /*01fe*/ 	.byte	0x3f
	.zero		1


	//   ....[10]....
        /*0200*/ 	.word	0x00001170
        /*0204*/ 	.word	0x00000012
        /*0208*/ 	.word	0x00026800
        /*020c*/ 	.short	0x010a
        /*020e*/ 	.byte	0x3f
	.zero		1


	//   ....[11]....
        /*0210*/ 	.word	0x00001b10
        /*0214*/ 	.word	0x000000ff
        /*0218*/ 	.word	0x00026810
        /*021c*/ 	.short	0x010a
        /*021e*/ 	.byte	0x06
	.zero		1


	//   ....[12]....
        /*0220*/ 	.word	0x00001b50
        /*0224*/ 	.word	0x000000ff
        /*0228*/ 	.word	0x00026810
        /*022c*/ 	.short	0x010a
        /*022e*/ 	.byte	0x06
	.zero		1


	//   ....[13]....
        /*0230*/ 	.word	0x00001f90
        /*0234*/ 	.word	0x000000ff
        /*0238*/ 	.word	0x00026830
        /*023c*/ 	.short	0x010a
        /*023e*/ 	.byte	0x06
	.zero		1


	//   ....[14]....
        /*0240*/ 	.word	0x00001fd0
        /*0244*/ 	.word	0x000000ff
        /*0248*/ 	.word	0x00026830
        /*024c*/ 	.short	0x010a
        /*024e*/ 	.byte	0x06
	.zero		1


	//   ....[15]....
        /*0250*/ 	.word	0x00004100
        /*0254*/ 	.word	0x000000ff
        /*0258*/ 	.word	0x00000000
        /*025c*/ 	.short	0x0101
        /*025e*/ 	.byte	0x08
	.zero		1


	//   ....[16]....
        /*0260*/ 	.word	0x000043b0
        /*0264*/ 	.word	0x000000ff
        /*0268*/ 	.word	0x00000000
        /*026c*/ 	.short	0x0101
        /*026e*/ 	.byte	0x06
	.zero		1


	//   ....[17]....
        /*0270*/ 	.word	0x00007e10
        /*0274*/ 	.word	0x00000010
        /*0278*/ 	.word	0x00026820
        /*027c*/ 	.short	0x010a
        /*027e*/ 	.byte	0x3f
	.zero		1


	//   ....[18]....
        /*0280*/ 	.word	0x00008730
        /*0284*/ 	.word	0x00000010
        /*0288*/ 	.word	0x00026840
        /*028c*/ 	.short	0x010a
        /*028e*/ 	.byte	0x3f
	.zero		1


	//   ....[19]....
        /*0290*/ 	.word	0x00008a40
        /*0294*/ 	.word	0x00000010
        /*0298*/ 	.word	0x00026828
        /*029c*/ 	.short	0x010a
        /*029e*/ 	.byte	0x3f
	.zero		1


	//   ....[20]....
        /*02a0*/ 	.word	0x00008d50
        /*02a4*/ 	.word	0x00000010
        /*02a8*/ 	.word	0x00026848
        /*02ac*/ 	.short	0x010a
        /*02ae*/ 	.byte	0x3f
	.zero		1


	//   ....[21]....
        /*02b0*/ 	.word	0x00009010
        /*02b4*/ 	.word	0x00000010
        /*02b8*/ 	.word	0x00026820
        /*02bc*/ 	.short	0x010a
        /*02be*/ 	.byte	0x3f
	.zero		1


	//   ....[22]....
        /*02c0*/ 	.word	0x000093a0
        /*02c4*/ 	.word	0x00000010
        /*02c8*/ 	.word	0x00026840
        /*02cc*/ 	.short	0x010a
        /*02ce*/ 	.byte	0x3f
	.zero		1


	//   ....[23]....
        /*02d0*/ 	.word	0x00009680
        /*02d4*/ 	.word	0x00000010
        /*02d8*/ 	.word	0x00026828
        /*02dc*/ 	.short	0x010a
        /*02de*/ 	.byte	0x3f
	.zero		1


	//   ....[24]....
        /*02e0*/ 	.word	0x000099e0
        /*02e4*/ 	.word	0x00000003
        /*02e8*/ 	.word	0x00026840
        /*02ec*/ 	.short	0x010a
        /*02ee*/ 	.byte	0x3f
	.zero		1


	//   ....[25]....
        /*02f0*/ 	.word	0x00009e90
        /*02f4*/ 	.word	0x00000006
        /*02f8*/ 	.word	0x00000000
        /*02fc*/ 	.short	0x010a
        /*02fe*/ 	.byte	0x3f
	.zero		1


	//   ....[26]....
        /*0300*/ 	.word	0x00009ef0
        /*0304*/ 	.word	0x00000003
        /*0308*/ 	.word	0x00000000
        /*030c*/ 	.short	0x010a
        /*030e*/ 	.byte	0x3f
	.zero		1


	//   ....[27]....
        /*0310*/ 	.word	0x00009f50
        /*0314*/ 	.word	0x00000000
        /*0318*/ 	.word	0x00000000
        /*031c*/ 	.short	0x010a
        /*031e*/ 	.byte	0x3f
	.zero		1


	//   ....[28]....
        /*0320*/ 	.word	0x00009f80
        /*0324*/ 	.word	0x00000003
        /*0328*/ 	.word	0x00000000
        /*032c*/ 	.short	0x010a
        /*032e*/ 	.byte	0x3f
	.zero		1


	//   ....[29]....
        /*0330*/ 	.word	0x0000a060
        /*0334*/ 	.word	0x00000012
        /*0338*/ 	.word	0x00026800
        /*033c*/ 	.short	0x010a
        /*033e*/ 	.byte	0x3f
	.zero		1


	//   ....[30]....
        /*0340*/ 	.word	0x0000a0c0
        /*0344*/ 	.word	0x00000007
        /*0348*/ 	.word	0x00026810
        /*034c*/ 	.short	0x010a
        /*034e*/ 	.byte	0x3f
	.zero		1


	//   ....[31]....
        /*0350*/ 	.word	0x0000a120
        /*0354*/ 	.word	0x00000079
        /*0358*/ 	.word	0x00026830
        /*035c*/ 	.short	0x010a
        /*035e*/ 	.byte	0x3f
	.zero		1


	//   ....[32]....
        /*0360*/ 	.word	0x0000a2c0
        /*0364*/ 	.word	0x00000010
        /*0368*/ 	.word	0x00026820
        /*036c*/ 	.short	0x010a
        /*036e*/ 	.byte	0x3f
	.zero		1


	//   ....[33]....
        /*0370*/ 	.word	0x0000a310
        /*0374*/ 	.word	0x00000010
        /*0378*/ 	.word	0x00026840
        /*037c*/ 	.short	0x010a
        /*037e*/ 	.byte	0x3f
	.zero		1


	//   ....[34]....
        /*0380*/ 	.word	0x0000a360
        /*0384*/ 	.word	0x00000010
        /*0388*/ 	.word	0x00026828
        /*038c*/ 	.short	0x010a
        /*038e*/ 	.byte	0x3f
	.zero		1


	//   ....[35]....
        /*0390*/ 	.word	0x0000a3b0
        /*0394*/ 	.word	0x00000010
        /*0398*/ 	.word	0x00026848
        /*039c*/ 	.short	0x010a
        /*039e*/ 	.byte	0x3f
	.zero		1


	//   ....[36]....
        /*03a0*/ 	.word	0x0000a410
        /*03a4*/ 	.word	0x00000010
        /*03a8*/ 	.word	0x00026820
        /*03ac*/ 	.short	0x010a
        /*03ae*/ 	.byte	0x3f
	.zero		1


	//   ....[37]....
        /*03b0*/ 	.word	0x0000a460
        /*03b4*/ 	.word	0x00000010
        /*03b8*/ 	.word	0x00026840
        /*03bc*/ 	.short	0x010a
        /*03be*/ 	.byte	0x3f
	.zero		1


	//   ....[38]....
        /*03c0*/ 	.word	0x0000a4b0
        /*03c4*/ 	.word	0x00000010
        /*03c8*/ 	.word	0x00026828
        /*03cc*/ 	.short	0x010a
        /*03ce*/ 	.byte	0x3f
	.zero		1


	//   ....[39]....
        /*03d0*/ 	.word	0x0000a500
        /*03d4*/ 	.word	0x00000003
        /*03d8*/ 	.word	0x00026840
        /*03dc*/ 	.short	0x010a
        /*03de*/ 	.byte	0x3f
	.zero		1


	//   ....[40]....
        /*03e0*/ 	.word	0x0000a5d0
        /*03e4*/ 	.word	0x00000006
        /*03e8*/ 	.word	0x00000000
        /*03ec*/ 	.short	0x010a
        /*03ee*/ 	.byte	0x3f
	.zero		1


	//   ....[41]....
        /*03f0*/ 	.word	0x0000a620
        /*03f4*/ 	.word	0x00000003
        /*03f8*/ 	.word	0x00000000
        /*03fc*/ 	.short	0x010a
        /*03fe*/ 	.byte	0x3f
	.zero		1


	//   ....[42]....
        /*0400*/ 	.word	0x0000a670
        /*0404*/ 	.word	0x00000000
        /*0408*/ 	.word	0x00000000
        /*040c*/ 	.short	0x010a
        /*040e*/ 	.byte	0x3f
	.zero		1


	//----- nvinfo : EIATTR_NUM_MBARRIERS
	.align		4
.L_439:
        /*0410*/ 	.byte	0x03, 0x38
        /*0412*/ 	.short	0x0009


	//----- nvinfo : EIATTR_EXIT_INSTR_OFFSETS
	.align		4
        /*0414*/ 	.byte	0x04, 0x1c
        /*0416*/ 	.short	(.L_441 - .L_440)


	//   ....[0]....
.L_440:
        /*0418*/ 	.word	0x000006a0


	//   ....[1]....
        /*041c*/ 	.word	0x00005580


	//   ....[2]....
        /*0420*/ 	.word	0x00005d60


	//   ....[3]....
        /*0424*/ 	.word	0x00009fd0


	//----- nvinfo : EIATTR_MAX_THREADS
	.align		4
.L_441:
        /*0428*/ 	.byte	0x04, 0x05
        /*042a*/ 	.short	(.L_443 - .L_442)
.L_442:
        /*042c*/ 	.word	0x00000180
        /*0430*/ 	.word	0x00000001
        /*0434*/ 	.word	0x00000001


	//----- nvinfo : EIATTR_CRS_STACK_SIZE
	.align		4
.L_443:
        /*0438*/ 	.byte	0x04, 0x1e
        /*043a*/ 	.short	(.L_445 - .L_444)
.L_444:
        /*043c*/ 	.word	0x00000000


	//----- nvinfo : EIATTR_CBANK_PARAM_SIZE
	.align		4
.L_445:
        /*0440*/ 	.byte	0x03, 0x19
        /*0442*/ 	.short	0x0970


	//----- nvinfo : EIATTR_PARAM_CBANK
	.align		4
        /*0444*/ 	.byte	0x04, 0x0a
        /*0446*/ 	.short	(.L_447 - .L_446)
	.align		4
.L_446:
        /*0448*/ 	.word	index@(.nv.constant0._ZN7cutlass13device_kernelIN5flash11enable_sm90INS1_16FlashAttnBwdSm90INS1_25CollectiveMainloopBwdSm90ILi2ELi2ELi2EN4cute5tupleIJNS5_1CILi1EEES8_S8_EEENS6_IJNS7_ILi64EEENS7_ILi128EEENS7_ILi96EEEEEENS_10bfloat16_tEfNS_4arch4Sm90ELb0ELb1ELb0ELb0ELb1ELb1ELb0ELb0ELi2ELi1ELi2ELi1ELb1EEENS1_21CollectiveEpilogueBwdISD_SE_SG_Li256ELb0ELb0ELi1EEENS1_19SingleTileSchedulerILb0ELb0ELb0ELi128EEEEEEEEEvNT_6ParamsE)
        /*044c*/ 	.short	0x0210
        /*044e*/ 	.short	0x0970


	//----- nvinfo : EIATTR_SW_WAR
	.align		4
.L_447:
        /*0450*/ 	.byte	0x04, 0x36
        /*0452*/ 	.short	(.L_449 - .L_448)
.L_448:
        /*0454*/ 	.word	0x00000008
.L_449:


//--------------------- .nv.info._ZN7cutlass13device_kernelIN5flash11enable_sm90INS1_16FlashAttnBwdSm90INS1_25CollectiveMainloopBwdSm90ILi2ELi2ELi2EN4cute5tupleIJNS5_1CILi1EEES8_S8_EEENS6_IJNS7_ILi64EEENS7_ILi128EEENS7_ILi96EEEEEENS_10bfloat16_tEfNS_4arch4Sm90ELb0ELb1ELb0ELb0ELb0ELb1ELb0ELb0ELi2ELi1ELi2ELi1ELb1EEENS1_24CollectiveEpilogueBwdGQAISD_fSG_Li256ELb0ELb0EEENS1_19SingleTileSchedulerILb0ELb0ELb0ELi128EEEEEEEEEvNT_6ParamsE --------------------------
	.section	.nv.info._ZN7cutlass13device_kernelIN5flash11enable_sm90INS1_16FlashAttnBwdSm90INS1_25CollectiveMainloopBwdSm90ILi2ELi2ELi2EN4cute5tupleIJNS5_1CILi1EEES8_S8_EEENS6_IJNS7_ILi64EEENS7_ILi128EEENS7_ILi96EEEEEENS_10bfloat16_tEfNS_4arch4Sm90ELb0ELb1ELb0ELb0ELb0ELb1ELb0ELb0ELi2ELi1ELi2ELi1ELb1EEENS1_24CollectiveEpilogueBwdGQAISD_fSG_Li256ELb0ELb0EEENS1_19SingleTileSchedulerILb0ELb0ELb0ELi128EEEEEEEEEvNT_6ParamsE,"",@"SHT_CUDA_INFO"
	.sectionflags	@""
	.align	4


	//----- nvinfo : EIATTR_CUDA_API_VERSION
	.align		4
        /*0000*/ 	.byte	0x04, 0x37
        /*0002*/ 	.short	(.L_451 - .L_450)
.L_450:
        /*0004*/ 	.word	0x00000082


	//----- nvinfo : EIATTR_KPARAM_INFO
	.align		4
.L_451:
        /*0008*/ 	.byte	0x04, 0x17
        /*000a*/ 	.short	(.L_453 - .L_452)
.L_452:
        /*000c*/ 	.word	0x00000000
        /*0010*/ 	.short	0x0000
        /*0012*/ 	.short	0x0070
        /*0014*/ 	.byte	0x00, 0xf0, 0x01, 0x1a


	//----- nvinfo : EIATTR_SPARSE_MMA_MASK
	.align		4
.L_453:
        /*0018*/ 	.byte	0x03, 0x50
        /*001a*/ 	.short	0x0000


	//----- nvinfo : EIATTR_MAXREG_COUNT
	.align		4
        /*001c*/ 	.byte	0x03, 0x1b
        /*001e*/ 	.short	0x00a8


	//----- nvinfo : EIATTR_NUM_BARRIERS
	.align		4
        /*0020*/ 	.byte	0x02, 0x4c
        /*0022*/ 	.byte	0x10
	.zero		1


	//----- nvinfo : EIATTR_EXTERNS
	.align		4
        /*0024*/ 	.byte	0x04, 0x0f
        /*0026*/ 	.short	(.L_455 - .L_454)


	//   ....[0]....
	.align		4
.L_454:
        /*0028*/ 	.word	index@(__assertfail)


	//----- nvinfo : EIATTR_ANNOTATIONS
	.align		4
.L_455:
        /*002c*/ 	.byte	0x04, 0x55
        /*002e*/ 	.short	(.L_457 - .L_456)


	//   ....[0]....
.L_456:
        /*0030*/ 	.word	0x00000001
        /*0034*/ 	.byte	0x40, 0x65, 0x00, 0x00, 0x01, 0x00, 0x00, 0x00, 0x90, 0x68, 0x00, 0x00, 0x01, 0x00, 0x00, 0x00
        /*0044*/ 	.byte	0x40, 0x75, 0x00, 0x00, 0x01, 0x00, 0x00, 0x00, 0x60, 0x75, 0x00, 0x00, 0x01, 0x00, 0x00, 0x00
        /*0054*/ 	.byte	0xa0, 0x7a, 0x00, 0x00


	//----- nvinfo : EIATTR_MERCURY_ISA_VERSION
	.align		4
.L_457:
        /*0058*/ 	.byte	0x03, 0x5f
        /*005a*/ 	.short	0x0101


	//----- nvinfo : EIATTR_INT_WARP_WIDE_INSTR_OFFSETS
	.align		4
        /*005c*/ 	.byte	0x04, 0x31
        /*005e*/ 	.short	(.L_459 - .L_458)


	//   ....[0]....
.L_458:
        /*0060*/ 	.word	0x00000190


	//   ....[1]....
        /*0064*/ 	.word	0x000001c0


	//----- nvinfo : EIATTR_COOP_GROUP_MASK_REGIDS
	.align		4
.L_459:
        /*0068*/ 	.byte	0x04, 0x29
        /*006a*/ 	.short	(.L_461 - .L_460)


	//   ....[0]....
.L_460:
        /*006c*/ 	.word	0xffffffff


	//   ....[1]....
        /*0070*/ 	.word	0xffffffff


	//   ....[2]....
        /*0074*/ 	.word	0xffffffff


	//   ....[3]....
        /*0078*/ 	.word	0xffffffff


	//   ....[4]....
        /*007c*/ 	.word	0xffffffff


	//   ....[5]....
        /*0080*/ 	.word	0xffffffff


	//   ....[6]....
        /*0084*/ 	.word	0xffffffff


	//   ....[7]....
        /*0088*/ 	.word	0x0500000f


	//----- nvinfo : EIATTR_COOP_GROUP_INSTR_OFFSETS
	.align		4
.L_461:
        /*008c*/ 	.byte	0x04, 0x28
        /*008e*/ 	.short	(.L_463 - .L_462)


	//   ....[0]....
.L_462:
        /*0090*/ 	.word	0x00000060


	//   ....[1]....
        /*0094*/ 	.word	0x000001a0


	//   ....[2]....
        /*0098*/ 	.word	0x000001f0


	//   ....[3]....
        /*009c*/ 	.word	0x000003e0


	//   ....[4]....
        /*00a0*/ 	.word	0x000005f0


	//   ....[5]....
        /*00a4*/ 	.word	0x00001030


	//   ....[6]....
        /*00a8*/ 	.word	0x00004ec0


	//   ....[7]....
        /*00ac*/ 	.word	0x00008220


	//----- nvinfo : EIATTR_REG_RECONFIG
	.align		4
.L_463:
        /*00b0*/ 	.byte	0x01, 0x54
	.zero		2


	//----- nvinfo : EIATTR_SYSCALL_OFFSETS
	.align		4
        /*00b4*/ 	.byte	0x04, 0x46
        /*00b6*/ 	.short	(.L_465 - .L_464)


	//   ....[0]....
.L_464:
        /*00b8*/ 	.word	0x00000c90


	//   ....[1]....
        /*00bc*/ 	.word	0x00000d80


	//   ....[2]....
        /*00c0*/ 	.word	0x00000ee0


	//   ....[3]....
        /*00c4*/ 	.word	0x00000fd0


	//   ....[4]....
        /*00c8*/ 	.word	0x00001250


	//----- nvinfo : EIATTR_MBARRIER_INSTR_OFFSETS
	.align		4
.L_465:
        /*00cc*/ 	.byte	0x04, 0x39
        /*00ce*/ 	.short	(.L_467 - .L_466)


	//   ....[0]....
.L_466:
        /*00d0*/ 	.word	0x00000290
        /*00d4*/ 	.word	0x000000ff
        /*00d8*/ 	.word	0x00026800
        /*00dc*/ 	.short	0x0100
        /*00de*/ 	.byte	0x06
	.zero		1


	//   ....[1]....
        /*00e0*/ 	.word	0x00000390
        /*00e4*/ 	.word	0x000000ff
        /*00e8*/ 	.word	0x00026810
        /*00ec*/ 	.short	0x0100
        /*00ee*/ 	.byte	0x08
	.zero		1


	//   ....[2]....
        /*00f0*/ 	.word	0x000003a0
        /*00f4*/ 	.word	0x000000ff
        /*00f8*/ 	.word	0x00026820
        /*00fc*/ 	.short	0x0100
        /*00fe*/ 	.byte	0x08
	.zero		1


	//   ....[3]....
        /*0100*/ 	.word	0x000003b0
        /*0104*/ 	.word	0x000000ff
        /*0108*/ 	.word	0x00026818
        /*010c*/ 	.short	0x0100
        /*010e*/ 	.byte	0x08
	.zero		1


	//   ....[4]....
        /*0110*/ 	.word	0x000003c0
        /*0114*/ 	.word	0x000000ff
        /*0118*/ 	.word	0x00026828
        /*011c*/ 	.short	0x0100
        /*011e*/ 	.byte	0x08
	.zero		1


	//   ....[5]....
        /*0120*/ 	.word	0x000004f0
        /*0124*/ 	.word	0x000000ff
        /*0128*/ 	.word	0x00026830
        /*012c*/ 	.short	0x0100
        /*012e*/ 	.byte	0x08
	.zero		1


	//   ....[6]....
        /*0130*/ 	.word	0x00000500
        /*0134*/ 	.word	0x000000ff
        /*0138*/ 	.word	0x00026840
        /*013c*/ 	.short	0x0100
        /*013e*/ 	.byte	0x08
	.zero		1


	//   ....[7]....
        /*0140*/ 	.word	0x00000510
        /*0144*/ 	.word	0x000000ff
        /*0148*/ 	.word	0x00026838
        /*014c*/ 	.short	0x0100
        /*014e*/ 	.byte	0x08
	.zero		1


	//   ....[8]....
        /*0150*/ 	.word	0x00000520
        /*0154*/ 	.word	0x000000ff
        /*0158*/ 	.word	0x00026848
        /*015c*/ 	.short	0x0100
        /*015e*/ 	.byte	0x08
	.zero		1


	//   ....[9]....
        /*0160*/ 	.word	0x00001070
        /*0164*/ 	.word	0x00000012
        /*0168*/ 	.word	0x00026800
        /*016c*/ 	.short	0x010a
        /*016e*/ 	.byte	0x3f
	.zero		1


	//   ....[10]....
        /*0170*/ 	.word	0x00001110
        /*0174*/ 	.word	0x00000012
        /*0178*/ 	.word	0x00026800
        /*017c*/ 	.short	0x010a
        /*017e*/ 	.byte	0x3f
	.zero		1


	//   ....[11]....
        /*0180*/ 	.word	0x00001ab0
        /*0184*/ 	.word	0x000000ff
        /*0188*/ 	.word	0x00026810
        /*018c*/ 	.short	0x010a
        /*018e*/ 	.byte	0x06
	.zero		1


	//   ....[12]....
        /*0190*/ 	.word	0x00001af0
        /*0194*/ 	.word	0x000000ff
        /*0198*/ 	.word	0x00026810
        /*019c*/ 	.short	0x010a
        /*019e*/ 	.byte	0x06
	.zero		1


	//   ....[13]....
        /*01a0*/ 	.word	0x00001f30
        /*01a4*/ 	.word	0x000000ff
        /*01a8*/ 	.word	0x00026830
        /*01ac*/ 	.short	0x010a
        /*01ae*/ 	.byte	0x06
	.zero		1


	//   ....[14]....
        /*01b0*/ 	.word	0x00001f70
        /*01b4*/ 	.word	0x000000ff
        /*01b8*/ 	.word	0x00026830
        /*01bc*/ 	.short	0x010a
        /*01be*/ 	.byte	0x06
	.zero		1


	//   ....[15]....
        /*01c0*/ 	.word	0x00004090
        /*01c4*/ 	.word	0x000000ff
        /*01c8*/ 	.word	0x00000000
        /*01cc*/ 	.short	0x0101
        /*01ce*/ 	.byte	0x08
	.zero		1


	//   ....[16]....
        /*01d0*/ 	.word	0x00004340
        /*01d4*/ 	.word	0x000000ff
        /*01d8*/ 	.word	0x00000000
        /*01dc*/ 	.short	0x0101
        /*01de*/ 	.byte	0x06
	.zero		1


	//   ....[17]....
        /*01e0*/ 	.word	0x00006010
        /*01e4*/ 	.word	0x00000010
        /*01e8*/ 	.word	0x00026820
        /*01ec*/ 	.short	0x010a
        /*01ee*/ 	.byte	0x3f
	.zero		1


	//   ....[18]....
        /*01f0*/ 	.word	0x00006920
        /*01f4*/ 	.word	0x00000010
        /*01f8*/ 	.word	0x00026840
        /*01fc*/ 	.short	0x010a
        /*01fe*/ 	.byte	0x3f
	.zero		1


	//   ....[19]....
        /*0200*/ 	.word	0x00006c30
        /*0204*/ 	.word	0x00000010
        /*0208*/ 	.word	0x00026828
        /*020c*/ 	.short	0x010a
        /*020e*/ 	.byte	0x3f
	.zero		1


	//   ....[20]....
        /*0210*/ 	.word	0x00006f40
        /*0214*/ 	.word	0x00000010
        /*0218*/ 	.word	0x00026848
        /*021c*/ 	.short	0x010a
        /*021e*/ 	.byte	0x3f
	.zero		1


	//   ....[21]....
        /*0220*/ 	.word	0x00007200
        /*0224*/ 	.word	0x00000010
        /*0228*/ 	.word	0x00026820
        /*022c*/ 	.short	0x010a
        /*022e*/ 	.byte	0x3f
	.zero		1


	//   ....[22]....
        /*0230*/ 	.word	0x00007590
        /*0234*/ 	.word	0x00000010
        /*0238*/ 	.word	0x00026840
        /*023c*/ 	.short	0x010a
        /*023e*/ 	.byte	0x3f
	.zero		1


	//   ....[23]....
        /*0240*/ 	.word	0x00007870
        /*0244*/ 	.word	0x00000010
        /*0248*/ 	.word	0x00026828
        /*024c*/ 	.short	0x010a
        /*024e*/ 	.byte	0x3f
	.zero		1


	//   ....[24]....
        /*0250*/ 	.word	0x00007bd0
        /*0254*/ 	.word	0x00000003
        /*0258*/ 	.word	0x00026840
        /*025c*/ 	.short	0x010a
        /*025e*/ 	.byte	0x3f
	.zero		1


	//   ....[25]....
        /*0260*/ 	.word	0x00008080
        /*0264*/ 	.word	0x00000006
        /*0268*/ 	.word	0x00000000
        /*026c*/ 	.short	0x010a
        /*026e*/ 	.byte	0x3f
	.zero		1


	//   ....[26]....
        /*0270*/ 	.word	0x000080e0
        /*0274*/ 	.word	0x00000003
        /*0278*/ 	.word	0x00000000
        /*027c*/ 	.short	0x010a
        /*027e*/ 	.byte	0x3f
	.zero		1


	//   ....[27]....
        /*0280*/ 	.word	0x00008140
        /*0284*/ 	.word	0x00000000
        /*0288*/ 	.word	0x00000000
        /*028c*/ 	.short	0x010a
        /*028e*/ 	.byte	0x3f
	.zero		1


	//   ....[28]....
        /*0290*/ 	.word	0x00008170
        /*0294*/ 	.word	0x00000003
        /*0298*/ 	.word	0x00000000
        /*029c*/ 	.short	0x010a
        /*029e*/ 	.byte	0x3f
	.zero		1


	//   ....[29]....
        /*02a0*/ 	.word	0x00008250
        /*02a4*/ 	.word	0x00000012
        /*02a8*/ 	.word	0x00026800
        /*02ac*/ 	.short	0x010a
        /*02ae*/ 	.byte	0x3f
	.zero		1


	//   ....[30]....
        /*02b0*/ 	.word	0x000082b0
        /*02b4*/ 	.word	0x00000007
        /*02b8*/ 	.word	0x00026810
        /*02bc*/ 	.short	0x010a
        /*02be*/ 	.byte	0x3f
	.zero		1


	//   ....[31]....
        /*02c0*/ 	.word	0x00008310
        /*02c4*/ 	.word	0x00000079
        /*02c8*/ 	.word	0x00026830
        /*02cc*/ 	.short	0x010a
        /*02ce*/ 	.byte	0x3f
	.zero		1


	//   ....[32]....
        /*02d0*/ 	.word	0x00008360
        /*02d4*/ 	.word	0x00000010
        /*02d8*/ 	.word	0x00026820
        /*02dc*/ 	.short	0x010a
        /*02de*/ 	.byte	0x3f
	.zero		1


	//   ....[33]....
        /*02e0*/ 	.word	0x000083b0
        /*02e4*/ 	.word	0x00000010
        /*02e8*/ 	.word	0x00026840
        /*02ec*/ 	.short	0x010a
        /*02ee*/ 	.byte	0x3f
	.zero		1


	//   ....[34]....
        /*02f0*/ 	.word	0x00008400
        /*02f4*/ 	.word	0x00000010
        /*02f8*/ 	.word	0x00026828
        /*02fc*/ 	.short	0x010a
        /*02fe*/ 	.byte	0x3f
	.zero		1


	//   ....[35]....
        /*0300*/ 	.word	0x00008450
        /*0304*/ 	.word	0x00000010
        /*0308*/ 	.word	0x00026848
        /*030c*/ 	.short	0x010a
        /*030e*/ 	.byte	0x3f
	.zero		1


	//   ....[36]....
        /*0310*/ 	.word	0x000084b0
        /*0314*/ 	.word	0x00000010
        /*0318*/ 	.word	0x00026820
        /*031c*/ 	.short	0x010a
        /*031e*/ 	.byte	0x3f
	.zero		1


	//   ....[37]....
        /*0320*/ 	.word	0x00008500
        /*0324*/ 	.word	0x00000010
        /*0328*/ 	.word	0x00026840
        /*032c*/ 	.short	0x010a
        /*032e*/ 	.byte	0x3f
	.zero		1


	//   ....[38]....
        /*0330*/ 	.word	0x00008550
        /*0334*/ 	.word	0x00000010
        /*0338*/ 	.word	0x00026828
        /*033c*/ 	.short	0x010a
        /*033e*/ 	.byte	0x3f
	.zero		1


	//   ....[39]....
        /*0340*/ 	.word	0x000085a0
        /*0344*/ 	.word	0x00000003
        /*0348*/ 	.word	0x00026840
        /*034c*/ 	.short	0x010a
        /*034e*/ 	.byte	0x3f
	.zero		1


	//   ....[40]....
        /*0350*/ 	.word	0x00008670
        /*0354*/ 	.word	0x00000006
        /*0358*/ 	.word	0x00000000
        /*035c*/ 	.short	0x010a
        /*035e*/ 	.byte	0x3f
	.zero		1


	//   ....[41]....
        /*0360*/ 	.word	0x000086c0
        /*0364*/ 	.word	0x00000003
        /*0368*/ 	.word	0x00000000
        /*036c*/ 	.short	0x010a
        /*036e*/ 	.byte	0x3f
	.zero		1


	//   ....[42]....
        /*0370*/ 	.word	0x00008710
        /*0374*/ 	.word	0x00000000
        /*0378*/ 	.word	0x00000000
        /*037c*/ 	.short	0x010a
        /*037e*/ 	.byte	0x3f
	.zero		1


	//----- nvinfo : EIATTR_NUM_MBARRIERS
	.align		4
.L_467:
        /*0380*/ 	.byte	0x03, 0x38
        /*0382*/ 	.short	0x0009


	//----- nvinfo : EIATTR_EXIT_INSTR_OFFSETS
	.align		4
        /*0384*/ 	.byte	0x04, 0x1c
        /*0386*/ 	.short	(.L_469 - .L_468)


	//   ....[0]....
.L_468:
        /*0388*/ 	.word	0x000081c0


	//----- nvinfo : EIATTR_MAX_THREADS
	.align		4
.L_469:
        /*038c*/ 	.byte	0x04, 0x05
        /*038e*/ 	.short	(.L_471 - .L_470)
.L_470:
        /*0390*/ 	.word	0x00000180
        /*0394*/ 	.word	0x00000001
        /*0398*/ 	.word	0x00000001


	//----- nvinfo : EIATTR_CRS_STACK_SIZE
	.align		4
.L_471:
        /*039c*/ 	.byte	0x04, 0x1e
        /*039e*/ 	.short	(.L_473 - .L_472)
.L_472:
        /*03a0*/ 	.word	0x00000000


	//----- nvinfo : EIATTR_CBANK_PARAM_SIZE
	.align		4
.L_473:
        /*03a4*/ 	.byte	0x03, 0x19
        /*03a6*/ 	.short	0x06f0


	//----- nvinfo : EIATTR_PARAM_CBANK
	.align		4
        /*03a8*/ 	.byte	0x04, 0x0a
        /*03aa*/ 	.short	(.L_475 - .L_474)
	.align		4
.L_474:
        /*03ac*/ 	.word	index@(.nv.constant0._ZN7cutlass13device_kernelIN5flash11enable_sm90INS1_16FlashAttnBwdSm90INS1_25CollectiveMainloopBwdSm90ILi2ELi2ELi2EN4cute5tupleIJNS5_1CILi1EEES8_S8_EEENS6_IJNS7_ILi64EEENS7_ILi128EEENS7_ILi96EEEEEENS_10bfloat16_tEfNS_4arch4Sm90ELb0ELb1ELb0ELb0ELb0ELb1ELb0ELb0ELi2ELi1ELi2ELi1ELb1EEENS1_24CollectiveEpilogueBwdGQAISD_fSG_Li256ELb0ELb0EEENS1_19SingleTileSchedulerILb0ELb0ELb0ELi128EEEEEEEEEvNT_6ParamsE)
        /*03b0*/ 	.short	0x0210
        /*03b2*/ 	.short	0x06f0


	//----- nvinfo : EIATTR_SW_WAR
	.align		4
.L_475:
        /*03b4*/ 	.byte	0x04, 0x36
        /*03b6*/ 	.short	(.L_477 - .L_476)
.L_476:
        /*03b8*/ 	.word	0x00000008
.L_477:


//--------------------- .nv.info._ZN7cutlass13device_kernelIN5flash11enable_sm90INS1_16FlashAttnBwdSm90INS1_25CollectiveMainloopBwdSm90ILi2ELi2ELi2EN4cute5tupleIJNS5_1CILi1EEES8_S8_EEENS6_IJNS7_ILi64EEENS7_ILi128EEENS7_ILi96EEEEEENS_10bfloat16_tEfNS_4arch4Sm90ELb0ELb1ELb0ELb0ELb1ELb1ELb0ELb0ELi2ELi1ELi2ELi1ELb1EEENS1_24CollectiveEpilogueBwdGQAISD_fSG_Li256ELb0ELb1EEENS1_19SingleTileSchedulerILb0ELb0ELb0ELi128EEEEEEEEEvNT_6ParamsE --------------------------
	.section	.nv.info._ZN7cutlass13device_kernelIN5flash11enable_sm90INS1_16FlashAttnBwdSm90INS1_25CollectiveMainloopBwdSm90ILi2ELi2ELi2EN4cute5tupleIJNS5_1CILi1EEES8_S8_EEENS6_IJNS7_ILi64EEENS7_ILi128EEENS7_ILi96EEEEEENS_10bfloat16_tEfNS_4arch4Sm90ELb0ELb1ELb0ELb0ELb1ELb1ELb0ELb0ELi2ELi1ELi2ELi1ELb1EEENS1_24CollectiveEpilogueBwdGQAISD_fSG_Li256ELb0ELb1EEENS1_19SingleTileSchedulerILb0ELb0ELb0ELi128EEEEEEEEEvNT_6ParamsE,"",@"SHT_CUDA_INFO"
	.sectionflags	@""
	.align	4


	//----- nvinfo : EIATTR_CUDA_API_VERSION
	.align		4
        /*0000*/ 	.byte	0x04, 0x37
        /*0002*/ 	.short	(.L_479 - .L_478)
.L_478:
        /*0004*/ 	.word	0x00000082


	//----- nvinfo : EIATTR_KPARAM_INFO
	.align		4
.L_479:
        /*0008*/ 	.byte	0x04, 0x17
        /*000a*/ 	.short	(.L_481 - .L_480)
.L_480:
        /*000c*/ 	.word	0x00000000
        /*0010*/ 	.short	0x0000
        /*0012*/ 	.short	0x0070
        /*0014*/ 	.byte	0x00, 0xf0, 0x01, 0x1a


	//----- nvinfo : EIATTR_SPARSE_MMA_MASK
	.align		4
.L_481:
        /*0018*/ 	.byte	0x03, 0x50
        /*001a*/ 	.short	0x0000


	//----- nvinfo : EIATTR_MAXREG_COUNT
	.align		4
        /*001c*/ 	.byte	0x03, 0x1b
        /*001e*/ 	.short	0x00a8


	//----- nvinfo : EIATTR_NUM_BARRIERS
	.align		4
        /*0020*/ 	.byte	0x02, 0x4c
        /*0022*/ 	.byte	0x10
	.zero		1


	//----- nvinfo : EIATTR_EXTERNS
	.align		4
        /*0024*/ 	.byte	0x04, 0x0f
        /*0026*/ 	.short	(.L_483 - .L_482)


	//   ....[0]....
	.align		4
.L_482:
        /*0028*/ 	.word	index@(__assertfail)


	//----- nvinfo : EIATTR_ANNOTATIONS
	.align		4
.L_483:
        /*002c*/ 	.byte	0x04, 0x55
        /*002e*/ 	.short	(.L_485 - .L_484)


	//   ....[0]....
.L_484:
        /*0030*/ 	.word	0x00000001
        /*0034*/ 	.byte	0x40, 0x79, 0x00, 0x00, 0x01, 0x00, 0x00, 0x00, 0x90, 0x7c, 0x00, 0x00, 0x01, 0x00, 0x00, 0x00
        /*0044*/ 	.byte	0x40, 0x89, 0x00, 0x00, 0x01, 0x00, 0x00, 0x00, 0x60, 0x89, 0x00, 0x00, 0x01, 0x00, 0x00, 0x00
        /*0054*/ 	.byte	0xa0, 0x8e, 0x00, 0x00


	//----- nvinfo : EIATTR_MERCURY_ISA_VERSION
	.align		4
.L_485:
        /*0058*/ 	.byte	0x03, 0x5f
        /*005a*/ 	.short	0x0101


	//----- nvinfo : EIATTR_INT_WARP_WIDE_INSTR_OFFSETS
	.align		4
        /*005c*/ 	.byte	0x04, 0x31
        /*005e*/ 	.short	(.L_487 - .L_486)


	//   ....[0]....
.L_486:
        /*0060*/ 	.word	0x00000190


	//   ....[1]....
        /*0064*/ 	.word	0x000001c0


	//   ....[2]....
        /*0068*/ 	.word	0x00005d20


	//   ....[3]....
        /*006c*/ 	.word	0x00006320


	//   ....[4]....
        /*0070*/ 	.word	0x000067d0


	//   ....[5]....
        /*0074*/ 	.word	0x00006aa0


	//   ....[6]....
        /*0078*/ 	.word	0x00006d00


	//   ....[7]....
        /*007c*/ 	.word	0x00006e90


	//----- nvinfo : EIATTR_COOP_GROUP_MASK_REGIDS
	.align		4
.L_487:
        /*0080*/ 	.byte	0x04, 0x29
        /*0082*/ 	.short	(.L_489 - .L_488)


	//   ....[0]....
.L_488:
        /*0084*/ 	.word	0xffffffff


	//   ....[1]....
        /*0088*/ 	.word	0xffffffff


	//   ....[2]....
        /*008c*/ 	.word	0xffffffff


	//   ....[3]....
        /*0090*/ 	.word	0xffffffff


	//   ....[4]....
        /*0094*/ 	.word	0xffffffff


	//   ....[5]....
        /*0098*/ 	.word	0xffffffff


	//   ....[6]....
        /*009c*/ 	.word	0xffffffff


	//   ....[7]....
        /*00a0*/ 	.word	0xffffffff


	//   ....[8]....
        /*00a4*/ 	.word	0xffffffff


	//   ....[9]....
        /*00a8*/ 	.word	0xffffffff


	//   ....[10]....
        /*00ac*/ 	.word	0xffffffff


	//   ....[11]....
        /*00b0*/ 	.word	0xffffffff


	//   ....[12]....
        /*00b4*/ 	.word	0xffffffff


	//   ....[13]....
        /*00b8*/ 	.word	0xffffffff


	//   ....[14]....
        /*00bc*/ 	.word	0xffffffff


	//   ....[15]....
        /*00c0*/ 	.word	0xffffffff


	//   ....[16]....
        /*00c4*/ 	.word	0xffffffff


	//   ....[17]....
        /*00c8*/ 	.word	0xffffffff


	//   ....[18]....
        /*00cc*/ 	.word	0xffffffff


	//   ....[19]....
        /*00d0*/ 	.word	0xffffffff


	//   ....[20]....
        /*00d4*/ 	.word	0x0500000f


	//   ....[21]....
        /*00d8*/ 	.word	0x0500000f


	//   ....[22]....
        /*00dc*/ 	.word	0x0500000f


	//   ....[23]....
        /*00e0*/ 	.word	0x0500000f


	//   ....[24]....
        /*00e4*/ 	.word	0x0500000f


	//   ....[25]....
        /*00e8*/ 	.word	0x0500000f


	//----- nvinfo : EIATTR_COOP_GROUP_INSTR_OFFSETS
	.align		4
.L_489:
        /*00ec*/ 	.byte	0x04, 0x28
        /*00ee*/ 	.short	(.L_491 - .L_490)


	//   ....[0]....
.L_490:
        /*00f0*/ 	.word	0x00000060


	//   ....[1]....
        /*00f4*/ 	.word	0x000001a0


	//   ....[2]....
        /*00f8*/ 	.word	0x000001f0


	//   ....[3]....
        /*00fc*/ 	.word	0x000003e0


	//   ....[4]....
        /*0100*/ 	.word	0x00000600


	//   ....[5]....
        /*0104*/ 	.word	0x00001040


	//   ....[6]....
        /*0108*/ 	.word	0x00004ce0


	//   ....[7]....
        /*010c*/ 	.word	0x00004e60


	//   ....[8]....
        /*0110*/ 	.word	0x00005110


	//   ....[9]....
        /*0114*/ 	.word	0x000052a0


	//   ....[10]....
        /*0118*/ 	.word	0x000053c0


	//   ....[11]....
        /*011c*/ 	.word	0x00005920


	//   ....[12]....
        /*0120*/ 	.word	0x00005c50


	//   ....[13]....
        /*0124*/ 	.word	0x00005fa0


	//   ....[14]....
        /*0128*/ 	.word	0x00006250


	//   ....[15]....
        /*012c*/ 	.word	0x00006490


	//   ....[16]....
        /*0130*/ 	.word	0x00006700


	//   ....[17]....
        /*0134*/ 	.word	0x000069e0


	//   ....[18]....
        /*0138*/ 	.word	0x00006c00


	//   ....[19]....
        /*013c*/ 	.word	0x00006d90


	//   ....[20]....
        /*0140*/ 	.word	0x00009620


	//   ....[21]....
        /*0144*/ 	.word	0x00009790


	//   ....[22]....
        /*0148*/ 	.word	0x00009800


	//   ....[23]....
        /*014c*/ 	.word	0x00009870


	//   ....[24]....
        /*0150*/ 	.word	0x000098e0


	//   ....[25]....
        /*0154*/ 	.word	0x00009950


	//----- nvinfo : EIATTR_REG_RECONFIG
	.align		4
.L_491:
        /*0158*/ 	.byte	0x01, 0x54
	.zero		2


	//----- nvinfo : EIATTR_SYSCALL_OFFSETS
	.align		4
        /*015c*/ 	.byte	0x04, 0x46
        /*015e*/ 	.short	(.L_493 - .L_492)


	//   ....[0]....
.L_492:
        /*0160*/ 	.word	0x00000ca0


	//   ....[1]....
        /*0164*/ 	.word	0x00000d90


	//   ....[2]....
        /*0168*/ 	.word	0x00000ef0


	//   ....[3]....
        /*016c*/ 	.word	0x00000fe0


	//   ....[4]....
        /*0170*/ 	.word	0x00001260


	//----- nvinfo : EIATTR_MBARRIER_INSTR_OFFSETS
	.align		4
.L_493:
        /*0174*/ 	.byte	0x04, 0x39
        /*0176*/ 	.short	(.L_495 - .L_494)


	//   ....[0]....
.L_494:
        /*0178*/ 	.word	0x00000290
        /*017c*/ 	.word	0x000000ff
        /*0180*/ 	.word	0x00026800
        /*0184*/ 	.short	0x0100
        /*0186*/ 	.byte	0x06
	.zero		1


	//   ....[1]....
        /*0188*/ 	.word	0x00000390
        /*018c*/ 	.word	0x000000ff
        /*0190*/ 	.word	0x00026810
        /*0194*/ 	.short	0x0100
        /*0196*/ 	.byte	0x08
	.zero		1


	//   ....[2]....
        /*0198*/ 	.word	0x000003a0
        /*019c*/ 	.word	0x000000ff
        /*01a0*/ 	.word	0x00026820
        /*01a4*/ 	.short	0x0100
        /*01a6*/ 	.byte	0x08
	.zero		1


	//   ....[3]....
        /*01a8*/ 	.word	0x000003b0
        /*01ac*/ 	.word	0x000000ff
        /*01b0*/ 	.word	0x00026818
        /*01b4*/ 	.short	0x0100
        /*01b6*/ 	.byte	0x08
	.zero		1


	//   ....[4]....
        /*01b8*/ 	.word	0x000003c0
        /*01bc*/ 	.word	0x000000ff
        /*01c0*/ 	.word	0x00026828
        /*01c4*/ 	.short	0x0100
        /*01c6*/ 	.byte	0x08
	.zero		1


	//   ....[5]....
        /*01c8*/ 	.word	0x000004f0
        /*01cc*/ 	.word	0x000000ff
        /*01d0*/ 	.word	0x00026830
        /*01d4*/ 	.short	0x0100
        /*01d6*/ 	.byte	0x08
	.zero		1


	//   ....[6]....
        /*01d8*/ 	.word	0x00000500
        /*01dc*/ 	.word	0x000000ff
        /*01e0*/ 	.word	0x00026840
        /*01e4*/ 	.short	0x0100
        /*01e6*/ 	.byte	0x08
	.zero		1


	//   ....[7]....
        /*01e8*/ 	.word	0x00000510
        /*01ec*/ 	.word	0x000000ff
        /*01f0*/ 	.word	0x00026838
        /*01f4*/ 	.short	0x0100
        /*01f6*/ 	.byte	0x08
	.zero		1


	//   ....[8]....
        /*01f8*/ 	.word	0x00000520
        /*01fc*/ 	.word	0x000000ff
        /*0200*/ 	.word	0x00026848
        /*0204*/ 	.short	0x0100
        /*0206*/ 	.byte	0x08
	.zero		1


	//   ....[9]....
        /*0208*/ 	.word	0x00001080
        /*020c*/ 	.word	0x00000012
        /*0210*/ 	.word	0x00026800
        /*0214*/ 	.short	0x010a
        /*0216*/ 	.byte	0x3f
	.zero		1


	//   ....[10]....
        /*0218*/ 	.word	0x00001120
        /*021c*/ 	.word	0x00000012
        /*0220*/ 	.word	0x00026800
        /*0224*/ 	.short	0x010a
        /*0226*/ 	.byte	0x3f
	.zero		1


	//   ....[11]....
        /*0228*/ 	.word	0x00001ac0
        /*022c*/ 	.word	0x000000ff
        /*0230*/ 	.word	0x00026810
        /*0234*/ 	.short	0x010a
        /*0236*/ 	.byte	0x06
	.zero		1


	//   ....[12]....
        /*0238*/ 	.word	0x00001b00
        /*023c*/ 	.word	0x000000ff
        /*0240*/ 	.word	0x00026810
        /*0244*/ 	.short	0x010a
        /*0246*/ 	.byte	0x06
	.zero		1


	//   ....[13]....
        /*0248*/ 	.word	0x00001f40
        /*024c*/ 	.word	0x000000ff
        /*0250*/ 	.word	0x00026830
        /*0254*/ 	.short	0x010a
        /*0256*/ 	.byte	0x06
	.zero		1


	//   ....[14]....
        /*0258*/ 	.word	0x00001f80
        /*025c*/ 	.word	0x000000ff
        /*0260*/ 	.word	0x00026830
        /*0264*/ 	.short	0x010a
        /*0266*/ 	.byte	0x06
	.zero		1


	//   ....[15]....
        /*0268*/ 	.word	0x000040b0
        /*026c*/ 	.word	0x000000ff
        /*0270*/ 	.word	0x00000000
        /*0274*/ 	.short	0x0101
        /*0276*/ 	.byte	0x08
	.zero		1


	//   ....[16]....
        /*0278*/ 	.word	0x00004360
        /*027c*/ 	.word	0x000000ff
        /*0280*/ 	.word	0x00000000
        /*0284*/ 	.short	0x0101
        /*0286*/ 	.byte	0x06
	.zero		1


	//   ....[17]....
        /*0288*/ 	.word	0x00007410
        /*028c*/ 	.word	0x00000010
        /*0290*/ 	.word	0x00026820
        /*0294*/ 	.short	0x010a
        /*0296*/ 	.byte	0x3f
	.zero		1


	//   ....[18]....
        /*0298*/ 	.word	0x00007d20
        /*029c*/ 	.word	0x00000010
        /*02a0*/ 	.word	0x00026840
        /*02a4*/ 	.short	0x010a
        /*02a6*/ 	.byte	0x3f
	.zero		1


	//   ....[19]....
        /*02a8*/ 	.word	0x00008030
        /*02ac*/ 	.word	0x00000010
        /*02b0*/ 	.word	0x00026828
        /*02b4*/ 	.short	0x010a
        /*02b6*/ 	.byte	0x3f
	.zero		1


	//   ....[20]....
        /*02b8*/ 	.word	0x00008340
        /*02bc*/ 	.word	0x00000010
        /*02c0*/ 	.word	0x00026848
        /*02c4*/ 	.short	0x010a
        /*02c6*/ 	.byte	0x3f
	.zero		1


	//   ....[21]....
        /*02c8*/ 	.word	0x00008600
        /*02cc*/ 	.word	0x00000010
        /*02d0*/ 	.word	0x00026820
        /*02d4*/ 	.short	0x010a
        /*02d6*/ 	.byte	0x3f
	.zero		1


	//   ....[22]....
        /*02d8*/ 	.word	0x00008990
        /*02dc*/ 	.word	0x00000010
        /*02e0*/ 	.word	0x00026840
        /*02e4*/ 	.short	0x010a
        /*02e6*/ 	.byte	0x3f
	.zero		1


	//   ....[23]....
        /*02e8*/ 	.word	0x00008c70
        /*02ec*/ 	.word	0x00000010
        /*02f0*/ 	.word	0x00026828
        /*02f4*/ 	.short	0x010a
        /*02f6*/ 	.byte	0x3f
	.zero		1


	//   ....[24]....
        /*02f8*/ 	.word	0x00008fd0
        /*02fc*/ 	.word	0x00000003
        /*0300*/ 	.word	0x00026840
        /*0304*/ 	.short	0x010a
        /*0306*/ 	.byte	0x3f
	.zero		1


	//   ....[25]....
        /*0308*/ 	.word	0x00009480
        /*030c*/ 	.word	0x00000006
        /*0310*/ 	.word	0x00000000
        /*0314*/ 	.short	0x010a
        /*0316*/ 	.byte	0x3f
	.zero		1


	//   ....[26]....
        /*0318*/ 	.word	0x000094e0
        /*031c*/ 	.word	0x00000003
        /*0320*/ 	.word	0x00000000
        /*0324*/ 	.short	0x010a
        /*0326*/ 	.byte	0x3f
	.zero		1


	//   ....[27]....
        /*0328*/ 	.word	0x00009540
        /*032c*/ 	.word	0x00000000
        /*0330*/ 	.word	0x00000000
        /*0334*/ 	.short	0x010a
        /*0336*/ 	.byte	0x3f
	.zero		1


	//   ....[28]....
        /*0338*/ 	.word	0x00009570
        /*033c*/ 	.word	0x00000003
        /*0340*/ 	.word	0x00000000
        /*0344*/ 	.short	0x010a
        /*0346*/ 	.byte	0x3f
	.zero		1


	//   ....[29]....
        /*0348*/ 	.word	0x00009650
        /*034c*/ 	.word	0x00000012
        /*0350*/ 	.word	0x00026800
        /*0354*/ 	.short	0x010a
        /*0356*/ 	.byte	0x3f
	.zero		1


	//   ....[30]....
        /*0358*/ 	.word	0x000096b0
        /*035c*/ 	.word	0x00000007
        /*0360*/ 	.word	0x00026810
        /*0364*/ 	.short	0x010a
        /*0366*/ 	.byte	0x3f
	.zero		1


	//   ....[31]....
        /*0368*/ 	.word	0x00009710
        /*036c*/ 	.word	0x00000079
        /*0370*/ 	.word	0x00026830
        /*0374*/ 	.short	0x010a
        /*0376*/ 	.byte	0x3f
	.zero		1


	//   ....[32]....
        /*0378*/ 	.word	0x00009990
        /*037c*/ 	.word	0x00000010
        /*0380*/ 	.word	0x00026820
        /*0384*/ 	.short	0x010a
        /*0386*/ 	.byte	0x3f
	.zero		1


	//   ....[33]....
        /*0388*/ 	.word	0x000099e0
        /*038c*/ 	.word	0x00000010
        /*0390*/ 	.word	0x00026840
        /*0394*/ 	.short	0x010a
        /*0396*/ 	.byte	0x3f
	.zero		1


	//   ....[34]....
        /*0398*/ 	.word	0x00009a30
        /*039c*/ 	.word	0x00000010
        /*03a0*/ 	.word	0x00026828
        /*03a4*/ 	.short	0x010a
        /*03a6*/ 	.byte	0x3f
	.zero		1


	//   ....[35]....
        /*03a8*/ 	.word	0x00009a80
        /*03ac*/ 	.word	0x00000010
        /*03b0*/ 	.word	0x00026848
        /*03b4*/ 	.short	0x010a
        /*03b6*/ 	.byte	0x3f
	.zero		1


	//   ....[36]....
        /*03b8*/ 	.word	0x00009ae0
        /*03bc*/ 	.word	0x00000010
        /*03c0*/ 	.word	0x00026820
        /*03c4*/ 	.short	0x010a
        /*03c6*/ 	.byte	0x3f
	.zero		1


	//   ....[37]....
        /*03c8*/ 	.word	0x00009b30
        /*03cc*/ 	.word	0x00000010
        /*03d0*/ 	.word	0x00026840
        /*03d4*/ 	.short	0x010a
        /*03d6*/ 	.byte	0x3f
	.zero		1


	//   ....[38]....
        /*03d8*/ 	.word	0x00009b80
        /*03dc*/ 	.word	0x00000010
        /*03e0*/ 	.word	0x00026828
        /*03e4*/ 	.short	0x010a
        /*03e6*/ 	.byte	0x3f
	.zero		1


	//   ....[39]....
        /*03e8*/ 	.word	0x00009bd0
        /*03ec*/ 	.word	0x00000003
        /*03f0*/ 	.word	0x00026840
        /*03f4*/ 	.short	0x010a
        /*03f6*/ 	.byte	0x3f
	.zero		1


	//   ....[40]....
        /*03f8*/ 	.word	0x00009ca0
        /*03fc*/ 	.word	0x00000006
        /*0400*/ 	.word	0x00000000
        /*0404*/ 	.short	0x010a
        /*0406*/ 	.byte	0x3f
	.zero		1


	//   ....[41]....
        /*0408*/ 	.word	0x00009cf0
        /*040c*/ 	.word	0x00000003
        /*0410*/ 	.word	0x00000000
        /*0414*/ 	.short	0x010a
        /*0416*/ 	.byte	0x3f
	.zero		1


	//   ....[42]....
        /*0418*/ 	.word	0x00009d40
        /*041c*/ 	.word	0x00000000
        /*0420*/ 	.word	0x00000000
        /*0424*/ 	.short	0x010a
        /*0426*/ 	.byte	0x3f
	.zero		1


	//----- nvinfo : EIATTR_NUM_MBARRIERS
	.align		4
.L_495:
        /*0428*/ 	.byte	0x03, 0x38
        /*042a*/ 	.short	0x0009


	//----- nvinfo : EIATTR_EXIT_INSTR_OFFSETS
	.align		4
        /*042c*/ 	.byte	0x04, 0x1c
        /*042e*/ 	.short	(.L_497 - .L_496)


	//   ....[0]....
.L_496:
        /*0430*/ 	.word	0x000095c0


	//----- nvinfo : EIATTR_MAX_THREADS
	.align		4
.L_497:
        /*0434*/ 	.byte	0x04, 0x05
        /*0436*/ 	.short	(.L_499 - .L_498)
.L_498:
        /*0438*/ 	.word	0x00000180
        /*043c*/ 	.word	0x00000001
        /*0440*/ 	.word	0x00000001


	//----- nvinfo : EIATTR_CRS_STACK_SIZE
	.align		4
.L_499:
        /*0444*/ 	.byte	0x04, 0x1e
        /*0446*/ 	.short	(.L_501 - .L_500)
.L_500:
        /*0448*/ 	.word	0x00000000


	//----- nvinfo : EIATTR_CBANK_PARAM_SIZE
	.align		4
.L_501:
        /*044c*/ 	.byte	0x03, 0x19
        /*044e*/ 	.short	0x06f0


	//----- nvinfo : EIATTR_PARAM_CBANK
	.align		4
        /*0450*/ 	.byte	0x04, 0x0a
        /*0452*/ 	.short	(.L_503 - .L_502)
	.align		4
.L_502:
        /*0454*/ 	.word	index@(.nv.constant0._ZN7cutlass13device_kernelIN5flash11enable_sm90INS1_16FlashAttnBwdSm90INS1_25CollectiveMainloopBwdSm90ILi2ELi2ELi2EN4cute5tupleIJNS5_1CILi1EEES8_S8_EEENS6_IJNS7_ILi64EEENS7_ILi128EEENS7_ILi96EEEEEENS_10bfloat16_tEfNS_4arch4Sm90ELb0ELb1ELb0ELb0ELb1ELb1ELb0ELb0ELi2ELi1ELi2ELi1ELb1EEENS1_24CollectiveEpilogueBwdGQAISD_fSG_Li256ELb0ELb1EEENS1_19SingleTileSchedulerILb0ELb0ELb0ELi128EEEEEEEEEvNT_6ParamsE)
        /*0458*/ 	.short	0x0210
        /*045a*/ 	.short	0x06f0


	//----- nvinfo : EIATTR_SW_WAR
	.align		4
.L_503:
        /*045c*/ 	.byte	0x04, 0x36
        /*045e*/ 	.short	(.L_505 - .L_504)
.L_504:
        /*0460*/ 	.word	0x00000008
.L_505:


//--------------------- .nv.info._ZN7cutlass13device_kernelIN5flash11enable_sm90INS1_16FlashAttnBwdSm90INS1_25CollectiveMainloopBwdSm90ILi2ELi2ELi2EN4cute5tupleIJNS5_1CILi1EEES8_S8_EEENS6_IJNS7_ILi64EEENS7_ILi128EEENS7_ILi96EEEEEENS_10bfloat16_tEfNS_4arch4Sm90ELb0ELb1ELb0ELb1ELb0ELb1ELb0ELb0ELi2ELi1ELi2ELi1ELb1EEENS1_21CollectiveEpilogueBwdISD_SE_SG_Li256ELb1ELb0ELi1EEENS1_19SingleTileSchedulerILb1ELb0ELb0ELi128EEEEEEEEEvNT_6ParamsE --------------------------
	.section	.nv.info._ZN7cutlass13device_kernelIN5flash11enable_sm90INS1_16FlashAttnBwdSm90INS1_25CollectiveMainloopBwdSm90ILi2ELi2ELi2EN4cute5tupleIJNS5_1CILi1EEES8_S8_EEENS6_IJNS7_ILi64EEENS7_ILi128EEENS7_ILi96EEEEEENS_10bfloat16_tEfNS_4arch4Sm90ELb0ELb1ELb0ELb1ELb0ELb1ELb0ELb0ELi2ELi1ELi2ELi1ELb1EEENS1_21CollectiveEpilogueBwdISD_SE_SG_Li256ELb1ELb0ELi1EEENS1_19SingleTileSchedulerILb1ELb0ELb0ELi128EEEEEEEEEvNT_6ParamsE,"",@"SHT_CUDA_INFO"
	.sectionflags	@""
	.align	4


	//----- nvinfo : EIATTR_CUDA_API_VERSION
	.align		4
        /*0000*/ 	.byte	0x04, 0x37
        /*0002*/ 	.short	(.L_507 - .L_506)
.L_506:
        /*0004*/ 	.word	0x00000082


	//----- nvinfo : EIATTR_KPARAM_INFO
	.align		4
.L_507:
        /*0008*/ 	.byte	0x04, 0x17
        /*000a*/ 	.short	(.L_509 - .L_508)
.L_508:
        /*000c*/ 	.word	0x00000000
        /*0010*/ 	.short	0x0000
        /*0012*/ 	.short	0x0070
        /*0014*/ 	.byte	0x00, 0xf0, 0x01, 0x1a


	//----- nvinfo : EIATTR_SPARSE_MMA_MASK
	.align		4
.L_509:
        /*0018*/ 	.byte	0x03, 0x50
        /*001a*/ 	.short	0x0000


	//----- nvinfo : EIATTR_MAXREG_COUNT
	.align		4
        /*001c*/ 	.byte	0x03, 0x1b
        /*001e*/ 	.short	0x00a8


	//----- nvinfo : EIATTR_NUM_BARRIERS
	.align		4
        /*0020*/ 	.byte	0x02, 0x4c
        /*0022*/ 	.byte	0x10
	.zero		1


	//----- nvinfo : EIATTR_EXTERNS
	.align		4
        /*0024*/ 	.byte	0x04, 0x0f
        /*0026*/ 	.short	(.L_511 - .L_510)


	//   ....[0]....
	.align		4
.L_510:
        /*0028*/ 	.word	index@(__assertfail)


	//----- nvinfo : EIATTR_ANNOTATIONS
	.align		4
.L_511:
        /*002c*/ 	.byte	0x04, 0x55
        /*002e*/ 	.short	(.L_513 - .L_512)


	//   ....[0]....
.L_512:
        /*0030*/ 	.word	0x00000001
        /*0034*/ 	.byte	0x70, 0x8a, 0x00, 0x00, 0x01, 0x00, 0x00, 0x00, 0x00, 0x8d, 0x00, 0x00, 0x01, 0x00, 0x00, 0x00
        /*0044*/ 	.byte	0x40, 0x9a, 0x00, 0x00, 0x01, 0x00, 0x00, 0x00, 0x60, 0x9a, 0x00, 0x00, 0x01, 0x00, 0x00, 0x00
        /*0054*/ 	.byte	0x40, 0x9e, 0x00, 0x00


	//----- nvinfo : EIATTR_MERCURY_ISA_VERSION
	.align		4
.L_513:
        /*0058*/ 	.byte	0x03, 0x5f
        /*005a*/ 	.short	0x0101


	//----- nvinfo : EIATTR_INT_WARP_WIDE_INSTR_OFFSETS
	.align		4
        /*005c*/ 	.byte	0x04, 0x31
        /*005e*/ 	.short	(.L_515 - .L_514)


	//   ....[0]....
.L_514:
        /*0060*/ 	.word	0x00000190


	//   ....[1]....
        /*0064*/ 	.word	0x000001c0


	//----- nvinfo : EIATTR_COOP_GROUP_MASK_REGIDS
	.align		4
.L_515:
        /*0068*/ 	.byte	0x04, 0x29
        /*006a*/ 	.short	(.L_517 - .L_516)


	//   ....[0]....
.L_516:
        /*006c*/ 	.word	0xffffffff


	//   ....[1]....
        /*0070*/ 	.word	0xffffffff


	//   ....[2]....
        /*0074*/ 	.word	0xffffffff


	//   ....[3]....
        /*0078*/ 	.word	0xffffffff


	//   ....[4]....
        /*007c*/ 	.word	0xffffffff


	//   ....[5]....
        /*0080*/ 	.word	0xffffffff


	//   ....[6]....
        /*0084*/ 	.word	0xffffffff


	//   ....[7]....
        /*0088*/ 	.word	0x0500000f


	//----- nvinfo : EIATTR_COOP_GROUP_INSTR_OFFSETS
	.align		4
.L_517:
        /*008c*/ 	.byte	0x04, 0x28
        /*008e*/ 	.short	(.L_519 - .L_518)


	//   ....[0]....
.L_518:
        /*0090*/ 	.word	0x00000060


	//   ....[1]....
        /*0094*/ 	.word	0x000001a0


	//   ....[2]....
        /*0098*/ 	.word	0x000001f0


	//   ....[3]....
        /*009c*/ 	.word	0x000003e0


	//   ....[4]....
        /*00a0*/ 	.word	0x00000610


	//   ....[5]....
        /*00a4*/ 	.word	0x000014f0


	//   ....[6]....
        /*00a8*/ 	.word	0x000066f0


	//   ....[7]....
        /*00ac*/ 	.word	0x0000a780


	//----- nvinfo : EIATTR_REG_RECONFIG
	.align		4
.L_519:
        /*00b0*/ 	.byte	0x01, 0x54
	.zero		2


	//----- nvinfo : EIATTR_SYSCALL_OFFSETS
	.align		4
        /*00b4*/ 	.byte	0x04, 0x46
        /*00b6*/ 	.short	(.L_521 - .L_520)


	//   ....[0]....
.L_520:
        /*00b8*/ 	.word	0x00001150


	//   ....[1]....
        /*00bc*/ 	.word	0x00001240


	//   ....[2]....
        /*00c0*/ 	.word	0x000013a0


	//   ....[3]....
        /*00c4*/ 	.word	0x00001490


	//   ....[4]....
        /*00c8*/ 	.word	0x00001710


	//----- nvinfo : EIATTR_MBARRIER_INSTR_OFFSETS
	.align		4
.L_521:
        /*00cc*/ 	.byte	0x04, 0x39
        /*00ce*/ 	.short	(.L_523 - .L_522)


	//   ....[0]....
.L_522:
        /*00d0*/ 	.word	0x00000290
        /*00d4*/ 	.word	0x000000ff
        /*00d8*/ 	.word	0x00026800
        /*00dc*/ 	.short	0x0100
        /*00de*/ 	.byte	0x06
	.zero		1


	//   ....[1]....
        /*00e0*/ 	.word	0x00000390
        /*00e4*/ 	.word	0x000000ff
        /*00e8*/ 	.word	0x00026810
        /*00ec*/ 	.short	0x0100
        /*00ee*/ 	.byte	0x08
	.zero		1


	//   ....[2]....
        /*00f0*/ 	.word	0x000003a0
        /*00f4*/ 	.word	0x000000ff
        /*00f8*/ 	.word	0x00026820
        /*00fc*/ 	.short	0x0100
        /*00fe*/ 	.byte	0x08
	.zero		1


	//   ....[3]....
        /*0100*/ 	.word	0x000003b0
        /*0104*/ 	.word	0x000000ff
        /*0108*/ 	.word	0x00026818
        /*010c*/ 	.short	0x0100
        /*010e*/ 	.byte	0x08
	.zero		1


	//   ....[4]....
        /*0110*/ 	.word	0x000003c0
        /*0114*/ 	.word	0x000000ff
        /*0118*/ 	.word	0x00026828
        /*011c*/ 	.short	0x0100
        /*011e*/ 	.byte	0x08
	.zero		1


	//   ....[5]....
        /*0120*/ 	.word	0x000004f0
        /*0124*/ 	.word	0x000000ff
        /*0128*/ 	.word	0x00026830
        /*012c*/ 	.short	0x0100
        /*012e*/ 	.byte	0x08
	.zero		1


	//   ....[6]....
        /*0130*/ 	.word	0x00000500
        /*0134*/ 	.word	0x000000ff
        /*0138*/ 	.word	0x00026840
        /*013c*/ 	.short	0x0100
        /*013e*/ 	.byte	0x08
	.zero		1


	//   ....[7]....
        /*0140*/ 	.word	0x00000510
        /*0144*/ 	.word	0x000000ff
        /*0148*/ 	.word	0x00026838
        /*014c*/ 	.short	0x0100
        /*014e*/ 	.byte	0x08
	.zero		1


	//   ....[8]....
        /*0150*/ 	.word	0x00000520
        /*0154*/ 	.word	0x000000ff
        /*0158*/ 	.word	0x00026848
        /*015c*/ 	.short	0x0100
        /*015e*/ 	.byte	0x08
	.zero		1


	//   ....[9]....
        /*0160*/ 	.word	0x00001530
        /*0164*/ 	.word	0x00000012
        /*0168*/ 	.word	0x00026800
        /*016c*/ 	.short	0x010a
        /*016e*/ 	.byte	0x3f
	.zero		1


	//   ....[10]....
        /*0170*/ 	.word	0x000015d0
        /*0174*/ 	.word	0x00000012
        /*0178*/ 	.word	0x00026800
        /*017c*/ 	.short	0x010a
        /*017e*/ 	.byte	0x3f
	.zero		1


	//   ....[11]....
        /*0180*/ 	.word	0x00001f40
        /*0184*/ 	.word	0x000000ff
        /*0188*/ 	.word	0x00026810
        /*018c*/ 	.short	0x010a
        /*018e*/ 	.byte	0x07
	.zero		1


	//   ....[12]....
        /*0190*/ 	.word	0x00001f80
        /*0194*/ 	.word	0x000000ff
        /*0198*/ 	.word	0x00026810
        /*019c*/ 	.short	0x010a
        /*019e*/ 	.byte	0x07
	.zero		1


	//   ....[13]....
        /*01a0*/ 	.word	0x000023c0
        /*01a4*/ 	.word	0x000000ff
        /*01a8*/ 	.word	0x00026830
        /*01ac*/ 	.short	0x010a
        /*01ae*/ 	.byte	0x07
	.zero		1


	//   ....[14]....
        /*01b0*/ 	.word	0x00002400
        /*01b4*/ 	.word	0x000000ff
        /*01b8*/ 	.word	0x00026830
        /*01bc*/ 	.short	0x010a
        /*01be*/ 	.byte	0x07
	.zero		1


	//   ....[15]....
        /*01c0*/ 	.word	0x000044e0
        /*01c4*/ 	.word	0x000000ff
        /*01c8*/ 	.word	0x00000000
        /*01cc*/ 	.short	0x0101
        /*01ce*/ 	.byte	0x0a
	.zero		1


	//   ....[16]....
        /*01d0*/ 	.word	0x000047a0
        /*01d4*/ 	.word	0x000000ff
        /*01d8*/ 	.word	0x00000000
        /*01dc*/ 	.short	0x0101
        /*01de*/ 	.byte	0x07
	.zero		1


	//   ....[17]....
        /*01e0*/ 	.word	0x00008470
        /*01e4*/ 	.word	0x0000000f
        /*01e8*/ 	.word	0x00026820
        /*01ec*/ 	.short	0x010a
        /*01ee*/ 	.byte	0x3f
	.zero		1


	//   ....[18]....
        /*01f0*/ 	.word	0x00008d80
        /*01f4*/ 	.word	0x0000000f
        /*01f8*/ 	.word	0x00026840
        /*01fc*/ 	.short	0x010a
        /*01fe*/ 	.byte	0x3f
	.zero		1


	//   ....[19]....
        /*0200*/ 	.word	0x000090c0
        /*0204*/ 	.word	0x0000000f
        /*0208*/ 	.word	0x00026828
        /*020c*/ 	.short	0x010a
        /*020e*/ 	.byte	0x3f
	.zero		1


	//   ....[20]....
        /*0210*/ 	.word	0x00009400
        /*0214*/ 	.word	0x0000000f
        /*0218*/ 	.word	0x00026848
        /*021c*/ 	.short	0x010a
        /*021e*/ 	.byte	0x3f
	.zero		1


	//   ....[21]....
        /*0220*/ 	.word	0x000096e0
        /*0224*/ 	.word	0x0000000f
        /*0228*/ 	.word	0x00026820
        /*022c*/ 	.short	0x010a
        /*022e*/ 	.byte	0x3f
	.zero		1


	//   ....[22]....
        /*0230*/ 	.word	0x00009a90
        /*0234*/ 	.word	0x0000000f
        /*0238*/ 	.word	0x00026840
        /*023c*/ 	.short	0x010a
        /*023e*/ 	.byte	0x3f
	.zero		1


	//   ....[23]....
        /*0240*/ 	.word	0x00009da0
        /*0244*/ 	.word	0x0000000f
        /*0248*/ 	.word	0x00026828
        /*024c*/ 	.short	0x010a
        /*024e*/ 	.byte	0x3f
	.zero		1


	//   ....[24]....
        /*0250*/ 	.word	0x0000a120
        /*0254*/ 	.word	0x00000003
        /*0258*/ 	.word	0x00026840
        /*025c*/ 	.short	0x010a
        /*025e*/ 	.byte	0x3f
	.zero		1


	//   ....[25]....
        /*0260*/ 	.word	0x0000a5f0
        /*0264*/ 	.word	0x00000007
        /*0268*/ 	.word	0x00000000
        /*026c*/ 	.short	0x010a
        /*026e*/ 	.byte	0x3f
	.zero		1


	//   ....[26]....
        /*0270*/ 	.word	0x0000a640
        /*0274*/ 	.word	0x00000003
        /*0278*/ 	.word	0x00000000
        /*027c*/ 	.short	0x010a
        /*027e*/ 	.byte	0x3f
	.zero		1


	//   ....[27]....
        /*0280*/ 	.word	0x0000a6a0
        /*0284*/ 	.word	0x00000005
        /*0288*/ 	.word	0x00000000
        /*028c*/ 	.short	0x010a
        /*028e*/ 	.byte	0x3f
	.zero		1


	//   ....[28]....
        /*0290*/ 	.word	0x0000a6d0
        /*0294*/ 	.word	0x00000003
        /*0298*/ 	.word	0x00000000
        /*029c*/ 	.short	0x010a
        /*029e*/ 	.byte	0x3f
	.zero		1


	//   ....[29]....
        /*02a0*/ 	.word	0x0000a7b0
        /*02a4*/ 	.word	0x00000012
        /*02a8*/ 	.word	0x00026800
        /*02ac*/ 	.short	0x010a
        /*02ae*/ 	.byte	0x3f
	.zero		1


	//   ....[30]....
        /*02b0*/ 	.word	0x0000a810
        /*02b4*/ 	.word	0x00000007
        /*02b8*/ 	.word	0x00026810
        /*02bc*/ 	.short	0x010a
        /*02be*/ 	.byte	0x3f
	.zero		1


	//   ....[31]....
        /*02c0*/ 	.word	0x0000a870
        /*02c4*/ 	.word	0x00000079
        /*02c8*/ 	.word	0x00026830
        /*02cc*/ 	.short	0x010a
        /*02ce*/ 	.byte	0x3f
	.zero		1


	//   ....[32]....
        /*02d0*/ 	.word	0x0000a8c0
        /*02d4*/ 	.word	0x0000000f
        /*02d8*/ 	.word	0x00026820
        /*02dc*/ 	.short	0x010a
        /*02de*/ 	.byte	0x3f
	.zero		1


	//   ....[33]....
        /*02e0*/ 	.word	0x0000a910
        /*02e4*/ 	.word	0x0000000f
        /*02e8*/ 	.word	0x00026840
        /*02ec*/ 	.short	0x010a
        /*02ee*/ 	.byte	0x3f
	.zero		1


	//   ....[34]....
        /*02f0*/ 	.word	0x0000a960
        /*02f4*/ 	.word	0x0000000f
        /*02f8*/ 	.word	0x00026828
        /*02fc*/ 	.short	0x010a
        /*02fe*/ 	.byte	0x3f
	.zero		1


	//   ....[35]....
        /*0300*/ 	.word	0x0000a9b0
        /*0304*/ 	.word	0x0000000f
        /*0308*/ 	.word	0x00026848
        /*030c*/ 	.short	0x010a
        /*030e*/ 	.byte	0x3f
	.zero		1


	//   ....[36]....
        /*0310*/ 	.word	0x0000aa10
        /*0314*/ 	.word	0x0000000f
        /*0318*/ 	.word	0x00026820
        /*031c*/ 	.short	0x010a
        /*031e*/ 	.byte	0x3f
	.zero		1


	//   ....[37]....
        /*0320*/ 	.word	0x0000aa60
        /*0324*/ 	.word	0x0000000f
        /*0328*/ 	.word	0x00026840
        /*032c*/ 	.short	0x010a
        /*032e*/ 	.byte	0x3f
	.zero		1


	//   ....[38]....
        /*0330*/ 	.word	0x0000aab0
        /*0334*/ 	.word	0x0000000f
        /*0338*/ 	.word	0x00026828
        /*033c*/ 	.short	0x010a
        /*033e*/ 	.byte	0x3f
	.zero		1


	//   ....[39]....
        /*0340*/ 	.word	0x0000ab00
        /*0344*/ 	.word	0x00000003
        /*0348*/ 	.word	0x00026840
        /*034c*/ 	.short	0x010a
        /*034e*/ 	.byte	0x3f
	.zero		1


	//   ....[40]....
        /*0350*/ 	.word	0x0000abd0
        /*0354*/ 	.word	0x00000007
        /*0358*/ 	.word	0x00000000
        /*035c*/ 	.short	0x010a
        /*035e*/ 	.byte	0x3f
	.zero		1


	//   ....[41]....
        /*0360*/ 	.word	0x0000ac20
        /*0364*/ 	.word	0x00000003
        /*0368*/ 	.word	0x00000000
        /*036c*/ 	.short	0x010a
        /*036e*/ 	.byte	0x3f
	.zero		1


	//   ....[42]....
        /*0370*/ 	.word	0x0000ac70
        /*0374*/ 	.word	0x00000005
        /*0378*/ 	.word	0x00000000
        /*037c*/ 	.short	0x010a
        /*037e*/ 	.byte	0x3f
	.zero		1


	//----- nvinfo : EIATTR_NUM_MBARRIERS
	.align		4
.L_523:
        /*0380*/ 	.byte	0x03, 0x38
        /*0382*/ 	.short	0x0009


	//----- nvinfo : EIATTR_EXIT_INSTR_OFFSETS
	.align		4
        /*0384*/ 	.byte	0x04, 0x1c
        /*0386*/ 	.short	(.L_525 - .L_524)


	//   ....[0]....
.L_524:
        /*0388*/ 	.word	0x0000a720


	//----- nvinfo : EIATTR_MAX_THREADS
	.align		4
.L_525:
        /*038c*/ 	.byte	0x04, 0x05
        /*038e*/ 	.short	(.L_527 - .L_526)
.L_526:
        /*0390*/ 	.word	0x00000180
        /*0394*/ 	.word	0x00000001
        /*0398*/ 	.word	0x00000001


	//----- nvinfo : EIATTR_CRS_STACK_SIZE
	.align		4
.L_527:
        /*039c*/ 	.byte	0x04, 0x1e
        /*039e*/ 	.short	(.L_529 - .L_528)
.L_528:
        /*03a0*/ 	.word	0x00000000


	//----- nvinfo : EIATTR_CBANK_PARAM_SIZE
	.align		4
.L_529:
        /*03a4*/ 	.byte	0x03, 0x19
        /*03a6*/ 	.short	0x06f0


	//----- nvinfo : EIATTR_PARAM_CBANK
	.align		4
        /*03a8*/ 	.byte	0x04, 0x0a
        /*03aa*/ 	.short	(.L_531 - .L_530)
	.align		4
.L_530:
        /*03ac*/ 	.word	index@(.nv.constant0._ZN7cutlass13device_kernelIN5flash11enable_sm90INS1_16FlashAttnBwdSm90INS1_25CollectiveMainloopBwdSm90ILi2ELi2ELi2EN4cute5tupleIJNS5_1CILi1EEES8_S8_EEENS6_IJNS7_ILi64EEENS7_ILi128EEENS7_ILi96EEEEEENS_10bfloat16_tEfNS_4arch4Sm90ELb0ELb1ELb0ELb1ELb0ELb1ELb0ELb0ELi2ELi1ELi2ELi1ELb1EEENS1_21CollectiveEpilogueBwdISD_SE_SG_Li256ELb1ELb0ELi1EEENS1_19SingleTileSchedulerILb1ELb0ELb0ELi128EEEEEEEEEvNT_6ParamsE)
        /*03b0*/ 	.short	0x0210
        /*03b2*/ 	.short	0x06f0


	//----- nvinfo : EIATTR_SW_WAR
	.align		4
.L_531:
        /*03b4*/ 	.byte	0x04, 0x36
        /*03b6*/ 	.short	(.L_533 - .L_532)
.L_532:
        /*03b8*/ 	.word	0x00000008
.L_533:


//--------------------- .nv.info._ZN7cutlass13device_kernelIN5flash11enable_sm90INS1_16FlashAttnBwdSm90INS1_25CollectiveMainloopBwdSm90ILi2ELi2ELi2EN4cute5tupleIJNS5_1CILi1EEES8_S8_EEENS6_IJNS7_ILi64EEENS7_ILi128EEENS7_ILi96EEEEEENS_10bfloat16_tEfNS_4arch4Sm90ELb0ELb1ELb0ELb1ELb1ELb1ELb0ELb0ELi2ELi1ELi2ELi1ELb1EEENS1_21CollectiveEpilogueBwdISD_SE_SG_Li256ELb1ELb0ELi1EEENS1_19SingleTileSchedulerILb1ELb0ELb0ELi128EEEEEEEEEvNT_6ParamsE --------------------------
	.section	.nv.info._ZN7cutlass13device_kernelIN5flash11enable_sm90INS1_16FlashAttnBwdSm90INS1_25CollectiveMainloopBwdSm90ILi2ELi2ELi2EN4cute5tupleIJNS5_1CILi1EEES8_S8_EEENS6_IJNS7_ILi64EEENS7_ILi128EEENS7_ILi96EEEEEENS_10bfloat16_tEfNS_4arch4Sm90ELb0ELb1ELb0ELb1ELb1ELb1ELb0ELb0ELi2ELi1ELi2ELi1ELb1EEENS1_21CollectiveEpilogueBwdISD_SE_SG_Li256ELb1ELb0ELi1EEENS1_19SingleTileSchedulerILb1ELb0ELb0ELi128EEEEEEEEEvNT_6ParamsE,"",@"SHT_CUDA_INFO"
	.sectionflags	@""
	.align	4


	//----- nvinfo : EIATTR_CUDA_API_VERSION
	.align		4
        /*0000*/ 	.byte	0x04, 0x37
        /*0002*/ 	.short	(.L_535 - .L_534)
.L_534:
        /*0004*/ 	.word	0x00000082


	//----- nvinfo : EIATTR_KPARAM_INFO
	.align		4
.L_535:
        /*0008*/ 	.byte	0x04, 0x17
        /*000a*/ 	.short	(.L_537 - .L_536)
.L_536:
        /*000c*/ 	.word	0x00000000
        /*0010*/ 	.short	0x0000
        /*0012*/ 	.short	0x0070
        /*0014*/ 	.byte	0x00, 0xf0, 0x01, 0x1a


	//----- nvinfo : EIATTR_SPARSE_MMA_MASK
	.align		4
.L_537:
        /*0018*/ 	.byte	0x03, 0x50
        /*001a*/ 	.short	0x0000


	//----- nvinfo : EIATTR_MAXREG_COUNT
	.align		4
        /*001c*/ 	.byte	0x03, 0x1b
        /*001e*/ 	.short	0x00a8


	//----- nvinfo : EIATTR_NUM_BARRIERS
	.align		4
        /*0020*/ 	.byte	0x02, 0x4c
        /*0022*/ 	.byte	0x10
	.zero		1


	//----- nvinfo : EIATTR_EXTERNS
	.align		4
        /*0024*/ 	.byte	0x04, 0x0f
        /*0026*/ 	.short	(.L_539 - .L_538)


	//   ....[0]....
	.align		4
.L_538:
        /*0028*/ 	.word	index@(__assertfail)


	//----- nvinfo : EIATTR_ANNOTATIONS
	.align		4
.L_539:
        /*002c*/ 	.byte	0x04, 0x55
        /*002e*/ 	.short	(.L_541 - .L_540)


	//   ....[0]....
.L_540:
        /*0030*/ 	.word	0x00000001
        /*0034*/ 	.byte	0xb0, 0x99, 0x00, 0x00, 0x01, 0x00, 0x00, 0x00, 0x40, 0x9c, 0x00, 0x00, 0x01, 0x00, 0x00, 0x00
        /*0044*/ 	.byte	0x80, 0xa9, 0x00, 0x00, 0x01, 0x00, 0x00, 0x00, 0xa0, 0xa9, 0x00, 0x00, 0x01, 0x00, 0x00, 0x00
        /*0054*/ 	.byte	0x80, 0xad, 0x00, 0x00


	//----- nvinfo : EIATTR_MERCURY_ISA_VERSION
	.align		4
.L_541:
        /*0058*/ 	.byte	0x03, 0x5f
        /*005a*/ 	.short	0x0101


	//----- nvinfo : EIATTR_INT_WARP_WIDE_INSTR_OFFSETS
	.align		4
        /*005c*/ 	.byte	0x04, 0x31
        /*005e*/ 	.short	(.L_543 - .L_542)


	//   ....[0]....
.L_542:
        /*0060*/ 	.word	0x00000190


	//   ....[1]....
        /*0064*/ 	.word	0x000001c0


	//   ....[2]....
        /*0068*/ 	.word	0x000075e0


	//   ....[3]....
        /*006c*/ 	.word	0x00007c40


	//   ....[4]....
        /*0070*/ 	.word	0x000080f0


	//   ....[5]....
        /*0074*/ 	.word	0x000083c0


	//   ....[6]....
        /*0078*/ 	.word	0x00008620


	//   ....[7]....
        /*007c*/ 	.word	0x000087b0


	//----- nvinfo : EIATTR_COOP_GROUP_MASK_REGIDS
	.align		4
.L_543:
        /*0080*/ 	.byte	0x04, 0x29
        /*0082*/ 	.short	(.L_545 - .L_544)


	//   ....[0]....
.L_544:
        /*0084*/ 	.word	0xffffffff


	//   ....[1]....
        /*0088*/ 	.word	0xffffffff


	//   ....[2]....
        /*008c*/ 	.word	0xffffffff


	//   ....[3]....
        /*0090*/ 	.word	0xffffffff


	//   ....[4]....
        /*0094*/ 	.word	0xffffffff


	//   ....[5]....
        /*0098*/ 	.word	0xffffffff


	//   ....[6]....
        /*009c*/ 	.word	0xffffffff


	//   ....[7]....
        /*00a0*/ 	.word	0xffffffff


	//   ....[8]....
        /*00a4*/ 	.word	0xffffffff


	//   ....[9]....
        /*00a8*/ 	.word	0xffffffff


	//   ....[10]....
        /*00ac*/ 	.word	0xffffffff


	//   ....[11]....
        /*00b0*/ 	.word	0xffffffff


	//   ....[12]....
        /*00b4*/ 	.word	0xffffffff


	//   ....[13]....
        /*00b8*/ 	.word	0xffffffff


	//   ....[14]....
        /*00bc*/ 	.word	0xffffffff


	//   ....[15]....
        /*00c0*/ 	.word	0xffffffff


	//   ....[16]....
        /*00c4*/ 	.word	0x0500000f


	//   ....[17]....
        /*00c8*/ 	.word	0x0500000f


	//   ....[18]....
        /*00cc*/ 	.word	0x0500000f


	//   ....[19]....
        /*00d0*/ 	.word	0x0500000f


	//----- nvinfo : EIATTR_COOP_GROUP_INSTR_OFFSETS
	.align		4
.L_545:
        /*00d4*/ 	.byte	0x04, 0x28
        /*00d6*/ 	.short	(.L_547 - .L_546)


	//   ....[0]....
.L_546:
        /*00d8*/ 	.word	0x00000060


	//   ....[1]....
        /*00dc*/ 	.word	0x000001a0


	//   ....[2]....
        /*00e0*/ 	.word	0x000001f0


	//   ....[3]....
        /*00e4*/ 	.word	0x000003e0


	//   ....[4]....
        /*00e8*/ 	.word	0x00000610


	//   ....[5]....
        /*00ec*/ 	.word	0x000014f0


	//   ....[6]....
        /*00f0*/ 	.word	0x000066f0


	//   ....[7]....
        /*00f4*/ 	.word	0x000071e0


	//   ....[8]....
        /*00f8*/ 	.word	0x00007510


	//   ....[9]....
        /*00fc*/ 	.word	0x000078a0


	//   ....[10]....
        /*0100*/ 	.word	0x00007b70


	//   ....[11]....
        /*0104*/ 	.word	0x00007db0


	//   ....[12]....
        /*0108*/ 	.word	0x00008020


	//   ....[13]....
        /*010c*/ 	.word	0x00008300


	//   ....[14]....
        /*0110*/ 	.word	0x00008520


	//   ....[15]....
        /*0114*/ 	.word	0x000086b0


	//   ....[16]....
        /*0118*/ 	.word	0x0000b6c0


	//   ....[17]....
        /*011c*/ 	.word	0x0000b830


	//   ....[18]....
        /*0120*/ 	.word	0x0000b8a0


	//   ....[19]....
        /*0124*/ 	.word	0x0000b910


	//----- nvinfo : EIATTR_REG_RECONFIG
	.align		4
.L_547:
        /*0128*/ 	.byte	0x01, 0x54
	.zero		2


	//----- nvinfo : EIATTR_SYSCALL_OFFSETS
	.align		4
        /*012c*/ 	.byte	0x04, 0x46
        /*012e*/ 	.short	(.L_549 - .L_548)


	//   ....[0]....
.L_548:
        /*0130*/ 	.word	0x00001150


	//   ....[1]....
        /*0134*/ 	.word	0x00001240


	//   ....[2]....
        /*0138*/ 	.word	0x000013a0


	//   ....[3]....
        /*013c*/ 	.word	0x00001490


	//   ....[4]....
        /*0140*/ 	.word	0x00001710


	//----- nvinfo : EIATTR_MBARRIER_INSTR_OFFSETS
	.align		4
.L_549:
        /*0144*/ 	.byte	0x04, 0x39
        /*0146*/ 	.short	(.L_551 - .L_550)


	//   ....[0]....
.L_550:
        /*0148*/ 	.word	0x00000290
        /*014c*/ 	.word	0x000000ff
        /*0150*/ 	.word	0x00026800
        /*0154*/ 	.short	0x0100
        /*0156*/ 	.byte	0x06
	.zero		1


	//   ....[1]....
        /*0158*/ 	.word	0x00000390
        /*015c*/ 	.word	0x000000ff
        /*0160*/ 	.word	0x00026810
        /*0164*/ 	.short	0x0100
        /*0166*/ 	.byte	0x08
	.zero		1


	//   ....[2]....
        /*0168*/ 	.word	0x000003a0
        /*016c*/ 	.word	0x000000ff
        /*0170*/ 	.word	0x00026820
        /*0174*/ 	.short	0x0100
        /*0176*/ 	.byte	0x08
	.zero		1


	//   ....[3]....
        /*0178*/ 	.word	0x000003b0
        /*017c*/ 	.word	0x000000ff
        /*0180*/ 	.word	0x00026818
        /*0184*/ 	.short	0x0100
        /*0186*/ 	.byte	0x08
	.zero		1


	//   ....[4]....
        /*0188*/ 	.word	0x000003c0
        /*018c*/ 	.word	0x000000ff
        /*0190*/ 	.word	0x00026828
        /*0194*/ 	.short	0x0100
        /*0196*/ 	.byte	0x08
	.zero		1


	//   ....[5]....
        /*0198*/ 	.word	0x000004f0
        /*019c*/ 	.word	0x000000ff
        /*01a0*/ 	.word	0x00026830
        /*01a4*/ 	.short	0x0100
        /*01a6*/ 	.byte	0x08
	.zero		1


	//   ....[6]....
        /*01a8*/ 	.word	0x00000500
        /*01ac*/ 	.word	0x000000ff
        /*01b0*/ 	.word	0x00026840
        /*01b4*/ 	.short	0x0100
        /*01b6*/ 	.byte	0x08
	.zero		1


	//   ....[7]....
        /*01b8*/ 	.word	0x00000510
        /*01bc*/ 	.word	0x000000ff
        /*01c0*/ 	.word	0x00026838
        /*01c4*/ 	.short	0x0100
        /*01c6*/ 	.byte	0x08
	.zero		1


	//   ....[8]....
        /*01c8*/ 	.word	0x00000520
        /*01cc*/ 	.word	0x000000ff
        /*01d0*/ 	.word	0x00026848
        /*01d4*/ 	.short	0x0100
        /*01d6*/ 	.byte	0x08
	.zero		1


	//   ....[9]....
        /*01d8*/ 	.word	0x00001530
        /*01dc*/ 	.word	0x00000012
        /*01e0*/ 	.word	0x00026800
        /*01e4*/ 	.short	0x010a
        /*01e6*/ 	.byte	0x3f
	.zero		1


	//   ....[10]....
        /*01e8*/ 	.word	0x000015d0
        /*01ec*/ 	.word	0x00000012
        /*01f0*/ 	.word	0x00026800
        /*01f4*/ 	.short	0x010a
        /*01f6*/ 	.byte	0x3f
	.zero		1


	//   ....[11]....
        /*01f8*/ 	.word	0x00001f40
        /*01fc*/ 	.word	0x000000ff
        /*0200*/ 	.word	0x00026810
        /*0204*/ 	.short	0x010a
        /*0206*/ 	.byte	0x07
	.zero		1


	//   ....[12]....
        /*0208*/ 	.word	0x00001f80
        /*020c*/ 	.word	0x000000ff
        /*0210*/ 	.word	0x00026810
        /*0214*/ 	.short	0x010a
        /*0216*/ 	.byte	0x07
	.zero		1


	//   ....[13]....
        /*0218*/ 	.word	0x000023c0
        /*021c*/ 	.word	0x000000ff
        /*0220*/ 	.word	0x00026830
        /*0224*/ 	.short	0x010a
        /*0226*/ 	.byte	0x07
	.zero		1


	//   ....[14]....
        /*0228*/ 	.word	0x00002400
        /*022c*/ 	.word	0x000000ff
        /*0230*/ 	.word	0x00026830
        /*0234*/ 	.short	0x010a
        /*0236*/ 	.byte	0x07
	.zero		1


	//   ....[15]....
        /*0238*/ 	.word	0x000044e0
        /*023c*/ 	.word	0x000000ff
        /*0240*/ 	.word	0x00000000
        /*0244*/ 	.short	0x0101
        /*0246*/ 	.byte	0x0a
	.zero		1


	//   ....[16]....
        /*0248*/ 	.word	0x000047a0
        /*024c*/ 	.word	0x000000ff
        /*0250*/ 	.word	0x00000000
        /*0254*/ 	.short	0x0101
        /*0256*/ 	.byte	0x07
	.zero		1


	//   ....[17]....
        /*0258*/ 	.word	0x000093b0
        /*025c*/ 	.word	0x0000000f
        /*0260*/ 	.word	0x00026820
        /*0264*/ 	.short	0x010a
        /*0266*/ 	.byte	0x3f
	.zero		1


	//   ....[18]....
        /*0268*/ 	.word	0x00009cc0
        /*026c*/ 	.word	0x0000000f
        /*0270*/ 	.word	0x00026840
        /*0274*/ 	.short	0x010a
        /*0276*/ 	.byte	0x3f
	.zero		1


	//   ....[19]....
        /*0278*/ 	.word	0x0000a000
        /*027c*/ 	.word	0x0000000f
        /*0280*/ 	.word	0x00026828
        /*0284*/ 	.short	0x010a
        /*0286*/ 	.byte	0x3f
	.zero		1


	//   ....[20]....
        /*0288*/ 	.word	0x0000a340
        /*028c*/ 	.word	0x0000000f
        /*0290*/ 	.word	0x00026848
        /*0294*/ 	.short	0x010a
        /*0296*/ 	.byte	0x3f
	.zero		1


	//   ....[21]....
        /*0298*/ 	.word	0x0000a620
        /*029c*/ 	.word	0x0000000f
        /*02a0*/ 	.word	0x00026820
        /*02a4*/ 	.short	0x010a
        /*02a6*/ 	.byte	0x3f
	.zero		1


	//   ....[22]....
        /*02a8*/ 	.word	0x0000a9d0
        /*02ac*/ 	.word	0x0000000f
        /*02b0*/ 	.word	0x00026840
        /*02b4*/ 	.short	0x010a
        /*02b6*/ 	.byte	0x3f
	.zero		1


	//   ....[23]....
        /*02b8*/ 	.word	0x0000ace0
        /*02bc*/ 	.word	0x0000000f
        /*02c0*/ 	.word	0x00026828
        /*02c4*/ 	.short	0x010a
        /*02c6*/ 	.byte	0x3f
	.zero		1


	//   ....[24]....
        /*02c8*/ 	.word	0x0000b060
        /*02cc*/ 	.word	0x00000003
        /*02d0*/ 	.word	0x00026840
        /*02d4*/ 	.short	0x010a
        /*02d6*/ 	.byte	0x3f
	.zero		1


	//   ....[25]....
        /*02d8*/ 	.word	0x0000b530
        /*02dc*/ 	.word	0x00000007
        /*02e0*/ 	.word	0x00000000
        /*02e4*/ 	.short	0x010a
        /*02e6*/ 	.byte	0x3f
	.zero		1


	//   ....[26]....
        /*02e8*/ 	.word	0x0000b580
        /*02ec*/ 	.word	0x00000003
        /*02f0*/ 	.word	0x00000000
        /*02f4*/ 	.short	0x010a
        /*02f6*/ 	.byte	0x3f
	.zero		1


	//   ....[27]....
        /*02f8*/ 	.word	0x0000b5e0
        /*02fc*/ 	.word	0x00000005
        /*0300*/ 	.word	0x00000000
        /*0304*/ 	.short	0x010a
        /*0306*/ 	.byte	0x3f
	.zero		1


	//   ....[28]....
        /*0308*/ 	.word	0x0000b610
        /*030c*/ 	.word	0x00000003
        /*0310*/ 	.word	0x00000000
        /*0314*/ 	.short	0x010a
        /*0316*/ 	.byte	0x3f
	.zero		1


	//   ....[29]....
        /*0318*/ 	.word	0x0000b6f0
        /*031c*/ 	.word	0x00000012
        /*0320*/ 	.word	0x00026800
        /*0324*/ 	.short	0x010a
        /*0326*/ 	.byte	0x3f
	.zero		1


	//   ....[30]....
        /*0328*/ 	.word	0x0000b750
        /*032c*/ 	.word	0x00000007
        /*0330*/ 	.word	0x00026810
        /*0334*/ 	.short	0x010a
        /*0336*/ 	.byte	0x3f
	.zero		1


	//   ....[31]....
        /*0338*/ 	.word	0x0000b7b0
        /*033c*/ 	.word	0x00000079
        /*0340*/ 	.word	0x00026830
        /*0344*/ 	.short	0x010a
        /*0346*/ 	.byte	0x3f
	.zero		1


	//   ....[32]....
        /*0348*/ 	.word	0x0000b950
        /*034c*/ 	.word	0x0000000f
        /*0350*/ 	.word	0x00026820
        /*0354*/ 	.short	0x010a
        /*0356*/ 	.byte	0x3f
	.zero		1


	//   ....[33]....
        /*0358*/ 	.word	0x0000b9a0
        /*035c*/ 	.word	0x0000000f
        /*0360*/ 	.word	0x00026840
        /*0364*/ 	.short	0x010a
        /*0366*/ 	.byte	0x3f
	.zero		1


	//   ....[34]....
        /*0368*/ 	.word	0x0000b9f0
        /*036c*/ 	.word	0x0000000f
        /*0370*/ 	.word	0x00026828
        /*0374*/ 	.short	0x010a
        /*0376*/ 	.byte	0x3f
	.zero		1


	//   ....[35]....
        /*0378*/ 	.word	0x0000ba40
        /*037c*/ 	.word	0x0000000f
        /*0380*/ 	.word	0x00026848
        /*0384*/ 	.short	0x010a
        /*0386*/ 	.byte	0x3f
	.zero		1


	//   ....[36]....
        /*0388*/ 	.word	0x0000baa0
        /*038c*/ 	.word	0x0000000f
        /*0390*/ 	.word	0x00026820
        /*0394*/ 	.short	0x010a
        /*0396*/ 	.byte	0x3f
	.zero		1


	//   ....[37]....
        /*0398*/ 	.word	0x0000baf0
        /*039c*/ 	.word	0x0000000f
        /*03a0*/ 	.word	0x00026840
        /*03a4*/ 	.short	0x010a
        /*03a6*/ 	.byte	0x3f
	.zero		1


	//   ....[38]....
        /*03a8*/ 	.word	0x0000bb40
        /*03ac*/ 	.word	0x0000000f
        /*03b0*/ 	.word	0x00026828
        /*03b4*/ 	.short	0x010a
        /*03b6*/ 	.byte	0x3f
	.zero		1


	//   ....[39]....
        /*03b8*/ 	.word	0x0000bb90
        /*03bc*/ 	.word	0x00000003
        /*03c0*/ 	.word	0x00026840
        /*03c4*/ 	.short	0x010a
        /*03c6*/ 	.byte	0x3f
	.zero		1


	//   ....[40]....
        /*03c8*/ 	.word	0x0000bc60
        /*03cc*/ 	.word	0x00000007
        /*03d0*/ 	.word	0x00000000
        /*03d4*/ 	.short	0x010a
        /*03d6*/ 	.byte	0x3f
	.zero		1


	//   ....[41]....
        /*03d8*/ 	.word	0x0000bcb0
        /*03dc*/ 	.word	0x00000003
        /*03e0*/ 	.word	0x00000000
        /*03e4*/ 	.short	0x010a
        /*03e6*/ 	.byte	0x3f
	.zero		1


	//   ....[42]....
        /*03e8*/ 	.word	0x0000bd00
        /*03ec*/ 	.word	0x00000005
        /*03f0*/ 	.word	0x00000000
        /*03f4*/ 	.short	0x010a
        /*03f6*/ 	.byte	0x3f
	.zero		1


	//----- nvinfo : EIATTR_NUM_MBARRIERS
	.align		4
.L_551:
        /*03f8*/ 	.byte	0x03, 0x38
        /*03fa*/ 	.short	0x0009


	//----- nvinfo : EIATTR_EXIT_INSTR_OFFSETS
	.align		4
        /*03fc*/ 	.byte	0x04, 0x1c
        /*03fe*/ 	.short	(.L_553 - .L_552)


	//   ....[0]....
.L_552:
        /*0400*/ 	.word	0x0000b660


	//----- nvinfo : EIATTR_MAX_THREADS
	.align		4
.L_553:
        /*0404*/ 	.byte	0x04, 0x05
        /*0406*/ 	.short	(.L_555 - .L_554)
.L_554:
        /*0408*/ 	.word	0x00000180
        /*040c*/ 	.word	0x00000001
        /*0410*/ 	.word	0x00000001


	//----- nvinfo : EIATTR_CRS_STACK_SIZE
	.align		4
.L_555:
        /*0414*/ 	.byte	0x04, 0x1e
        /*0416*/ 	.short	(.L_557 - .L_556)
.L_556:
        /*0418*/ 	.word	0x00000000


	//----- nvinfo : EIATTR_CBANK_PARAM_SIZE
	.align		4
.L_557:
        /*041c*/ 	.byte	0x03, 0x19
        /*041e*/ 	.short	0x06f0


	//----- nvinfo : EIATTR_PARAM_CBANK
	.align		4
        /*0420*/ 	.byte	0x04, 0x0a
        /*0422*/ 	.short	(.L_559 - .L_558)
	.align		4
.L_558:
        /*0424*/ 	.word	index@(.nv.constant0._ZN7cutlass13device_kernelIN5flash11enable_sm90INS1_16FlashAttnBwdSm90INS1_25CollectiveMainloopBwdSm90ILi2ELi2ELi2EN4cute5tupleIJNS5_1CILi1EEES8_S8_EEENS6_IJNS7_ILi64EEENS7_ILi128EEENS7_ILi96EEEEEENS_10bfloat16_tEfNS_4arch4Sm90ELb0ELb1ELb0ELb1ELb1ELb1ELb0ELb0ELi2ELi1ELi2ELi1ELb1EEENS1_21CollectiveEpilogueBwdISD_SE_SG_Li256ELb1ELb0ELi1EEENS1_19SingleTileSchedulerILb1ELb0ELb0ELi128EEEEEEEEEvNT_6ParamsE)
        /*0428*/ 	.short	0x0210
        /*042a*/ 	.short	0x06f0


	//----- nvinfo : EIATTR_SW_WAR
	.align		4
.L_559:
        /*042c*/ 	.byte	0x04, 0x36
        /*042e*/ 	.short	(.L_561 - .L_560)
.L_560:
        /*0430*/ 	.word	0x00000008
.L_561:


//--------------------- .nv.info._ZN7cutlass13device_kernelIN5flash11enable_sm90INS1_16FlashAttnBwdSm90INS1_25CollectiveMainloopBwdSm90ILi2ELi2ELi2EN4cute5tupleIJNS5_1CILi1EEES8_S8_EEENS6_IJNS7_ILi64EEENS7_ILi128EEENS7_ILi96EEEEEENS_10bfloat16_tEfNS_4arch4Sm90ELb0ELb1ELb0ELb1ELb0ELb1ELb0ELb0ELi2ELi1ELi2ELi1ELb1EEENS1_24CollectiveEpilogueBwdGQAISD_fSG_Li256ELb1ELb0EEENS1_19SingleTileSchedulerILb1ELb0ELb0ELi128EEEEEEEEEvNT_6ParamsE --------------------------
	.section	.nv.info._ZN7cutlass13device_kernelIN5flash11enable_sm90INS1_16FlashAttnBwdSm90INS1_25CollectiveMainloopBwdSm90ILi2ELi2ELi2EN4cute5tupleIJNS5_1CILi1EEES8_S8_EEENS6_IJNS7_ILi64EEENS7_ILi128EEENS7_ILi96EEEEEENS_10bfloat16_tEfNS_4arch4Sm90ELb0ELb1ELb0ELb1ELb0ELb1ELb0ELb0ELi2ELi1ELi2ELi1ELb1EEENS1_24CollectiveEpilogueBwdGQAISD_fSG_Li256ELb1ELb0EEENS1_19SingleTileSchedulerILb1ELb0ELb0ELi128EEEEEEEEEvNT_6ParamsE,"",@"SHT_CUDA_INFO"
	.sectionflags	@""
	.align	4


	//----- nvinfo : EIATTR_CUDA_API_VERSION
	.align		4
        /*0000*/ 	.byte	0x04, 0x37
        /*0002*/ 	.short	(.L_563 - .L_562)
.L_562:
        /*0004*/ 	.word	0x00000082


	//----- nvinfo : EIATTR_KPARAM_INFO
	.align		4
.L_563:
        /*0008*/ 	.byte	0x04, 0x17
        /*000a*/ 	.short	(.L_565 - .L_564)
.L_564:
        /*000c*/ 	.word	0x00000000
        /*0010*/ 	.short	0x0000
        /*0012*/ 	.short	0x0070
        /*0014*/ 	.byte	0x00, 0xf0, 0x01, 0x1a


	//----- nvinfo : EIATTR_SPARSE_MMA_MASK
	.align		4
.L_565:
        /*0018*/ 	.byte	0x03, 0x50
        /*001a*/ 	.short	0x0000


	//----- nvinfo : EIATTR_MAXREG_COUNT
	.align		4
        /*001c*/ 	.byte	0x03, 0x1b
        /*001e*/ 	.short	0x00a8


	//----- nvinfo : EIATTR_NUM_BARRIERS
	.align		4
        /*0020*/ 	.byte	0x02, 0x4c
        /*0022*/ 	.byte	0x10
	.zero		1


	//----- nvinfo : EIATTR_EXTERNS
	.align		4
        /*0024*/ 	.byte	0x04, 0x0f
        /*0026*/ 	.short	(.L_567 - .L_566)


	//   ....[0]....
	.align		4
.L_566:
        /*0028*/ 	.word	index@(__assertfail)


	//----- nvinfo : EIATTR_ANNOTATIONS
	.align		4
.L_567:
        /*002c*/ 	.byte	0x04, 0x55
        /*002e*/ 	.short	(.L_569 - .L_568)


	//   ....[0]....
.L_568:
        /*0030*/ 	.word	0x00000001
        /*0034*/ 	.byte	0x10, 0x78, 0x00, 0x00, 0x01, 0x00, 0x00, 0x00, 0xa0, 0x7a, 0x00, 0x00, 0x01, 0x00, 0x00, 0x00
        /*0044*/ 	.byte	0xe0, 0x87, 0x00, 0x00, 0x01, 0x00, 0x00, 0x00, 0x00, 0x88, 0x00, 0x00, 0x01, 0x00, 0x00, 0x00
        /*0054*/ 	.byte	0xe0, 0x8b, 0x00, 0x00


	//----- nvinfo : EIATTR_MERCURY_ISA_VERSION
	.align		4
.L_569:
        /*0058*/ 	.byte	0x03, 0x5f
        /*005a*/ 	.short	0x0101


	//----- nvinfo : EIATTR_INT_WARP_WIDE_INSTR_OFFSETS
	.align		4
        /*005c*/ 	.byte	0x04, 0x31
        /*005e*/ 	.short	(.L_571 - .L_570)


	//   ....[0]....
.L_570:
        /*0060*/ 	.word	0x00000190


	//   ....[1]....
        /*0064*/ 	.word	0x000001c0


	//----- nvinfo : EIATTR_COOP_GROUP_MASK_REGIDS
	.align		4
.L_571:
        /*0068*/ 	.byte	0x04, 0x29
        /*006a*/ 	.short	(.L_573 - .L_572)


	//   ....[0]....
.L_572:
        /*006c*/ 	.word	0xffffffff


	//   ....[1]....
        /*0070*/ 	.word	0xffffffff


	//   ....[2]....
        /*0074*/ 	.word	0xffffffff


	//   ....[3]....
        /*0078*/ 	.word	0xffffffff


	//   ....[4]....
        /*007c*/ 	.word	0xffffffff


	//   ....[5]....
        /*0080*/ 	.word	0xffffffff


	//   ....[6]....
        /*0084*/ 	.word	0xffffffff


	//   ....[7]....
        /*0088*/ 	.word	0x0500000f


	//----- nvinfo : EIATTR_COOP_GROUP_INSTR_OFFSETS
	.align		4
.L_573:
        /*008c*/ 	.byte	0x04, 0x28
        /*008e*/ 	.short	(.L_575 - .L_574)


	//   ....[0]....
.L_574:
        /*0090*/ 	.word	0x00000060


	//   ....[1]....
        /*0094*/ 	.word	0x000001a0


	//   ....[2]....
        /*0098*/ 	.word	0x000001f0


	//   ....[3]....
        /*009c*/ 	.word	0x000003e0


	//   ....[4]....
        /*00a0*/ 	.word	0x00000610


	//   ....[5]....
        /*00a4*/ 	.word	0x000014f0


	//   ....[6]....
        /*00a8*/ 	.word	0x00005450


	//   ....[7]....
        /*00ac*/ 	.word	0x00009520


	//----- nvinfo : EIATTR_REG_RECONFIG
	.align		4
.L_575:
        /*00b0*/ 	.byte	0x01, 0x54
	.zero		2


	//----- nvinfo : EIATTR_SYSCALL_OFFSETS
	.align		4
        /*00b4*/ 	.byte	0x04, 0x46
        /*00b6*/ 	.short	(.L_577 - .L_576)


	//   ....[0]....
.L_576:
        /*00b8*/ 	.word	0x00001150


	//   ....[1]....
        /*00bc*/ 	.word	0x00001240


	//   ....[2]....
        /*00c0*/ 	.word	0x000013a0


	//   ....[3]....
        /*00c4*/ 	.word	0x00001490


	//   ....[4]....
        /*00c8*/ 	.word	0x00001710


	//----- nvinfo : EIATTR_MBARRIER_INSTR_OFFSETS
	.align		4
.L_577:
        /*00cc*/ 	.byte	0x04, 0x39
        /*00ce*/ 	.short	(.L_579 - .L_578)


	//   ....[0]....
.L_578:
        /*00d0*/ 	.word	0x00000290
        /*00d4*/ 	.word	0x000000ff
        /*00d8*/ 	.word	0x00026800
        /*00dc*/ 	.short	0x0100
        /*00de*/ 	.byte	0x06
	.zero		1


	//   ....[1]....
        /*00e0*/ 	.word	0x00000390
        /*00e4*/ 	.word	0x000000ff
        /*00e8*/ 	.word	0x00026810
        /*00ec*/ 	.short	0x0100
        /*00ee*/ 	.byte	0x08
	.zero		1


	//   ....[2]....
        /*00f0*/ 	.word	0x000003a0
        /*00f4*/ 	.word	0x000000ff
        /*00f8*/ 	.word	0x00026820
        /*00fc*/ 	.short	0x0100
        /*00fe*/ 	.byte	0x08
	.zero		1


	//   ....[3]....
        /*0100*/ 	.word	0x000003b0
        /*0104*/ 	.word	0x000000ff
        /*0108*/ 	.word	0x00026818
        /*010c*/ 	.short	0x0100
        /*010e*/ 	.byte	0x08
	.zero		1


	//   ....[4]....
        /*0110*/ 	.word	0x000003c0
        /*0114*/ 	.word	0x000000ff
        /*0118*/ 	.word	0x00026828
        /*011c*/ 	.short	0x0100
        /*011e*/ 	.byte	0x08
	.zero		1


	//   ....[5]....
        /*0120*/ 	.word	0x000004f0
        /*0124*/ 	.word	0x000000ff
        /*0128*/ 	.word	0x00026830
        /*012c*/ 	.short	0x0100
        /*012e*/ 	.byte	0x08
	.zero		1


	//   ....[6]....
        /*0130*/ 	.word	0x00000500
        /*0134*/ 	.word	0x000000ff
        /*0138*/ 	.word	0x00026840
        /*013c*/ 	.short	0x0100
        /*013e*/ 	.byte	0x08
	.zero		1


	//   ....[7]....
        /*0140*/ 	.word	0x00000510
        /*0144*/ 	.word	0x000000ff
        /*0148*/ 	.word	0x00026838
        /*014c*/ 	.short	0x0100
        /*014e*/ 	.byte	0x08
	.zero		1


	//   ....[8]....
        /*0150*/ 	.word	0x00000520
        /*0154*/ 	.word	0x000000ff
        /*0158*/ 	.word	0x00026848
        /*015c*/ 	.short	0x0100
        /*015e*/ 	.byte	0x08
	.zero		1


	//   ....[9]....
        /*0160*/ 	.word	0x00001530
        /*0164*/ 	.word	0x00000012
        /*0168*/ 	.word	0x00026800
        /*016c*/ 	.short	0x010a
        /*016e*/ 	.byte	0x3f
	.zero		1


	//   ....[10]....
        /*0170*/ 	.word	0x000015d0
        /*0174*/ 	.word	0x00000012
        /*0178*/ 	.word	0x00026800
        /*017c*/ 	.short	0x010a
        /*017e*/ 	.byte	0x3f
	.zero		1


	//   ....[11]....
        /*0180*/ 	.word	0x00001f40
        /*0184*/ 	.word	0x000000ff
        /*0188*/ 	.word	0x00026810
        /*018c*/ 	.short	0x010a
        /*018e*/ 	.byte	0x07
	.zero		1


	//   ....[12]....
        /*0190*/ 	.word	0x00001f80
        /*0194*/ 	.word	0x000000ff
        /*0198*/ 	.word	0x00026810
        /*019c*/ 	.short	0x010a
        /*019e*/ 	.byte	0x07
	.zero		1


	//   ....[13]....
        /*01a0*/ 	.word	0x000023c0
        /*01a4*/ 	.word	0x000000ff
        /*01a8*/ 	.word	0x00026830
        /*01ac*/ 	.short	0x010a
        /*01ae*/ 	.byte	0x07
	.zero		1


	//   ....[14]....
        /*01b0*/ 	.word	0x00002400
        /*01b4*/ 	.word	0x000000ff
        /*01b8*/ 	.word	0x00026830
        /*01bc*/ 	.short	0x010a
        /*01be*/ 	.byte	0x07
	.zero		1


	//   ....[15]....
        /*01c0*/ 	.word	0x000044e0
        /*01c4*/ 	.word	0x000000ff
        /*01c8*/ 	.word	0x00000000
        /*01cc*/ 	.short	0x0101
        /*01ce*/ 	.byte	0x0a
	.zero		1


	//   ....[16]....
        /*01d0*/ 	.word	0x000047a0
        /*01d4*/ 	.word	0x000000ff
        /*01d8*/ 	.word	0x00000000
        /*01dc*/ 	.short	0x0101
        /*01de*/ 	.byte	0x07
	.zero		1


	//   ....[17]....
        /*01e0*/ 	.word	0x00007210
        /*01e4*/ 	.word	0x0000000f
        /*01e8*/ 	.word	0x00026820
        /*01ec*/ 	.short	0x010a
        /*01ee*/ 	.byte	0x3f
	.zero		1


	//   ....[18]....
        /*01f0*/ 	.word	0x00007b20
        /*01f4*/ 	.word	0x0000000f
        /*01f8*/ 	.word	0x00026840
        /*01fc*/ 	.short	0x010a
        /*01fe*/ 	.byte	0x3f
	.zero		1


	//   ....[19]....
        /*0200*/ 	.word	0x00007e60
        /*0204*/ 	.word	0x0000000f
        /*0208*/ 	.word	0x00026828
        /*020c*/ 	.short	0x010a
        /*020e*/ 	.byte	0x3f
	.zero		1


	//   ....[20]....
        /*0210*/ 	.word	0x000081a0
        /*0214*/ 	.word	0x0000000f
        /*0218*/ 	.word	0x00026848
        /*021c*/ 	.short	0x010a
        /*021e*/ 	.byte	0x3f
	.zero		1


	//   ....[21]....
        /*0220*/ 	.word	0x00008480
        /*0224*/ 	.word	0x0000000f
        /*0228*/ 	.word	0x00026820
        /*022c*/ 	.short	0x010a
        /*022e*/ 	.byte	0x3f
	.zero		1


	//   ....[22]....
        /*0230*/ 	.word	0x00008830
        /*0234*/ 	.word	0x0000000f
        /*0238*/ 	.word	0x00026840
        /*023c*/ 	.short	0x010a
        /*023e*/ 	.byte	0x3f
	.zero		1


	//   ....[23]....
        /*0240*/ 	.word	0x00008b40
        /*0244*/ 	.word	0x0000000f
        /*0248*/ 	.word	0x00026828
        /*024c*/ 	.short	0x010a
        /*024e*/ 	.byte	0x3f
	.zero		1


	//   ....[24]....
        /*0250*/ 	.word	0x00008ec0
        /*0254*/ 	.word	0x00000003
        /*0258*/ 	.word	0x00026840
        /*025c*/ 	.short	0x010a
        /*025e*/ 	.byte	0x3f
	.zero		1


	//   ....[25]....
        /*0260*/ 	.word	0x00009390
        /*0264*/ 	.word	0x00000007
        /*0268*/ 	.word	0x00000000
        /*026c*/ 	.short	0x010a
        /*026e*/ 	.byte	0x3f
	.zero		1


	//   ....[26]....
        /*0270*/ 	.word	0x000093e0
        /*0274*/ 	.word	0x00000003
        /*0278*/ 	.word	0x00000000
        /*027c*/ 	.short	0x010a
        /*027e*/ 	.byte	0x3f
	.zero		1


	//   ....[27]....
        /*0280*/ 	.word	0x00009440
        /*0284*/ 	.word	0x00000005
        /*0288*/ 	.word	0x00000000
        /*028c*/ 	.short	0x010a
        /*028e*/ 	.byte	0x3f
	.zero		1


	//   ....[28]....
        /*0290*/ 	.word	0x00009470
        /*0294*/ 	.word	0x00000003
        /*0298*/ 	.word	0x00000000
        /*029c*/ 	.short	0x010a
        /*029e*/ 	.byte	0x3f
	.zero		1


	//   ....[29]....
        /*02a0*/ 	.word	0x00009550
        /*02a4*/ 	.word	0x00000012
        /*02a8*/ 	.word	0x00026800
        /*02ac*/ 	.short	0x010a
        /*02ae*/ 	.byte	0x3f
	.zero		1


	//   ....[30]....
        /*02b0*/ 	.word	0x000095b0
        /*02b4*/ 	.word	0x00000007
        /*02b8*/ 	.word	0x00026810
        /*02bc*/ 	.short	0x010a
        /*02be*/ 	.byte	0x3f
	.zero		1


	//   ....[31]....
        /*02c0*/ 	.word	0x00009610
        /*02c4*/ 	.word	0x00000079
        /*02c8*/ 	.word	0x00026830
        /*02cc*/ 	.short	0x010a
        /*02ce*/ 	.byte	0x3f
	.zero		1


	//   ....[32]....
        /*02d0*/ 	.word	0x00009660
        /*02d4*/ 	.word	0x0000000f
        /*02d8*/ 	.word	0x00026820
        /*02dc*/ 	.short	0x010a
        /*02de*/ 	.byte	0x3f
	.zero		1


	//   ....[33]....
        /*02e0*/ 	.word	0x000096b0
        /*02e4*/ 	.word	0x0000000f
        /*02e8*/ 	.word	0x00026840
        /*02ec*/ 	.short	0x010a
        /*02ee*/ 	.byte	0x3f
	.zero		1


	//   ....[34]....
        /*02f0*/ 	.word	0x00009700
        /*02f4*/ 	.word	0x0000000f
        /*02f8*/ 	.word	0x00026828
        /*02fc*/ 	.short	0x010a
        /*02fe*/ 	.byte	0x3f
	.zero		1


	//   ....[35]....
        /*0300*/ 	.word	0x00009750
        /*0304*/ 	.word	0x0000000f
        /*0308*/ 	.word	0x00026848
        /*030c*/ 	.short	0x010a
        /*030e*/ 	.byte	0x3f
	.zero		1


	//   ....[36]....
        /*0310*/ 	.word	0x000097b0
        /*0314*/ 	.word	0x0000000f
        /*0318*/ 	.word	0x00026820
        /*031c*/ 	.short	0x010a
        /*031e*/ 	.byte	0x3f
	.zero		1


	//   ....[37]....
        /*0320*/ 	.word	0x00009800
        /*0324*/ 	.word	0x0000000f
        /*0328*/ 	.word	0x00026840
        /*032c*/ 	.short	0x010a
        /*032e*/ 	.byte	0x3f
	.zero		1


	//   ....[38]....
        /*0330*/ 	.word	0x00009850
        /*0334*/ 	.word	0x0000000f
        /*0338*/ 	.word	0x00026828
        /*033c*/ 	.short	0x010a
        /*033e*/ 	.byte	0x3f
	.zero		1


	//   ....[39]....
        /*0340*/ 	.word	0x000098a0
        /*0344*/ 	.word	0x00000003
        /*0348*/ 	.word	0x00026840
        /*034c*/ 	.short	0x010a
        /*034e*/ 	.byte	0x3f
	.zero		1


	//   ....[40]....
        /*0350*/ 	.word	0x00009970
        /*0354*/ 	.word	0x00000007
        /*0358*/ 	.word	0x00000000
        /*035c*/ 	.short	0x010a
        /*035e*/ 	.byte	0x3f
	.zero		1


	//   ....[41]....
        /*0360*/ 	.word	0x000099c0
        /*0364*/ 	.word	0x00000003
        /*0368*/ 	.word	0x00000000
        /*036c*/ 	.short	0x010a
        /*036e*/ 	.byte	0x3f
	.zero		1


	//   ....[42]....
        /*0370*/ 	.word	0x00009a10
        /*0374*/ 	.word	0x00000005
        /*0378*/ 	.word	0x00000000
        /*037c*/ 	.short	0x010a
        /*037e*/ 	.byte	0x3f
	.zero		1


	//----- nvinfo : EIATTR_NUM_MBARRIERS
	.align		4
.L_579:
        /*0380*/ 	.byte	0x03, 0x38
        /*0382*/ 	.short	0x0009


	//----- nvinfo : EIATTR_EXIT_INSTR_OFFSETS
	.align		4
        /*0384*/ 	.byte	0x04, 0x1c
        /*0386*/ 	.short	(.L_581 - .L_580)


	//   ....[0]....
.L_580:
        /*0388*/ 	.word	0x000094c0


	//----- nvinfo : EIATTR_MAX_THREADS
	.align		4
.L_581:
        /*038c*/ 	.byte	0x04, 0x05
        /*038e*/ 	.short	(.L_583 - .L_582)
.L_582:
        /*0390*/ 	.word	0x00000180
        /*0394*/ 	.word	0x00000001
        /*0398*/ 	.word	0x00000001


	//----- nvinfo : EIATTR_CRS_STACK_SIZE
	.align		4
.L_583:
        /*039c*/ 	.byte	0x04, 0x1e
        /*039e*/ 	.short	(.L_585 - .L_584)
.L_584:
        /*03a0*/ 	.word	0x00000000


	//----- nvinfo : EIATTR_CBANK_PARAM_SIZE
	.align		4
.L_585:
        /*03a4*/ 	.byte	0x03, 0x19
        /*03a6*/ 	.short	0x06f0


	//----- nvinfo : EIATTR_PARAM_CBANK
	.align		4
        /*03a8*/ 	.byte	0x04, 0x0a
        /*03aa*/ 	.short	(.L_587 - .L_586)
	.align		4
.L_586:
        /*03ac*/ 	.word	index@(.nv.constant0._ZN7cutlass13device_kernelIN5flash11enable_sm90INS1_16FlashAttnBwdSm90INS1_25CollectiveMainloopBwdSm90ILi2ELi2ELi2EN4cute5tupleIJNS5_1CILi1EEES8_S8_EEENS6_IJNS7_ILi64EEENS7_ILi128EEENS7_ILi96EEEEEENS_10bfloat16_tEfNS_4arch4Sm90ELb0ELb1ELb0ELb1ELb0ELb1ELb0ELb0ELi2ELi1ELi2ELi1ELb1EEENS1_24CollectiveEpilogueBwdGQAISD_fSG_Li256ELb1ELb0EEENS1_19SingleTileSchedulerILb1ELb0ELb0ELi128EEEEEEEEEvNT_6ParamsE)
        /*03b0*/ 	.short	0x0210
        /*03b2*/ 	.short	0x06f0


	//----- nvinfo : EIATTR_SW_WAR
	.align		4
.L_587:
        /*03b4*/ 	.byte	0x04, 0x36
        /*03b6*/ 	.short	(.L_589 - .L_588)
.L_588:
        /*03b8*/ 	.word	0x00000008
.L_589:


//--------------------- .nv.info._ZN7cutlass13device_kernelIN5flash11enable_sm90INS1_16FlashAttnBwdSm90INS1_25CollectiveMainloopBwdSm90ILi2ELi2ELi2EN4cute5tupleIJNS5_1CILi1EEES8_S8_EEENS6_IJNS7_ILi64EEENS7_ILi128EEENS7_ILi96EEEEEENS_10bfloat16_tEfNS_4arch4Sm90ELb0ELb1ELb0ELb1ELb1ELb1ELb0ELb0ELi2ELi1ELi2ELi1ELb1EEENS1_24CollectiveEpilogueBwdGQAISD_fSG_Li256ELb1ELb1EEENS1_19SingleTileSchedulerILb1ELb0ELb0ELi128EEEEEEEEEvNT_6ParamsE --------------------------
	.section	.nv.info._ZN7cutlass13device_kernelIN5flash11enable_sm90INS1_16FlashAttnBwdSm90INS1_25CollectiveMainloopBwdSm90ILi2ELi2ELi2EN4cute5tupleIJNS5_1CILi1EEES8_S8_EEENS6_IJNS7_ILi64EEENS7_ILi128EEENS7_ILi96EEEEEENS_10bfloat16_tEfNS_4arch4Sm90ELb0ELb1ELb0ELb1ELb1ELb1ELb0ELb0ELi2ELi1ELi2ELi1ELb1EEENS1_24CollectiveEpilogueBwdGQAISD_fSG_Li256ELb1ELb1EEENS1_19SingleTileSchedulerILb1ELb0ELb0ELi128EEEEEEEEEvNT_6ParamsE,"",@"SHT_CUDA_INFO"
	.sectionflags	@""
	.align	4


	//----- nvinfo : EIATTR_CUDA_API_VERSION
	.align		4
        /*0000*/ 	.byte	0x04, 0x37
        /*0002*/ 	.short	(.L_591 - .L_590)
.L_590:
        /*0004*/ 	.word	0x00000082


	//----- nvinfo : EIATTR_KPARAM_INFO
	.align		4
.L_591:
        /*0008*/ 	.byte	0x04, 0x17
        /*000a*/ 	.short	(.L_593 - .L_592)
.L_592:
        /*000c*/ 	.word	0x00000000
        /*0010*/ 	.short	0x0000
        /*0012*/ 	.short	0x0070
        /*0014*/ 	.byte	0x00, 0xf0, 0x01, 0x1a


	//----- nvinfo : EIATTR_SPARSE_MMA_MASK
	.align		4
.L_593:
        /*0018*/ 	.byte	0x03, 0x50
        /*001a*/ 	.short	0x0000


	//----- nvinfo : EIATTR_MAXREG_COUNT
	.align		4
        /*001c*/ 	.byte	0x03, 0x1b
        /*001e*/ 	.short	0x00a8


	//----- nvinfo : EIATTR_NUM_BARRIERS
	.align		4
        /*0020*/ 	.byte	0x02, 0x4c
        /*0022*/ 	.byte	0x10
	.zero		1


	//----- nvinfo : EIATTR_EXTERNS
	.align		4
        /*0024*/ 	.byte	0x04, 0x0f
        /*0026*/ 	.short	(.L_595 - .L_594)


	//   ....[0]....
	.align		4
.L_594:
        /*0028*/ 	.word	index@(__assertfail)


	//----- nvinfo : EIATTR_ANNOTATIONS
	.align		4
.L_595:
        /*002c*/ 	.byte	0x04, 0x55
        /*002e*/ 	.short	(.L_597 - .L_596)


	//   ....[0]....
.L_596:
        /*0030*/ 	.word	0x00000001
        /*0034*/ 	.byte	0x00, 0x8c, 0x00, 0x00, 0x01, 0x00, 0x00, 0x00, 0x90, 0x8e, 0x00, 0x00, 0x01, 0x00, 0x00, 0x00
        /*0044*/ 	.byte	0xd0, 0x9b, 0x00, 0x00, 0x01, 0x00, 0x00, 0x00, 0xf0, 0x9b, 0x00, 0x00, 0x01, 0x00, 0x00, 0x00
        /*0054*/ 	.byte	0xd0, 0x9f, 0x00, 0x00


	//----- nvinfo : EIATTR_MERCURY_ISA_VERSION
	.align		4
.L_597:
        /*0058*/ 	.byte	0x03, 0x5f
        /*005a*/ 	.short	0x0101


	//----- nvinfo : EIATTR_INT_WARP_WIDE_INSTR_OFFSETS
	.align		4
        /*005c*/ 	.byte	0x04, 0x31
        /*005e*/ 	.short	(.L_599 - .L_598)


	//   ....[0]....
.L_598:
        /*0060*/ 	.word	0x00000190


	//   ....[1]....
        /*0064*/ 	.word	0x000001c0


	//   ....[2]....
        /*0068*/ 	.word	0x00006830


	//   ....[3]....
        /*006c*/ 	.word	0x00006e90


	//   ....[4]....
        /*0070*/ 	.word	0x00007340


	//   ....[5]....
        /*0074*/ 	.word	0x00007610


	//   ....[6]....
        /*0078*/ 	.word	0x00007870


	//   ....[7]....
        /*007c*/ 	.word	0x00007a00


	//----- nvinfo : EIATTR_COOP_GROUP_MASK_REGIDS
	.align		4
.L_599:
        /*0080*/ 	.byte	0x04, 0x29
        /*0082*/ 	.short	(.L_601 - .L_600)


	//   ....[0]....
.L_600:
        /*0084*/ 	.word	0xffffffff


	//   ....[1]....
        /*0088*/ 	.word	0xffffffff


	//   ....[2]....
        /*008c*/ 	.word	0xffffffff


	//   ....[3]....
        /*0090*/ 	.word	0xffffffff


	//   ....[4]....
        /*0094*/ 	.word	0xffffffff


	//   ....[5]....
        /*0098*/ 	.word	0xffffffff


	//   ....[6]....
        /*009c*/ 	.word	0xffffffff


	//   ....[7]....
        /*00a0*/ 	.word	0xffffffff


	//   ....[8]....
        /*00a4*/ 	.word	0xffffffff


	//   ....[9]....
        /*00a8*/ 	.word	0xffffffff


	//   ....[10]....
        /*00ac*/ 	.word	0xffffffff


	//   ....[11]....
        /*00b0*/ 	.word	0xffffffff


	//   ....[12]....
        /*00b4*/ 	.word	0xffffffff


	//   ....[13]....
        /*00b8*/ 	.word	0xffffffff


	//   ....[14]....
        /*00bc*/ 	.word	0xffffffff


	//   ....[15]....
        /*00c0*/ 	.word	0xffffffff


	//   ....[16]....
        /*00c4*/ 	.word	0xffffffff


	//   ....[17]....
        /*00c8*/ 	.word	0xffffffff


	//   ....[18]....
        /*00cc*/ 	.word	0xffffffff


	//   ....[19]....
        /*00d0*/ 	.word	0xffffffff


	//   ....[20]....
        /*00d4*/ 	.word	0x0500000f


	//   ....[21]....
        /*00d8*/ 	.word	0x0500000f


	//   ....[22]....
        /*00dc*/ 	.word	0x0500000f


	//   ....[23]....
        /*00e0*/ 	.word	0x0500000f


	//   ....[24]....
        /*00e4*/ 	.word	0x0500000f


	//   ....[25]....
        /*00e8*/ 	.word	0x0500000f


	//----- nvinfo : EIATTR_COOP_GROUP_INSTR_OFFSETS
	.align		4
.L_601:
        /*00ec*/ 	.byte	0x04, 0x28
        /*00ee*/ 	.short	(.L_603 - .L_602)


	//   ....[0]....
.L_602:
        /*00f0*/ 	.word	0x00000060


	//   ....[1]....
        /*00f4*/ 	.word	0x000001a0


	//   ....[2]....
        /*00f8*/ 	.word	0x000001f0


	//   ....[3]....
        /*00fc*/ 	.word	0x000003e0


	//   ....[4]....
        /*0100*/ 	.word	0x00000610


	//   ....[5]....
        /*0104*/ 	.word	0x000014f0


	//   ....[6]....
        /*0108*/ 	.word	0x00005260


	//   ....[7]....
        /*010c*/ 	.word	0x000053f0


	//   ....[8]....
        /*0110*/ 	.word	0x000056a0


	//   ....[9]....
        /*0114*/ 	.word	0x00005830


	//   ....[10]....
        /*0118*/ 	.word	0x00005940


	//   ....[11]....
        /*011c*/ 	.word	0x00006430


	//   ....[12]....
        /*0120*/ 	.word	0x00006760


	//   ....[13]....
        /*0124*/ 	.word	0x00006af0


	//   ....[14]....
        /*0128*/ 	.word	0x00006dc0


	//   ....[15]....
        /*012c*/ 	.word	0x00007000


	//   ....[16]....
        /*0130*/ 	.word	0x00007270


	//   ....[17]....
        /*0134*/ 	.word	0x00007550


	//   ....[18]....
        /*0138*/ 	.word	0x00007770


	//   ....[19]....
        /*013c*/ 	.word	0x00007900


	//   ....[20]....
        /*0140*/ 	.word	0x0000a910


	//   ....[21]....
        /*0144*/ 	.word	0x0000aa80


	//   ....[22]....
        /*0148*/ 	.word	0x0000aaf0


	//   ....[23]....
        /*014c*/ 	.word	0x0000ab60


	//   ....[24]....
        /*0150*/ 	.word	0x0000abd0


	//   ....[25]....
        /*0154*/ 	.word	0x0000ac40


	//----- nvinfo : EIATTR_REG_RECONFIG
	.align		4
.L_603:
        /*0158*/ 	.byte	0x01, 0x54
	.zero		2


	//----- nvinfo : EIATTR_SYSCALL_OFFSETS
	.align		4
        /*015c*/ 	.byte	0x04, 0x46
        /*015e*/ 	.short	(.L_605 - .L_604)


	//   ....[0]....
.L_604:
        /*0160*/ 	.word	0x00001150


	//   ....[1]....
        /*0164*/ 	.word	0x00001240


	//   ....[2]....
        /*0168*/ 	.word	0x000013a0


	//   ....[3]....
        /*016c*/ 	.word	0x00001490


	//   ....[4]....
        /*0170*/ 	.word	0x00001710


	//----- nvinfo : EIATTR_MBARRIER_INSTR_OFFSETS
	.align		4
.L_605:
        /*0174*/ 	.byte	0x04, 0x39
        /*0176*/ 	.short	(.L_607 - .L_606)


	//   ....[0]....
.L_606:
        /*0178*/ 	.word	0x00000290
        /*017c*/ 	.word	0x000000ff
        /*0180*/ 	.word	0x00026800
        /*0184*/ 	.short	0x0100
        /*0186*/ 	.byte	0x06
	.zero		1


	//   ....[1]....
        /*0188*/ 	.word	0x00000390
        /*018c*/ 	.word	0x000000ff
        /*0190*/ 	.word	0x00026810
        /*0194*/ 	.short	0x0100
        /*0196*/ 	.byte	0x08
	.zero		1


	//   ....[2]....
        /*0198*/ 	.word	0x000003a0
        /*019c*/ 	.word	0x000000ff
        /*01a0*/ 	.word	0x00026820
        /*01a4*/ 	.short	0x0100
        /*01a6*/ 	.byte	0x08
	.zero		1


	//   ....[3]....
        /*01a8*/ 	.word	0x000003b0
        /*01ac*/ 	.word	0x000000ff
        /*01b0*/ 	.word	0x00026818
        /*01b4*/ 	.short	0x0100
        /*01b6*/ 	.byte	0x08
	.zero		1


	//   ....[4]....
        /*01b8*/ 	.word	0x000003c0
        /*01bc*/ 	.word	0x000000ff
        /*01c0*/ 	.word	0x00026828
        /*01c4*/ 	.short	0x0100
        /*01c6*/ 	.byte	0x08
	.zero		1


	//   ....[5]....
        /*01c8*/ 	.word	0x000004f0
        /*01cc*/ 	.word	0x000000ff
        /*01d0*/ 	.word	0x00026830
        /*01d4*/ 	.short	0x0100
        /*01d6*/ 	.byte	0x08
	.zero		1


	//   ....[6]....
        /*01d8*/ 	.word	0x00000500
        /*01dc*/ 	.word	0x000000ff
        /*01e0*/ 	.word	0x00026840
        /*01e4*/ 	.short	0x0100
        /*01e6*/ 	.byte	0x08
	.zero		1


	//   ....[7]....
        /*01e8*/ 	.word	0x00000510
        /*01ec*/ 	.word	0x000000ff
        /*01f0*/ 	.word	0x00026838
        /*01f4*/ 	.short	0x0100
        /*01f6*/ 	.byte	0x08
	.zero		1


	//   ....[8]....
        /*01f8*/ 	.word	0x00000520
        /*01fc*/ 	.word	0x000000ff
        /*0200*/ 	.word	0x00026848
        /*0204*/ 	.short	0x0100
        /*0206*/ 	.byte	0x08
	.zero		1


	//   ....[9]....
        /*0208*/ 	.word	0x00001530
        /*020c*/ 	.word	0x00000012
        /*0210*/ 	.word	0x00026800
        /*0214*/ 	.short	0x010a
        /*0216*/ 	.byte	0x3f
	.zero		1


	//   ....[10]....
        /*0218*/ 	.word	0x000015d0
        /*021c*/ 	.word	0x00000012
        /*0220*/ 	.word	0x00026800
        /*0224*/ 	.short	0x010a
        /*0226*/ 	.byte	0x3f
	.zero		1


	//   ....[11]....
        /*0228*/ 	.word	0x00001f40
        /*022c*/ 	.word	0x000000ff
        /*0230*/ 	.word	0x00026810
        /*0234*/ 	.short	0x010a
        /*0236*/ 	.byte	0x07
	.zero		1


	//   ....[12]....
        /*0238*/ 	.word	0x00001f80
        /*023c*/ 	.word	0x000000ff
        /*0240*/ 	.word	0x00026810
        /*0244*/ 	.short	0x010a
        /*0246*/ 	.byte	0x07
	.zero		1


	//   ....[13]....
        /*0248*/ 	.word	0x000023c0
        /*024c*/ 	.word	0x000000ff
        /*0250*/ 	.word	0x00026830
        /*0254*/ 	.short	0x010a
        /*0256*/ 	.byte	0x07
	.zero		1


	//   ....[14]....
        /*0258*/ 	.word	0x00002400
        /*025c*/ 	.word	0x000000ff
        /*0260*/ 	.word	0x00026830
        /*0264*/ 	.short	0x010a
        /*0266*/ 	.byte	0x07
	.zero		1


	//   ....[15]....
        /*0268*/ 	.word	0x000044e0
        /*026c*/ 	.word	0x000000ff
        /*0270*/ 	.word	0x00000000
        /*0274*/ 	.short	0x0101
        /*0276*/ 	.byte	0x0a
	.zero		1


	//   ....[16]....
        /*0278*/ 	.word	0x000047a0
        /*027c*/ 	.word	0x000000ff
        /*0280*/ 	.word	0x00000000
        /*0284*/ 	.short	0x0101
        /*0286*/ 	.byte	0x07
	.zero		1


	//   ....[17]....
        /*0288*/ 	.word	0x00008600
        /*028c*/ 	.word	0x0000000f
        /*0290*/ 	.word	0x00026820
        /*0294*/ 	.short	0x010a
        /*0296*/ 	.byte	0x3f
	.zero		1


	//   ....[18]....
        /*0298*/ 	.word	0x00008f10
        /*029c*/ 	.word	0x0000000f
        /*02a0*/ 	.word	0x00026840
        /*02a4*/ 	.short	0x010a
        /*02a6*/ 	.byte	0x3f
	.zero		1


	//   ....[19]....
        /*02a8*/ 	.word	0x00009250
        /*02ac*/ 	.word	0x0000000f
        /*02b0*/ 	.word	0x00026828
        /*02b4*/ 	.short	0x010a
        /*02b6*/ 	.byte	0x3f
	.zero		1


	//   ....[20]....
        /*02b8*/ 	.word	0x00009590
        /*02bc*/ 	.word	0x0000000f
        /*02c0*/ 	.word	0x00026848
        /*02c4*/ 	.short	0x010a
        /*02c6*/ 	.byte	0x3f
	.zero		1


	//   ....[21]....
        /*02c8*/ 	.word	0x00009870
        /*02cc*/ 	.word	0x0000000f
        /*02d0*/ 	.word	0x00026820
        /*02d4*/ 	.short	0x010a
        /*02d6*/ 	.byte	0x3f
	.zero		1


	//   ....[22]....
        /*02d8*/ 	.word	0x00009c20
        /*02dc*/ 	.word	0x0000000f
        /*02e0*/ 	.word	0x00026840
        /*02e4*/ 	.short	0x010a
        /*02e6*/ 	.byte	0x3f
	.zero		1


	//   ....[23]....
        /*02e8*/ 	.word	0x00009f30
        /*02ec*/ 	.word	0x0000000f
        /*02f0*/ 	.word	0x00026828
        /*02f4*/ 	.short	0x010a
        /*02f6*/ 	.byte	0x3f
	.zero		1


	//   ....[24]....
        /*02f8*/ 	.word	0x0000a2b0
        /*02fc*/ 	.word	0x00000003
        /*0300*/ 	.word	0x00026840
        /*0304*/ 	.short	0x010a
        /*0306*/ 	.byte	0x3f
	.zero		1


	//   ....[25]....
        /*0308*/ 	.word	0x0000a780
        /*030c*/ 	.word	0x00000007
        /*0310*/ 	.word	0x00000000
        /*0314*/ 	.short	0x010a
        /*0316*/ 	.byte	0x3f
	.zero		1


	//   ....[26]....
        /*0318*/ 	.word	0x0000a7d0
        /*031c*/ 	.word	0x00000003
        /*0320*/ 	.word	0x00000000
        /*0324*/ 	.short	0x010a
        /*0326*/ 	.byte	0x3f
	.zero		1


	//   ....[27]....
        /*0328*/ 	.word	0x0000a830
        /*032c*/ 	.word	0x00000005
        /*0330*/ 	.word	0x00000000
        /*0334*/ 	.short	0x010a
        /*0336*/ 	.byte	0x3f
	.zero		1


	//   ....[28]....
        /*0338*/ 	.word	0x0000a860
        /*033c*/ 	.word	0x00000003
        /*0340*/ 	.word	0x00000000
        /*0344*/ 	.short	0x010a
        /*0346*/ 	.byte	0x3f
	.zero		1


	//   ....[29]....
        /*0348*/ 	.word	0x0000a940
        /*034c*/ 	.word	0x00000012
        /*0350*/ 	.word	0x00026800
        /*0354*/ 	.short	0x010a
        /*0356*/ 	.byte	0x3f
	.zero		1


	//   ....[30]....
        /*0358*/ 	.word	0x0000a9a0
        /*035c*/ 	.word	0x00000007
        /*0360*/ 	.word	0x00026810
        /*0364*/ 	.short	0x010a
        /*0366*/ 	.byte	0x3f
	.zero		1


	//   ....[31]....
        /*0368*/ 	.word	0x0000aa00
        /*036c*/ 	.word	0x00000079
        /*0370*/ 	.word	0x00026830
        /*0374*/ 	.short	0x010a
        /*0376*/ 	.byte	0x3f
	.zero		1


	//   ....[32]....
        /*0378*/ 	.word	0x0000ac80
        /*037c*/ 	.word	0x0000000f
        /*0380*/ 	.word	0x00026820
        /*0384*/ 	.short	0x010a
        /*0386*/ 	.byte	0x3f
	.zero		1


	//   ....[33]....
        /*0388*/ 	.word	0x0000acd0
        /*038c*/ 	.word	0x0000000f
        /*0390*/ 	.word	0x00026840
        /*0394*/ 	.short	0x010a
        /*0396*/ 	.byte	0x3f
	.zero		1


	//   ....[34]....
        /*0398*/ 	.word	0x0000ad20
        /*039c*/ 	.word	0x0000000f
        /*03a0*/ 	.word	0x00026828
        /*03a4*/ 	.short	0x010a
        /*03a6*/ 	.byte	0x3f
	.zero		1


	//   ....[35]....
        /*03a8*/ 	.word	0x0000ad70
        /*03ac*/ 	.word	0x0000000f
        /*03b0*/ 	.word	0x00026848
        /*03b4*/ 	.short	0x010a
        /*03b6*/ 	.byte	0x3f
	.zero		1


	//   ....[36]....
        /*03b8*/ 	.word	0x0000add0
        /*03bc*/ 	.word	0x0000000f
        /*03c0*/ 	.word	0x00026820
        /*03c4*/ 	.short	0x010a
        /*03c6*/ 	.byte	0x3f
	.zero		1


	//   ....[37]....
        /*03c8*/ 	.word	0x0000ae20
        /*03cc*/ 	.word	0x0000000f
        /*03d0*/ 	.word	0x00026840
        /*03d4*/ 	.short	0x010a
        /*03d6*/ 	.byte	0x3f
	.zero		1


	//   ....[38]....
        /*03d8*/ 	.word	0x0000ae70
        /*03dc*/ 	.word	0x0000000f
        /*03e0*/ 	.word	0x00026828
        /*03e4*/ 	.short	0x010a
        /*03e6*/ 	.byte	0x3f
	.zero		1


	//   ....[39]....
        /*03e8*/ 	.word	0x0000aec0
        /*03ec*/ 	.word	0x00000003
        /*03f0*/ 	.word	0x00026840
        /*03f4*/ 	.short	0x010a
        /*03f6*/ 	.byte	0x3f
	.zero		1


	//   ....[40]....
        /*03f8*/ 	.word	0x0000af90
        /*03fc*/ 	.word	0x00000007
        /*0400*/ 	.word	0x00000000
        /*0404*/ 	.short	0x010a
        /*0406*/ 	.byte	0x3f
	.zero		1


	//   ....[41]....
        /*0408*/ 	.word	0x0000afe0
        /*040c*/ 	.word	0x00000003
        /*0410*/ 	.word	0x00000000
        /*0414*/ 	.short	0x010a
        /*0416*/ 	.byte	0x3f
	.zero		1


	//   ....[42]....
        /*0418*/ 	.word	0x0000b030
        /*041c*/ 	.word	0x00000005
        /*0420*/ 	.word	0x00000000
        /*0424*/ 	.short	0x010a
        /*0426*/ 	.byte	0x3f
	.zero		1


	//----- nvinfo : EIATTR_NUM_MBARRIERS
	.align		4
.L_607:
        /*0428*/ 	.byte	0x03, 0x38
        /*042a*/ 	.short	0x0009


	//----- nvinfo : EIATTR_EXIT_INSTR_OFFSETS
	.align		4
        /*042c*/ 	.byte	0x04, 0x1c
        /*042e*/ 	.short	(.L_609 - .L_608)


	//   ....[0]....
.L_608:
        /*0430*/ 	.word	0x0000a8b0


	//----- nvinfo : EIATTR_MAX_THREADS
	.align		4
.L_609:
        /*0434*/ 	.byte	0x04, 0x05
        /*0436*/ 	.short	(.L_611 - .L_610)
.L_610:
        /*0438*/ 	.word	0x00000180
        /*043c*/ 	.word	0x00000001
        /*0440*/ 	.word	0x00000001


	//----- nvinfo : EIATTR_CRS_STACK_SIZE
	.align		4
.L_611:
        /*0444*/ 	.byte	0x04, 0x1e
        /*0446*/ 	.short	(.L_613 - .L_612)
.L_612:
        /*0448*/ 	.word	0x00000000


	//----- nvinfo : EIATTR_CBANK_PARAM_SIZE
	.align		4
.L_613:
        /*044c*/ 	.byte	0x03, 0x19
        /*044e*/ 	.short	0x06f0


	//----- nvinfo : EIATTR_PARAM_CBANK
	.align		4
        /*0450*/ 	.byte	0x04, 0x0a
        /*0452*/ 	.short	(.L_615 - .L_614)
	.align		4
.L_614:
        /*0454*/ 	.word	index@(.nv.constant0._ZN7cutlass13device_kernelIN5flash11enable_sm90INS1_16FlashAttnBwdSm90INS1_25CollectiveMainloopBwdSm90ILi2ELi2ELi2EN4cute5tupleIJNS5_1CILi1EEES8_S8_EEENS6_IJNS7_ILi64EEENS7_ILi128EEENS7_ILi96EEEEEENS_10bfloat16_tEfNS_4arch4Sm90ELb0ELb1ELb0ELb1ELb1ELb1ELb0ELb0ELi2ELi1ELi2ELi1ELb1EEENS1_24CollectiveEpilogueBwdGQAISD_fSG_Li256ELb1ELb1EEENS1_19SingleTileSchedulerILb1ELb0ELb0ELi128EEEEEEEEEvNT_6ParamsE)
        /*0458*/ 	.short	0x0210
        /*045a*/ 	.short	0x06f0


	//----- nvinfo : EIATTR_SW_WAR
	.align		4
.L_615:
        /*045c*/ 	.byte	0x04, 0x36
        /*045e*/ 	.short	(.L_617 - .L_616)
.L_616:
        /*0460*/ 	.word	0x00000008
.L_617:


//--------------------- .nv.info._ZN7cutlass13device_kernelIN5flash11enable_sm90INS1_16FlashAttnBwdSm90INS1_25CollectiveMainloopBwdSm90ILi2ELi2ELi2EN4cute5tupleIJNS5_1CILi1EEES8_S8_EEENS6_IJNS7_ILi64EEENS7_ILi128EEENS7_ILi96EEEEEENS_10bfloat16_tEfNS_4arch4Sm90ELb1ELb0ELb0ELb0ELb0ELb1ELb0ELb0ELi2ELi1ELi2ELi1ELb1EEENS1_21CollectiveEpilogueBwdISD_SE_SG_Li256ELb0ELb0ELi1EEENS1_25SingleTileBwdLPTSchedulerILb0ELi128ELb0EEEEEEEEEvNT_6ParamsE --------------------------
	.section	.nv.info._ZN7cutlass13device_kernelIN5flash11enable_sm90INS1_16FlashAttnBwdSm90INS1_25CollectiveMainloopBwdSm90ILi2ELi2ELi2EN4cute5tupleIJNS5_1CILi1EEES8_S8_EEENS6_IJNS7_ILi64EEENS7_ILi128EEENS7_ILi96EEEEEENS_10bfloat16_tEfNS_4arch4Sm90ELb1ELb0ELb0ELb0ELb0ELb1ELb0ELb0ELi2ELi1ELi2ELi1ELb1EEENS1_21CollectiveEpilogueBwdISD_SE_SG_Li256ELb0ELb0ELi1EEENS1_25SingleTileBwdLPTSchedulerILb0ELi128ELb0EEEEEEEEEvNT_6ParamsE,"",@"SHT_CUDA_INFO"
	.sectionflags	@""
	.align	4


	//----- nvinfo : EIATTR_CUDA_API_VERSION
	.align		4
        /*0000*/ 	.byte	0x04, 0x37
        /*0002*/ 	.short	(.L_619 - .L_618)
.L_618:
        /*0004*/ 	.word	0x00000082


	//----- nvinfo : EIATTR_KPARAM_INFO
	.align		4
.L_619:
        /*0008*/ 	.byte	0x04, 0x17
        /*000a*/ 	.short	(.L_621 - .L_620)
.L_620:
        /*000c*/ 	.word	0x00000000
        /*0010*/ 	.short	0x0000
        /*0012*/ 	.short	0x0070
        /*0014*/ 	.byte	0x00, 0xf0, 0x01, 0x24


	//----- nvinfo : EIATTR_SPARSE_MMA_MASK
	.align		4
.L_621:
        /*0018*/ 	.byte	0x03, 0x50
        /*001a*/ 	.short	0x0000


	//----- nvinfo : EIATTR_MAXREG_COUNT
	.align		4
        /*001c*/ 	.byte	0x03, 0x1b
        /*001e*/ 	.short	0x00a8


	//----- nvinfo : EIATTR_NUM_BARRIERS
	.align		4
        /*0020*/ 	.byte	0x02, 0x4c
        /*0022*/ 	.byte	0x10
	.zero		1


	//----- nvinfo : EIATTR_EXTERNS
	.align		4
        /*0024*/ 	.byte	0x04, 0x0f
        /*0026*/ 	.short	(.L_623 - .L_622)


	//   ....[0]....
	.align		4
.L_622:
        /*0028*/ 	.word	index@(__assertfail)


	//----- nvinfo : EIATTR_ANNOTATIONS
	.align		4
.L_623:
        /*002c*/ 	.byte	0x04, 0x55
        /*002e*/ 	.short	(.L_625 - .L_624)


	//   ....[0]....
.L_624:
        /*0030*/ 	.word	0x00000001
        /*0034*/ 	.byte	0x60, 0x79, 0x00, 0x00, 0x01, 0x00, 0x00, 0x00, 0x10, 0x86, 0x00, 0x00


	//----- nvinfo : EIATTR_MERCURY_ISA_VERSION
	.align		4
.L_625:
        /*0040*/ 	.byte	0x03, 0x5f
        /*0042*/ 	.short	0x0101


	//----- nvinfo : EIATTR_INT_WARP_WIDE_INSTR_OFFSETS
	.align		4
        /*0044*/ 	.byte	0x04, 0x31
        /*0046*/ 	.short	(.L_627 - .L_626)


	//   ....[0]....
.L_626:
        /*0048*/ 	.word	0x000001f0


	//   ....[1]....
        /*004c*/ 	.word	0x00000220


	//----- nvinfo : EIATTR_COOP_GROUP_MASK_REGIDS
	.align		4
.L_627:
        /*0050*/ 	.byte	0x04, 0x29
        /*0052*/ 	.short	(.L_629 - .L_628)


	//   ....[0]....
.L_628:
        /*0054*/ 	.word	0xffffffff


	//   ....[1]....
        /*0058*/ 	.word	0xffffffff


	//   ....[2]....
        /*005c*/ 	.word	0xffffffff


	//   ....[3]....
        /*0060*/ 	.word	0xffffffff


	//   ....[4]....
        /*0064*/ 	.word	0xffffffff


	//   ....[5]....
        /*0068*/ 	.word	0xffffffff


	//   ....[6]....
        /*006c*/ 	.word	0xffffffff


	//   ....[7]....
        /*0070*/ 	.word	0xffffffff


	//   ....[8]....
        /*0074*/ 	.word	0x0500000f


	//----- nvinfo : EIATTR_COOP_GROUP_INSTR_OFFSETS
	.align		4
.L_629:
        /*0078*/ 	.byte	0x04, 0x28
        /*007a*/ 	.short	(.L_631 - .L_630)


	//   ....[0]....
.L_630:
        /*007c*/ 	.word	0x00000070


	//   ....[1]....
        /*0080*/ 	.word	0x00000200


	//   ....[2]....
        /*0084*/ 	.word	0x00000250


	//   ....[3]....
        /*0088*/ 	.word	0x00000440


	//   ....[4]....
        /*008c*/ 	.word	0x00000670


	//   ....[5]....
        /*0090*/ 	.word	0x00001230


	//   ....[6]....
        /*0094*/ 	.word	0x00004f60


	//   ....[7]....
        /*0098*/ 	.word	0x00005c90


	//   ....[8]....
        /*009c*/ 	.word	0x00009330


	//----- nvinfo : EIATTR_REG_RECONFIG
	.align		4
.L_631:
        /*00a0*/ 	.byte	0x01, 0x54
	.zero		2


	//----- nvinfo : EIATTR_SYSCALL_OFFSETS
	.align		4
        /*00a4*/ 	.byte	0x04, 0x46
        /*00a6*/ 	.short	(.L_633 - .L_632)


	//   ....[0]....
.L_632:
        /*00a8*/ 	.word	0x00000e90


	//   ....[1]....
        /*00ac*/ 	.word	0x00000f80


	//   ....[2]....
        /*00b0*/ 	.word	0x000010e0


	//   ....[3]....
        /*00b4*/ 	.word	0x000011d0


	//   ....[4]....
        /*00b8*/ 	.word	0x00001450


	//   ....[5]....
        /*00bc*/ 	.word	0x00004790


	//   ....[6]....
        /*00c0*/ 	.word	0x000048d0


	//   ....[7]....
        /*00c4*/ 	.word	0x000049f0


	//   ....[8]....
        /*00c8*/ 	.word	0x00004b10


	//----- nvinfo : EIATTR_MBARRIER_INSTR_OFFSETS
	.align		4
.L_633:
        /*00cc*/ 	.byte	0x04, 0x39
        /*00ce*/ 	.short	(.L_635 - .L_634)


	//   ....[0]....
.L_634:
        /*00d0*/ 	.word	0x000002f0
        /*00d4*/ 	.word	0x000000ff
        /*00d8*/ 	.word	0x00026800
        /*00dc*/ 	.short	0x0100
        /*00de*/ 	.byte	0x06
	.zero		1


	//   ....[1]....
        /*00e0*/ 	.word	0x000003f0
        /*00e4*/ 	.word	0x000000ff
        /*00e8*/ 	.word	0x00026810
        /*00ec*/ 	.short	0x0100
        /*00ee*/ 	.byte	0x08
	.zero		1


	//   ....[2]....
        /*00f0*/ 	.word	0x00000400
        /*00f4*/ 	.word	0x000000ff
        /*00f8*/ 	.word	0x00026820
        /*00fc*/ 	.short	0x0100
        /*00fe*/ 	.byte	0x08
	.zero		1


	//   ....[3]....
        /*0100*/ 	.word	0x00000410
        /*0104*/ 	.word	0x000000ff
        /*0108*/ 	.word	0x00026818
        /*010c*/ 	.short	0x0100
        /*010e*/ 	.byte	0x08
	.zero		1


	//   ....[4]....
        /*0110*/ 	.word	0x00000420
        /*0114*/ 	.word	0x000000ff
        /*0118*/ 	.word	0x00026828
        /*011c*/ 	.short	0x0100
        /*011e*/ 	.byte	0x08
	.zero		1


	//   ....[5]....
        /*0120*/ 	.word	0x00000550
        /*0124*/ 	.word	0x000000ff
        /*0128*/ 	.word	0x00026830
        /*012c*/ 	.short	0x0100
        /*012e*/ 	.byte	0x08
	.zero		1


	//   ....[6]....
        /*0130*/ 	.word	0x00000560
        /*0134*/ 	.word	0x000000ff
        /*0138*/ 	.word	0x00026840
        /*013c*/ 	.short	0x0100
        /*013e*/ 	.byte	0x08
	.zero		1


	//   ....[7]....
        /*0140*/ 	.word	0x00000570
        /*0144*/ 	.word	0x000000ff
        /*0148*/ 	.word	0x00026838
        /*014c*/ 	.short	0x0100
        /*014e*/ 	.byte	0x08
	.zero		1


	//   ....[8]....
        /*0150*/ 	.word	0x00000580
        /*0154*/ 	.word	0x000000ff
        /*0158*/ 	.word	0x00026848
        /*015c*/ 	.short	0x0100
        /*015e*/ 	.byte	0x08
	.zero		1


	//   ....[9]....
        /*0160*/ 	.word	0x00001270
        /*0164*/ 	.word	0x00000002
        /*0168*/ 	.word	0x00026800
        /*016c*/ 	.short	0x010a
        /*016e*/ 	.byte	0x3f
	.zero		1


	//   ....[10]....
        /*0170*/ 	.word	0x00001310
        /*0174*/ 	.word	0x00000002
        /*0178*/ 	.word	0x00026800
        /*017c*/ 	.short	0x010a
        /*017e*/ 	.byte	0x3f
	.zero		1


	//   ....[11]....
        /*0180*/ 	.word	0x00001c90
        /*0184*/ 	.word	0x000000ff
        /*0188*/ 	.word	0x00026810
        /*018c*/ 	.short	0x010a
        /*018e*/ 	.byte	0x07
	.zero		1


	//   ....[12]....
        /*0190*/ 	.word	0x00001cd0
        /*0194*/ 	.word	0x000000ff
        /*0198*/ 	.word	0x00026810
        /*019c*/ 	.short	0x010a
        /*019e*/ 	.byte	0x07
	.zero		1


	//   ....[13]....
        /*01a0*/ 	.word	0x00002110
        /*01a4*/ 	.word	0x000000ff
        /*01a8*/ 	.word	0x00026830
        /*01ac*/ 	.short	0x010a
        /*01ae*/ 	.byte	0x07
	.zero		1


	//   ....[14]....
        /*01b0*/ 	.word	0x00002150
        /*01b4*/ 	.word	0x000000ff
        /*01b8*/ 	.word	0x00026830
        /*01bc*/ 	.short	0x010a
        /*01be*/ 	.byte	0x07
	.zero		1


	//   ....[15]....
        /*01c0*/ 	.word	0x00003fb0
        /*01c4*/ 	.word	0x000000ff
        /*01c8*/ 	.word	0x00000000
        /*01cc*/ 	.short	0x0101
        /*01ce*/ 	.byte	0x0a
	.zero		1


	//   ....[16]....
        /*01d0*/ 	.word	0x000042c0
        /*01d4*/ 	.word	0x000000ff
        /*01d8*/ 	.word	0x00000000
        /*01dc*/ 	.short	0x0101
        /*01de*/ 	.byte	0x07
	.zero		1


	//   ....[17]....
        /*01e0*/ 	.word	0x000070e0
        /*01e4*/ 	.word	0x00000010
        /*01e8*/ 	.word	0x00026820
        /*01ec*/ 	.short	0x010a
        /*01ee*/ 	.byte	0x3f
	.zero		1


	//   ....[18]....
        /*01f0*/ 	.word	0x000079f0
        /*01f4*/ 	.word	0x00000010
        /*01f8*/ 	.word	0x00026840
        /*01fc*/ 	.short	0x010a
        /*01fe*/ 	.byte	0x3f
	.zero		1


	//   ....[19]....
        /*0200*/ 	.word	0x00007d00
        /*0204*/ 	.word	0x00000010
        /*0208*/ 	.word	0x00026828
        /*020c*/ 	.short	0x010a
        /*020e*/ 	.byte	0x3f
	.zero		1


	//   ....[20]....
        /*0210*/ 	.word	0x00008010
        /*0214*/ 	.word	0x00000010
        /*0218*/ 	.word	0x00026848
        /*021c*/ 	.short	0x010a
        /*021e*/ 	.byte	0x3f
	.zero		1


	//   ....[21]....
        /*0220*/ 	.word	0x000082d0
        /*0224*/ 	.word	0x00000010
        /*0228*/ 	.word	0x00026820
        /*022c*/ 	.short	0x010a
        /*022e*/ 	.byte	0x3f
	.zero		1


	//   ....[22]....
        /*0230*/ 	.word	0x00008670
        /*0234*/ 	.word	0x00000010
        /*0238*/ 	.word	0x00026840
        /*023c*/ 	.short	0x010a
        /*023e*/ 	.byte	0x3f
	.zero		1


	//   ....[23]....
        /*0240*/ 	.word	0x00008950
        /*0244*/ 	.word	0x00000010
        /*0248*/ 	.word	0x00026828
        /*024c*/ 	.short	0x010a
        /*024e*/ 	.byte	0x3f
	.zero		1


	//   ....[24]....
        /*0250*/ 	.word	0x00008ce0
        /*0254*/ 	.word	0x00000003
        /*0258*/ 	.word	0x00026840
        /*025c*/ 	.short	0x010a
        /*025e*/ 	.byte	0x3f
	.zero		1


	//   ....[25]....
        /*0260*/ 	.word	0x00009190
        /*0264*/ 	.word	0x00000006
        /*0268*/ 	.word	0x00000000
        /*026c*/ 	.short	0x010a
        /*026e*/ 	.byte	0x3f
	.zero		1


	//   ....[26]....
        /*0270*/ 	.word	0x000091f0
        /*0274*/ 	.word	0x00000003
        /*0278*/ 	.word	0x00000000
        /*027c*/ 	.short	0x010a
        /*027e*/ 	.byte	0x3f
	.zero		1


	//   ....[27]....
        /*0280*/ 	.word	0x00009250
        /*0284*/ 	.word	0x00000000
        /*0288*/ 	.word	0x00000000
        /*028c*/ 	.short	0x010a
        /*028e*/ 	.byte	0x3f
	.zero		1


	//   ....[28]....
        /*0290*/ 	.word	0x00009280
        /*0294*/ 	.word	0x00000003
        /*0298*/ 	.word	0x00000000
        /*029c*/ 	.short	0x010a
        /*029e*/ 	.byte	0x3f
	.zero		1


	//   ....[29]....
        /*02a0*/ 	.word	0x00009360
        /*02a4*/ 	.word	0x00000002
        /*02a8*/ 	.word	0x00026800
        /*02ac*/ 	.short	0x010a
        /*02ae*/ 	.byte	0x3f
	.zero		1


	//   ....[30]....
        /*02b0*/ 	.word	0x000093c0
        /*02b4*/ 	.word	0x00000005
        /*02b8*/ 	.word	0x00026810
        /*02bc*/ 	.short	0x010a
        /*02be*/ 	.byte	0x3f
	.zero		1


	//   ....[31]....
        /*02c0*/ 	.word	0x00009420
        /*02c4*/ 	.word	0x00000005
        /*02c8*/ 	.word	0x00026830
        /*02cc*/ 	.short	0x010a
        /*02ce*/ 	.byte	0x3f
	.zero		1


	//   ....[32]....
        /*02d0*/ 	.word	0x00009470
        /*02d4*/ 	.word	0x00000010
        /*02d8*/ 	.word	0x00026820
        /*02dc*/ 	.short	0x010a
        /*02de*/ 	.byte	0x3f
	.zero		1


	//   ....[33]....
        /*02e0*/ 	.word	0x000094c0
        /*02e4*/ 	.word	0x00000010
        /*02e8*/ 	.word	0x00026840
        /*02ec*/ 	.short	0x010a
        /*02ee*/ 	.byte	0x3f
	.zero		1


	//   ....[34]....
        /*02f0*/ 	.word	0x00009510
        /*02f4*/ 	.word	0x00000010
        /*02f8*/ 	.word	0x00026828
        /*02fc*/ 	.short	0x010a
        /*02fe*/ 	.byte	0x3f
	.zero		1


	//   ....[35]....
        /*0300*/ 	.word	0x00009560
        /*0304*/ 	.word	0x00000010
        /*0308*/ 	.word	0x00026848
        /*030c*/ 	.short	0x010a
        /*030e*/ 	.byte	0x3f
	.zero		1


	//   ....[36]....
        /*0310*/ 	.word	0x000095c0
        /*0314*/ 	.word	0x00000010
        /*0318*/ 	.word	0x00026820
        /*031c*/ 	.short	0x010a
        /*031e*/ 	.byte	0x3f
	.zero		1


	//   ....[37]....
        /*0320*/ 	.word	0x00009610
        /*0324*/ 	.word	0x00000010
        /*0328*/ 	.word	0x00026840
        /*032c*/ 	.short	0x010a
        /*032e*/ 	.byte	0x3f
	.zero		1


	//   ....[38]....
        /*0330*/ 	.word	0x00009660
        /*0334*/ 	.word	0x00000010
        /*0338*/ 	.word	0x00026828
        /*033c*/ 	.short	0x010a
        /*033e*/ 	.byte	0x3f
	.zero		1


	//   ....[39]....
        /*0340*/ 	.word	0x000096b0
        /*0344*/ 	.word	0x00000003
        /*0348*/ 	.word	0x00026840
        /*034c*/ 	.short	0x010a
        /*034e*/ 	.byte	0x3f
	.zero		1


	//   ....[40]....
        /*0350*/ 	.word	0x00009780
        /*0354*/ 	.word	0x00000006
        /*0358*/ 	.word	0x00000000
        /*035c*/ 	.short	0x010a
        /*035e*/ 	.byte	0x3f
	.zero		1


	//   ....[41]....
        /*0360*/ 	.word	0x000097d0
        /*0364*/ 	.word	0x00000003
        /*0368*/ 	.word	0x00000000
        /*036c*/ 	.short	0x010a
        /*036e*/ 	.byte	0x3f
	.zero		1


	//   ....[42]....
        /*0370*/ 	.word	0x00009820
        /*0374*/ 	.word	0x00000000
        /*0378*/ 	.word	0x00000000
        /*037c*/ 	.short	0x010a
        /*037e*/ 	.byte	0x3f
	.zero		1


	//----- nvinfo : EIATTR_NUM_MBARRIERS
	.align		4
.L_635:
        /*0380*/ 	.byte	0x03, 0x38
        /*0382*/ 	.short	0x0009


	//----- nvinfo : EIATTR_EXIT_INSTR_OFFSETS
	.align		4
        /*0384*/ 	.byte	0x04, 0x1c
        /*0386*/ 	.short	(.L_637 - .L_636)


	//   ....[0]....
.L_636:
        /*0388*/ 	.word	0x00000920


	//   ....[1]....
        /*038c*/ 	.word	0x00005460


	//   ....[2]....
        /*0390*/ 	.word	0x00005c40


	//   ....[3]....
        /*0394*/ 	.word	0x000092d0


	//----- nvinfo : EIATTR_MAX_THREADS
	.align		4
.L_637:
        /*0398*/ 	.byte	0x04, 0x05
        /*039a*/ 	.short	(.L_639 - .L_638)
.L_638:
        /*039c*/ 	.word	0x00000180
        /*03a0*/ 	.word	0x00000001
        /*03a4*/ 	.word	0x00000001


	//----- nvinfo : EIATTR_CRS_STACK_SIZE
	.align		4
.L_639:
        /*03a8*/ 	.byte	0x04, 0x1e
        /*03aa*/ 	.short	(.L_641 - .L_640)
.L_640:
        /*03ac*/ 	.word	0x00000000


	//----- nvinfo : EIATTR_CBANK_PARAM_SIZE
	.align		4
.L_641:
        /*03b0*/ 	.byte	0x03, 0x19
        /*03b2*/ 	.short	0x0970


	//----- nvinfo : EIATTR_PARAM_CBANK
	.align		4
        /*03b4*/ 	.byte	0x04, 0x0a
        /*03b6*/ 	.short	(.L_643 - .L_642)
	.align		4
.L_642:
        /*03b8*/ 	.word	index@(.nv.constant0._ZN7cutlass13device_kernelIN5flash11enable_sm90INS1_16FlashAttnBwdSm90INS1_25CollectiveMainloopBwdSm90ILi2ELi2ELi2EN4cute5tupleIJNS5_1CILi1EEES8_S8_EEENS6_IJNS7_ILi64EEENS7_ILi128EEENS7_ILi96EEEEEENS_10bfloat16_tEfNS_4arch4Sm90ELb1ELb0ELb0ELb0ELb0ELb1ELb0ELb0ELi2ELi1ELi2ELi1ELb1EEENS1_21CollectiveEpilogueBwdISD_SE_SG_Li256ELb0ELb0ELi1EEENS1_25SingleTileBwdLPTSchedulerILb0ELi128ELb0EEEEEEEEEvNT_6ParamsE)
        /*03bc*/ 	.short	0x0210
        /*03be*/ 	.short	0x0970


	//----- nvinfo : EIATTR_SW_WAR
	.align		4
.L_643:
        /*03c0*/ 	.byte	0x04, 0x36
        /*03c2*/ 	.short	(.L_645 - .L_644)
.L_644:
        /*03c4*/ 	.word	0x00000008
.L_645:


//--------------------- .nv.info._ZN7cutlass13device_kernelIN5flash11enable_sm90INS1_16FlashAttnBwdSm90INS1_25CollectiveMainloopBwdSm90ILi2ELi2ELi2EN4cute5tupleIJNS5_1CILi1EEES8_S8_EEENS6_IJNS7_ILi64EEENS7_ILi128EEENS7_ILi96EEEEEENS_10bfloat16_tEfNS_4arch4Sm90ELb1ELb0ELb0ELb0ELb1ELb1ELb0ELb0ELi2ELi1ELi2ELi1ELb1EEENS1_21CollectiveEpilogueBwdISD_SE_SG_Li256ELb0ELb0ELi1EEENS1_25SingleTileBwdLPTSchedulerILb0ELi128ELb1EEEEEEEEEvNT_6ParamsE --------------------------
	.section	.nv.info._ZN7cutlass13device_kernelIN5flash11enable_sm90INS1_16FlashAttnBwdSm90INS1_25CollectiveMainloopBwdSm90ILi2ELi2ELi2EN4cute5tupleIJNS5_1CILi1EEES8_S8_EEENS6_IJNS7_ILi64EEENS7_ILi128EEENS7_ILi96EEEEEENS_10bfloat16_tEfNS_4arch4Sm90ELb1ELb0ELb0ELb0ELb1ELb1ELb0ELb0ELi2ELi1ELi2ELi1ELb1EEENS1_21CollectiveEpilogueBwdISD_SE_SG_Li256ELb0ELb0ELi1EEENS1_25SingleTileBwdLPTSchedulerILb0ELi128ELb1EEEEEEEEEvNT_6ParamsE,"",@"SHT_CUDA_INFO"
	.sectionflags	@""
	.align	4


	//----- nvinfo : EIATTR_CUDA_API_VERSION
	.align		4
        /*0000*/ 	.byte	0x04, 0x37
        /*0002*/ 	.short	(.L_647 - .L_646)
.L_646:
        /*0004*/ 	.word	0x00000082


	//----- nvinfo : EIATTR_KPARAM_INFO
	.align		4
.L_647:
        /*0008*/ 	.byte	0x04, 0x17
        /*000a*/ 	.short	(.L_649 - .L_648)
.L_648:
        /*000c*/ 	.word	0x00000000
        /*0010*/ 	.short	0x0000
        /*0012*/ 	.short	0x0070
        /*0014*/ 	.byte	0x00, 0xf0, 0x01, 0x24


	//----- nvinfo : EIATTR_SPARSE_MMA_MASK
	.align		4
.L_649:
        /*0018*/ 	.byte	0x03, 0x50
        /*001a*/ 	.short	0x0000


	//----- nvinfo : EIATTR_MAXREG_COUNT
	.align		4
        /*001c*/ 	.byte	0x03, 0x1b
        /*001e*/ 	.short	0x00a8


	//----- nvinfo : EIATTR_NUM_BARRIERS
	.align		4
        /*0020*/ 	.byte	0x02, 0x4c
        /*0022*/ 	.byte	0x10
	.zero		1


	//----- nvinfo : EIATTR_EXTERNS
	.align		4
        /*0024*/ 	.byte	0x04, 0x0f
        /*0026*/ 	.short	(.L_651 - .L_650)


	//   ....[0]....
	.align		4
.L_650:
        /*0028*/ 	.word	index@(__assertfail)


	//----- nvinfo : EIATTR_ANNOTATIONS
	.align		4
.L_651:
        /*002c*/ 	.byte	0x04, 0x55
        /*002e*/ 	.short	(.L_653 - .L_652)


	//   ....[0]....
.L_652:
        /*0030*/ 	.word	0x00000001
        /*0034*/ 	.byte	0x80, 0x83, 0x00, 0x00, 0x01, 0x00, 0x00, 0x00, 0x30, 0x90, 0x00, 0x00


	//----- nvinfo : EIATTR_MERCURY_ISA_VERSION
	.align		4
.L_653:
        /*0040*/ 	.byte	0x03, 0x5f
        /*0042*/ 	.short	0x0101


	//----- nvinfo : EIATTR_INT_WARP_WIDE_INSTR_OFFSETS
	.align		4
        /*0044*/ 	.byte	0x04, 0x31
        /*0046*/ 	.short	(.L_655 - .L_654)


	//   ....[0]....
.L_654:
        /*0048*/ 	.word	0x000001f0


	//   ....[1]....
        /*004c*/ 	.word	0x00000220


	//   ....[2]....
        /*0050*/ 	.word	0x00006880


	//   ....[3]....
        /*0054*/ 	.word	0x00006ef0


	//   ....[4]....
        /*0058*/ 	.word	0x00007410


	//----- nvinfo : EIATTR_COOP_GROUP_MASK_REGIDS
	.align		4
.L_655:
        /*005c*/ 	.byte	0x04, 0x29
        /*005e*/ 	.short	(.L_657 - .L_656)


	//   ....[0]....
.L_656:
        /*0060*/ 	.word	0xffffffff


	//   ....[1]....
        /*0064*/ 	.word	0xffffffff


	//   ....[2]....
        /*0068*/ 	.word	0xffffffff


	//   ....[3]....
        /*006c*/ 	.word	0xffffffff


	//   ....[4]....
        /*0070*/ 	.word	0xffffffff


	//   ....[5]....
        /*0074*/ 	.word	0xffffffff


	//   ....[6]....
        /*0078*/ 	.word	0xffffffff


	//   ....[7]....
        /*007c*/ 	.word	0xffffffff


	//   ....[8]....
        /*0080*/ 	.word	0xffffffff


	//   ....[9]....
        /*0084*/ 	.word	0xffffffff


	//   ....[10]....
        /*0088*/ 	.word	0xffffffff


	//   ....[11]....
        /*008c*/ 	.word	0xffffffff


	//   ....[12]....
        /*0090*/ 	.word	0xffffffff


	//   ....[13]....
        /*0094*/ 	.word	0xffffffff


	//   ....[14]....
        /*0098*/ 	.word	0x0500000f


	//   ....[15]....
        /*009c*/ 	.word	0x0500000f


	//   ....[16]....
        /*00a0*/ 	.word	0x0500000f


	//   ....[17]....
        /*00a4*/ 	.word	0x0500000f


	//----- nvinfo : EIATTR_COOP_GROUP_INSTR_OFFSETS
	.align		4
.L_657:
        /*00a8*/ 	.byte	0x04, 0x28
        /*00aa*/ 	.short	(.L_659 - .L_658)


	//   ....[0]....
.L_658:
        /*00ac*/ 	.word	0x00000070


	//   ....[1]....
        /*00b0*/ 	.word	0x00000200


	//   ....[2]....
        /*00b4*/ 	.word	0x00000250


	//   ....[3]....
        /*00b8*/ 	.word	0x00000440


	//   ....[4]....
        /*00bc*/ 	.word	0x00000680


	//   ....[5]....
        /*00c0*/ 	.word	0x00001270


	//   ....[6]....
        /*00c4*/ 	.word	0x00004f40


	//   ....[7]....
        /*00c8*/ 	.word	0x00005cb0


	//   ....[8]....
        /*00cc*/ 	.word	0x00006480


	//   ....[9]....
        /*00d0*/ 	.word	0x000067b0


	//   ....[10]....
        /*00d4*/ 	.word	0x00006b70


	//   ....[11]....
        /*00d8*/ 	.word	0x00006e20


	//   ....[12]....
        /*00dc*/ 	.word	0x000070d0


	//   ....[13]....
        /*00e0*/ 	.word	0x00007340


	//   ....[14]....
        /*00e4*/ 	.word	0x00009d50


	//   ....[15]....
        /*00e8*/ 	.word	0x00009ec0


	//   ....[16]....
        /*00ec*/ 	.word	0x00009f30


	//   ....[17]....
        /*00f0*/ 	.word	0x00009fa0


	//----- nvinfo : EIATTR_REG_RECONFIG
	.align		4
.L_659:
        /*00f4*/ 	.byte	0x01, 0x54
	.zero		2


	//----- nvinfo : EIATTR_SYSCALL_OFFSETS
	.align		4
        /*00f8*/ 	.byte	0x04, 0x46
        /*00fa*/ 	.short	(.L_661 - .L_660)


	//   ....[0]....
.L_660:
        /*00fc*/ 	.word	0x00000ed0


	//   ....[1]....
        /*0100*/ 	.word	0x00000fc0


	//   ....[2]....
        /*0104*/ 	.word	0x00001120


	//   ....[3]....
        /*0108*/ 	.word	0x00001210


	//   ....[4]....
        /*010c*/ 	.word	0x00001490


	//   ....[5]....
        /*0110*/ 	.word	0x00004770


	//   ....[6]....
        /*0114*/ 	.word	0x000048b0


	//   ....[7]....
        /*0118*/ 	.word	0x000049d0


	//   ....[8]....
        /*011c*/ 	.word	0x00004af0


	//----- nvinfo : EIATTR_MBARRIER_INSTR_OFFSETS
	.align		4
.L_661:
        /*0120*/ 	.byte	0x04, 0x39
        /*0122*/ 	.short	(.L_663 - .L_662)


	//   ....[0]....
.L_662:
        /*0124*/ 	.word	0x000002f0
        /*0128*/ 	.word	0x000000ff
        /*012c*/ 	.word	0x00026800
        /*0130*/ 	.short	0x0100
        /*0132*/ 	.byte	0x06
	.zero		1


	//   ....[1]....
        /*0134*/ 	.word	0x000003f0
        /*0138*/ 	.word	0x000000ff
        /*013c*/ 	.word	0x00026810
        /*0140*/ 	.short	0x0100
        /*0142*/ 	.byte	0x08
	.zero		1


	//   ....[2]....
        /*0144*/ 	.word	0x00000400
        /*0148*/ 	.word	0x000000ff
        /*014c*/ 	.word	0x00026820
        /*0150*/ 	.short	0x0100
        /*0152*/ 	.byte	0x08
	.zero		1


	//   ....[3]....
        /*0154*/ 	.word	0x00000410
        /*0158*/ 	.word	0x000000ff
        /*015c*/ 	.word	0x00026818
        /*0160*/ 	.short	0x0100
        /*0162*/ 	.byte	0x08
	.zero		1


	//   ....[4]....
        /*0164*/ 	.word	0x00000420
        /*0168*/ 	.word	0x000000ff
        /*016c*/ 	.word	0x00026828
        /*0170*/ 	.short	0x0100
        /*0172*/ 	.byte	0x08
	.zero		1


	//   ....[5]....
        /*0174*/ 	.word	0x00000550
        /*0178*/ 	.word	0x000000ff
        /*017c*/ 	.word	0x00026830
        /*0180*/ 	.short	0x0100
        /*0182*/ 	.byte	0x08
	.zero		1


	//   ....[6]....
        /*0184*/ 	.word	0x00000560
        /*0188*/ 	.word	0x000000ff
        /*018c*/ 	.word	0x00026840
        /*0190*/ 	.short	0x0100
        /*0192*/ 	.byte	0x08
	.zero		1


	//   ....[7]....
        /*0194*/ 	.word	0x00000570
        /*0198*/ 	.word	0x000000ff
        /*019c*/ 	.word	0x00026838
        /*01a0*/ 	.short	0x0100
        /*01a2*/ 	.byte	0x08
	.zero		1


	//   ....[8]....
        /*01a4*/ 	.word	0x00000580
        /*01a8*/ 	.word	0x000000ff
        /*01ac*/ 	.word	0x00026848
        /*01b0*/ 	.short	0x0100
        /*01b2*/ 	.byte	0x08
	.zero		1


	//   ....[9]....
        /*01b4*/ 	.word	0x000012b0
        /*01b8*/ 	.word	0x00000002
        /*01bc*/ 	.word	0x00026800
        /*01c0*/ 	.short	0x010a
        /*01c2*/ 	.byte	0x3f
	.zero		1


	//   ....[10]....
        /*01c4*/ 	.word	0x00001350
        /*01c8*/ 	.word	0x00000002
        /*01cc*/ 	.word	0x00026800
        /*01d0*/ 	.short	0x010a
        /*01d2*/ 	.byte	0x3f
	.zero		1


	//   ....[11]....
        /*01d4*/ 	.word	0x00001cd0
        /*01d8*/ 	.word	0x000000ff
        /*01dc*/ 	.word	0x00026810
        /*01e0*/ 	.short	0x010a
        /*01e2*/ 	.byte	0x08
	.zero		1


	//   ....[12]....
        /*01e4*/ 	.word	0x00001d10
        /*01e8*/ 	.word	0x000000ff
        /*01ec*/ 	.word	0x00026810
        /*01f0*/ 	.short	0x010a
        /*01f2*/ 	.byte	0x08
	.zero		1


	//   ....[13]....
        /*01f4*/ 	.word	0x00002150
        /*01f8*/ 	.word	0x000000ff
        /*01fc*/ 	.word	0x00026830
        /*0200*/ 	.short	0x010a
        /*0202*/ 	.byte	0x08
	.zero		1


	//   ....[14]....
        /*0204*/ 	.word	0x00002190
        /*0208*/ 	.word	0x000000ff
        /*020c*/ 	.word	0x00026830
        /*0210*/ 	.short	0x010a
        /*0212*/ 	.byte	0x08
	.zero		1


	//   ....[15]....
        /*0214*/ 	.word	0x00003fb0
        /*0218*/ 	.word	0x000000ff
        /*021c*/ 	.word	0x00000000
        /*0220*/ 	.short	0x0101
        /*0222*/ 	.byte	0x0b
	.zero		1


	//   ....[16]....
        /*0224*/ 	.word	0x000042a0
        /*0228*/ 	.word	0x000000ff
        /*022c*/ 	.word	0x00000000
        /*0230*/ 	.short	0x0101
        /*0232*/ 	.byte	0x08
	.zero		1


	//   ....[17]....
        /*0234*/ 	.word	0x00007b00
        /*0238*/ 	.word	0x00000010
        /*023c*/ 	.word	0x00026820
        /*0240*/ 	.short	0x010a
        /*0242*/ 	.byte	0x3f
	.zero		1


	//   ....[18]....
        /*0244*/ 	.word	0x00008410
        /*0248*/ 	.word	0x00000010
        /*024c*/ 	.word	0x00026840
        /*0250*/ 	.short	0x010a
        /*0252*/ 	.byte	0x3f
	.zero		1


	//   ....[19]....
        /*0254*/ 	.word	0x00008720
        /*0258*/ 	.word	0x00000010
        /*025c*/ 	.word	0x00026828
        /*0260*/ 	.short	0x010a
        /*0262*/ 	.byte	0x3f
	.zero		1


	//   ....[20]....
        /*0264*/ 	.word	0x00008a30
        /*0268*/ 	.word	0x00000010
        /*026c*/ 	.word	0x00026848
        /*0270*/ 	.short	0x010a
        /*0272*/ 	.byte	0x3f
	.zero		1


	//   ....[21]....
        /*0274*/ 	.word	0x00008cf0
        /*0278*/ 	.word	0x00000010
        /*027c*/ 	.word	0x00026820
        /*0280*/ 	.short	0x010a
        /*0282*/ 	.byte	0x3f
	.zero		1


	//   ....[22]....
        /*0284*/ 	.word	0x00009090
        /*0288*/ 	.word	0x00000010
        /*028c*/ 	.word	0x00026840
        /*0290*/ 	.short	0x010a
        /*0292*/ 	.byte	0x3f
	.zero		1


	//   ....[23]....
        /*0294*/ 	.word	0x00009370
        /*0298*/ 	.word	0x00000010
        /*029c*/ 	.word	0x00026828
        /*02a0*/ 	.short	0x010a
        /*02a2*/ 	.byte	0x3f
	.zero		1


	//   ....[24]....
        /*02a4*/ 	.word	0x00009700
        /*02a8*/ 	.word	0x00000003
        /*02ac*/ 	.word	0x00026840
        /*02b0*/ 	.short	0x010a
        /*02b2*/ 	.byte	0x3f
	.zero		1


	//   ....[25]....
        /*02b4*/ 	.word	0x00009bb0
        /*02b8*/ 	.word	0x00000006
        /*02bc*/ 	.word	0x00000000
        /*02c0*/ 	.short	0x010a
        /*02c2*/ 	.byte	0x3f
	.zero		1


	//   ....[26]....
        /*02c4*/ 	.word	0x00009c10
        /*02c8*/ 	.word	0x00000003
        /*02cc*/ 	.word	0x00000000
        /*02d0*/ 	.short	0x010a
        /*02d2*/ 	.byte	0x3f
	.zero		1


	//   ....[27]....
        /*02d4*/ 	.word	0x00009c70
        /*02d8*/ 	.word	0x00000000
        /*02dc*/ 	.word	0x00000000
        /*02e0*/ 	.short	0x010a
        /*02e2*/ 	.byte	0x3f
	.zero		1


	//   ....[28]....
        /*02e4*/ 	.word	0x00009ca0
        /*02e8*/ 	.word	0x00000003
        /*02ec*/ 	.word	0x00000000
        /*02f0*/ 	.short	0x010a
        /*02f2*/ 	.byte	0x3f
	.zero		1


	//   ....[29]....
        /*02f4*/ 	.word	0x00009d80
        /*02f8*/ 	.word	0x00000002
        /*02fc*/ 	.word	0x00026800
        /*0300*/ 	.short	0x010a
        /*0302*/ 	.byte	0x3f
	.zero		1


	//   ....[30]....
        /*0304*/ 	.word	0x00009de0
        /*0308*/ 	.word	0x00000005
        /*030c*/ 	.word	0x00026810
        /*0310*/ 	.short	0x010a
        /*0312*/ 	.byte	0x3f
	.zero		1


	//   ....[31]....
        /*0314*/ 	.word	0x00009e40
        /*0318*/ 	.word	0x00000005
        /*031c*/ 	.word	0x00026830
        /*0320*/ 	.short	0x010a
        /*0322*/ 	.byte	0x3f
	.zero		1


	//   ....[32]....
        /*0324*/ 	.word	0x00009fe0
        /*0328*/ 	.word	0x00000010
        /*032c*/ 	.word	0x00026820
        /*0330*/ 	.short	0x010a
        /*0332*/ 	.byte	0x3f
	.zero		1


	//   ....[33]....
        /*0334*/ 	.word	0x0000a030
        /*0338*/ 	.word	0x00000010
        /*033c*/ 	.word	0x00026840
        /*0340*/ 	.short	0x010a
        /*0342*/ 	.byte	0x3f
	.zero		1


	//   ....[34]....
        /*0344*/ 	.word	0x0000a080
        /*0348*/ 	.word	0x00000010
        /*034c*/ 	.word	0x00026828
        /*0350*/ 	.short	0x010a
        /*0352*/ 	.byte	0x3f
	.zero		1


	//   ....[35]....
        /*0354*/ 	.word	0x0000a0d0
        /*0358*/ 	.word	0x00000010
        /*035c*/ 	.word	0x00026848
        /*0360*/ 	.short	0x010a
        /*0362*/ 	.byte	0x3f
	.zero		1


	//   ....[36]....
        /*0364*/ 	.word	0x0000a130
        /*0368*/ 	.word	0x00000010
        /*036c*/ 	.word	0x00026820
        /*0370*/ 	.short	0x010a
        /*0372*/ 	.byte	0x3f
	.zero		1


	//   ....[37]....
        /*0374*/ 	.word	0x0000a180
        /*0378*/ 	.word	0x00000010
        /*037c*/ 	.word	0x00026840
        /*0380*/ 	.short	0x010a
        /*0382*/ 	.byte	0x3f
	.zero		1


	//   ....[38]....
        /*0384*/ 	.word	0x0000a1d0
        /*0388*/ 	.word	0x00000010
        /*038c*/ 	.word	0x00026828
        /*0390*/ 	.short	0x010a
        /*0392*/ 	.byte	0x3f
	.zero		1


	//   ....[39]....
        /*0394*/ 	.word	0x0000a220
        /*0398*/ 	.word	0x00000003
        /*039c*/ 	.word	0x00026840
        /*03a0*/ 	.short	0x010a
        /*03a2*/ 	.byte	0x3f
	.zero		1


	//   ....[40]....
        /*03a4*/ 	.word	0x0000a2f0
        /*03a8*/ 	.word	0x00000006
        /*03ac*/ 	.word	0x00000000
        /*03b0*/ 	.short	0x010a
        /*03b2*/ 	.byte	0x3f
	.zero		1


	//   ....[41]....
        /*03b4*/ 	.word	0x0000a340
        /*03b8*/ 	.word	0x00000003
        /*03bc*/ 	.word	0x00000000
        /*03c0*/ 	.short	0x010a
        /*03c2*/ 	.byte	0x3f
	.zero		1


	//   ....[42]....
        /*03c4*/ 	.word	0x0000a390
        /*03c8*/ 	.word	0x00000000
        /*03cc*/ 	.word	0x00000000
        /*03d0*/ 	.short	0x010a
        /*03d2*/ 	.byte	0x3f
	.zero		1


	//----- nvinfo : EIATTR_NUM_MBARRIERS
	.align		4
.L_663:
        /*03d4*/ 	.byte	0x03, 0x38
        /*03d6*/ 	.short	0x0009


	//----- nvinfo : EIATTR_EXIT_INSTR_OFFSETS
	.align		4
        /*03d8*/ 	.byte	0x04, 0x1c
        /*03da*/ 	.short	(.L_665 - .L_664)


	//   ....[0]....
.L_664:
        /*03dc*/ 	.word	0x00000960


	//   ....[1]....
        /*03e0*/ 	.word	0x00005470


	//   ....[2]....
        /*03e4*/ 	.word	0x00005c60


	//   ....[3]....
        /*03e8*/ 	.word	0x00009cf0


	//----- nvinfo : EIATTR_MAX_THREADS
	.align		4
.L_665:
        /*03ec*/ 	.byte	0x04, 0x05
        /*03ee*/ 	.short	(.L_667 - .L_666)
.L_666:
        /*03f0*/ 	.word	0x00000180
        /*03f4*/ 	.word	0x00000001
        /*03f8*/ 	.word	0x00000001


	//----- nvinfo : EIATTR_CRS_STACK_SIZE
	.align		4
.L_667:
        /*03fc*/ 	.byte	0x04, 0x1e
        /*03fe*/ 	.short	(.L_669 - .L_668)
.L_668:
        /*0400*/ 	.word	0x00000000


	//----- nvinfo : EIATTR_CBANK_PARAM_SIZE
	.align		4
.L_669:
        /*0404*/ 	.byte	0x03, 0x19
        /*0406*/ 	.short	0x0970


	//----- nvinfo : EIATTR_PARAM_CBANK
	.align		4
        /*0408*/ 	.byte	0x04, 0x0a
        /*040a*/ 	.short	(.L_671 - .L_670)
	.align		4
.L_670:
        /*040c*/ 	.word	index@(.nv.constant0._ZN7cutlass13device_kernelIN5flash11enable_sm90INS1_16FlashAttnBwdSm90INS1_25CollectiveMainloopBwdSm90ILi2ELi2ELi2EN4cute5tupleIJNS5_1CILi1EEES8_S8_EEENS6_IJNS7_ILi64EEENS7_ILi128EEENS7_ILi96EEEEEENS_10bfloat16_tEfNS_4arch4Sm90ELb1ELb0ELb0ELb0ELb1ELb1ELb0ELb0ELi2ELi1ELi2ELi1ELb1EEENS1_21CollectiveEpilogueBwdISD_SE_SG_Li256ELb0ELb0ELi1EEENS1_25SingleTileBwdLPTSchedulerILb0ELi128ELb1EEEEEEEEEvNT_6ParamsE)
        /*0410*/ 	.short	0x0210
        /*0412*/ 	.short	0x0970


	//----- nvinfo : EIATTR_SW_WAR
	.align		4
.L_671:
        /*0414*/ 	.byte	0x04, 0x36
        /*0416*/ 	.short	(.L_673 - .L_672)
.L_672:
        /*0418*/ 	.word	0x00000008
.L_673:


//--------------------- .nv.info._ZN7cutlass13device_kernelIN5flash11enable_sm90INS1_16FlashAttnBwdSm90INS1_25CollectiveMainloopBwdSm90ILi2ELi2ELi2EN4cute5tupleIJNS5_1CILi1EEES8_S8_EEENS6_IJNS7_ILi64EEENS7_ILi128EEENS7_ILi96EEEEEENS_10bfloat16_tEfNS_4arch4Sm90ELb1ELb0ELb0ELb0ELb0ELb1ELb0ELb0ELi2ELi1ELi2ELi1ELb1EEENS1_24CollectiveEpilogueBwdGQAISD_fSG_Li256ELb0ELb0EEENS1_25SingleTileBwdLPTSchedulerILb0ELi128ELb0EEEEEEEEEvNT_6ParamsE --------------------------
	.section	.nv.info._ZN7cutlass13device_kernelIN5flash11enable_sm90INS1_16FlashAttnBwdSm90INS1_25CollectiveMainloopBwdSm90ILi2ELi2ELi2EN4cute5tupleIJNS5_1CILi1EEES8_S8_EEENS6_IJNS7_ILi64EEENS7_ILi128EEENS7_ILi96EEEEEENS_10bfloat16_tEfNS_4arch4Sm90ELb1ELb0ELb0ELb0ELb0ELb1ELb0ELb0ELi2ELi1ELi2ELi1ELb1EEENS1_24CollectiveEpilogueBwdGQAISD_fSG_Li256ELb0ELb0EEENS1_25SingleTileBwdLPTSchedulerILb0ELi128ELb0EEEEEEEEEvNT_6ParamsE,"",@"SHT_CUDA_INFO"
	.sectionflags	@""
	.align	4


	//----- nvinfo : EIATTR_CUDA_API_VERSION
	.align		4
        /*0000*/ 	.byte	0x04, 0x37
        /*0002*/ 	.short	(.L_675 - .L_674)
.L_674:
        /*0004*/ 	.word	0x00000082


	//----- nvinfo : EIATTR_KPARAM_INFO
	.align		4
.L_675:
        /*0008*/ 	.byte	0x04, 0x17
        /*000a*/ 	.short	(.L_677 - .L_676)
.L_676:
        /*000c*/ 	.word	0x00000000
        /*0010*/ 	.short	0x0000
        /*0012*/ 	.short	0x0070
        /*0014*/ 	.byte	0x00, 0xf0, 0x01, 0x1c


	//----- nvinfo : EIATTR_SPARSE_MMA_MASK
	.align		4
.L_677:
        /*0018*/ 	.byte	0x03, 0x50
        /*001a*/ 	.short	0x0000


	//----- nvinfo : EIATTR_MAXREG_COUNT
	.align		4
        /*001c*/ 	.byte	0x03, 0x1b
        /*001e*/ 	.short	0x00a8


	//----- nvinfo : EIATTR_NUM_BARRIERS
	.align		4
        /*0020*/ 	.byte	0x02, 0x4c
        /*0022*/ 	.byte	0x10
	.zero		1


	//----- nvinfo : EIATTR_EXTERNS
	.align		4
        /*0024*/ 	.byte	0x04, 0x0f
        /*0026*/ 	.short	(.L_679 - .L_678)


	//   ....[0]....
	.align		4
.L_678:
        /*0028*/ 	.word	index@(__assertfail)


	//----- nvinfo : EIATTR_ANNOTATIONS
	.align		4
.L_679:
        /*002c*/ 	.byte	0x04, 0x55
        /*002e*/ 	.short	(.L_681 - .L_680)


	//   ....[0]....
.L_680:
        /*0030*/ 	.word	0x00000001
        /*0034*/ 	.byte	0x40, 0x6a, 0x00, 0x00, 0x01, 0x00, 0x00, 0x00, 0xf0, 0x76, 0x00, 0x00


	//----- nvinfo : EIATTR_MERCURY_ISA_VERSION
	.align		4
.L_681:
        /*0040*/ 	.byte	0x03, 0x5f
        /*0042*/ 	.short	0x0101


	//----- nvinfo : EIATTR_INT_WARP_WIDE_INSTR_OFFSETS
	.align		4
        /*0044*/ 	.byte	0x04, 0x31
        /*0046*/ 	.short	(.L_683 - .L_682)


	//   ....[0]....
.L_682:
        /*0048*/ 	.word	0x00000190


	//   ....[1]....
        /*004c*/ 	.word	0x000001c0


	//----- nvinfo : EIATTR_COOP_GROUP_MASK_REGIDS
	.align		4
.L_683:
        /*0050*/ 	.byte	0x04, 0x29
        /*0052*/ 	.short	(.L_685 - .L_684)


	//   ....[0]....
.L_684:
        /*0054*/ 	.word	0xffffffff


	//   ....[1]....
        /*0058*/ 	.word	0xffffffff


	//   ....[2]....
        /*005c*/ 	.word	0xffffffff


	//   ....[3]....
        /*0060*/ 	.word	0xffffffff


	//   ....[4]....
        /*0064*/ 	.word	0xffffffff


	//   ....[5]....
        /*0068*/ 	.word	0xffffffff


	//   ....[6]....
        /*006c*/ 	.word	0xffffffff


	//   ....[7]....
        /*0070*/ 	.word	0x0500000f


	//----- nvinfo : EIATTR_COOP_GROUP_INSTR_OFFSETS
	.align		4
.L_685:
        /*0074*/ 	.byte	0x04, 0x28
        /*0076*/ 	.short	(.L_687 - .L_686)


	//   ....[0]....
.L_686:
        /*0078*/ 	.word	0x00000070


	//   ....[1]....
        /*007c*/ 	.word	0x000001a0


	//   ....[2]....
        /*0080*/ 	.word	0x000001f0


	//   ....[3]....
        /*0084*/ 	.word	0x000003e0


	//   ....[4]....
        /*0088*/ 	.word	0x00000620


	//   ....[5]....
        /*008c*/ 	.word	0x000011e0


	//   ....[6]....
        /*0090*/ 	.word	0x00004d80


	//   ....[7]....
        /*0094*/ 	.word	0x00008410


	//----- nvinfo : EIATTR_REG_RECONFIG
	.align		4
.L_687:
        /*0098*/ 	.byte	0x01, 0x54
	.zero		2


	//----- nvinfo : EIATTR_SYSCALL_OFFSETS
	.align		4
        /*009c*/ 	.byte	0x04, 0x46
        /*009e*/ 	.short	(.L_689 - .L_688)


	//   ....[0]....
.L_688:
        /*00a0*/ 	.word	0x00000e40


	//   ....[1]....
        /*00a4*/ 	.word	0x00000f30


	//   ....[2]....
        /*00a8*/ 	.word	0x00001090


	//   ....[3]....
        /*00ac*/ 	.word	0x00001180


	//   ....[4]....
        /*00b0*/ 	.word	0x00001400


	//----- nvinfo : EIATTR_MBARRIER_INSTR_OFFSETS
	.align		4
.L_689:
        /*00b4*/ 	.byte	0x04, 0x39
        /*00b6*/ 	.short	(.L_691 - .L_690)


	//   ....[0]....
.L_690:
        /*00b8*/ 	.word	0x00000290
        /*00bc*/ 	.word	0x000000ff
        /*00c0*/ 	.word	0x00026800
        /*00c4*/ 	.short	0x0100
        /*00c6*/ 	.byte	0x06
	.zero		1


	//   ....[1]....
        /*00c8*/ 	.word	0x00000390
        /*00cc*/ 	.word	0x000000ff
        /*00d0*/ 	.word	0x00026810
        /*00d4*/ 	.short	0x0100
        /*00d6*/ 	.byte	0x08
	.zero		1


	//   ....[2]....
        /*00d8*/ 	.word	0x000003a0
        /*00dc*/ 	.word	0x000000ff
        /*00e0*/ 	.word	0x00026820
        /*00e4*/ 	.short	0x0100
        /*00e6*/ 	.byte	0x08
	.zero		1


	//   ....[3]....
        /*00e8*/ 	.word	0x000003b0
        /*00ec*/ 	.word	0x000000ff
        /*00f0*/ 	.word	0x00026818
        /*00f4*/ 	.short	0x0100
        /*00f6*/ 	.byte	0x08
	.zero		1


	//   ....[4]....
        /*00f8*/ 	.word	0x000003c0
        /*00fc*/ 	.word	0x000000ff
        /*0100*/ 	.word	0x00026828
        /*0104*/ 	.short	0x0100
        /*0106*/ 	.byte	0x08
	.zero		1


	//   ....[5]....
        /*0108*/ 	.word	0x000004f0
        /*010c*/ 	.word	0x000000ff
        /*0110*/ 	.word	0x00026830
        /*0114*/ 	.short	0x0100
        /*0116*/ 	.byte	0x08
	.zero		1


	//   ....[6]....
        /*0118*/ 	.word	0x00000500
        /*011c*/ 	.word	0x000000ff
        /*0120*/ 	.word	0x00026840
        /*0124*/ 	.short	0x0100
        /*0126*/ 	.byte	0x08
	.zero		1


	//   ....[7]....
        /*0128*/ 	.word	0x00000510
        /*012c*/ 	.word	0x000000ff
        /*0130*/ 	.word	0x00026838
        /*0134*/ 	.short	0x0100
        /*0136*/ 	.byte	0x08
	.zero		1


	//   ....[8]....
        /*0138*/ 	.word	0x00000520
        /*013c*/ 	.word	0x000000ff
        /*0140*/ 	.word	0x00026848
        /*0144*/ 	.short	0x0100
        /*0146*/ 	.byte	0x08
	.zero		1


	//   ....[9]....
        /*0148*/ 	.word	0x00001220
        /*014c*/ 	.word	0x00000002
        /*0150*/ 	.word	0x00026800
        /*0154*/ 	.short	0x010a
        /*0156*/ 	.byte	0x3f
	.zero		1


	//   ....[10]....
        /*0158*/ 	.word	0x000012c0
        /*015c*/ 	.word	0x00000002
        /*0160*/ 	.word	0x00026800
        /*0164*/ 	.short	0x010a
        /*0166*/ 	.byte	0x3f
	.zero		1


	//   ....[11]....
        /*0168*/ 	.word	0x00001c40
        /*016c*/ 	.word	0x000000ff
        /*0170*/ 	.word	0x00026810
        /*0174*/ 	.short	0x010a
        /*0176*/ 	.byte	0x07
	.zero		1


	//   ....[12]....
        /*0178*/ 	.word	0x00001c80
        /*017c*/ 	.word	0x000000ff
        /*0180*/ 	.word	0x00026810
        /*0184*/ 	.short	0x010a
        /*0186*/ 	.byte	0x07
	.zero		1


	//   ....[13]....
        /*0188*/ 	.word	0x000020c0
        /*018c*/ 	.word	0x000000ff
        /*0190*/ 	.word	0x00026830
        /*0194*/ 	.short	0x010a
        /*0196*/ 	.byte	0x07
	.zero		1


	//   ....[14]....
        /*0198*/ 	.word	0x00002100
        /*019c*/ 	.word	0x000000ff
        /*01a0*/ 	.word	0x00026830
        /*01a4*/ 	.short	0x010a
        /*01a6*/ 	.byte	0x07
	.zero		1


	//   ....[15]....
        /*01a8*/ 	.word	0x00003f30
        /*01ac*/ 	.word	0x000000ff
        /*01b0*/ 	.word	0x00000000
        /*01b4*/ 	.short	0x0101
        /*01b6*/ 	.byte	0x0a
	.zero		1


	//   ....[16]....
        /*01b8*/ 	.word	0x00004240
        /*01bc*/ 	.word	0x000000ff
        /*01c0*/ 	.word	0x00000000
        /*01c4*/ 	.short	0x0101
        /*01c6*/ 	.byte	0x07
	.zero		1


	//   ....[17]....
        /*01c8*/ 	.word	0x000061d0
        /*01cc*/ 	.word	0x00000010
        /*01d0*/ 	.word	0x00026820
        /*01d4*/ 	.short	0x010a
        /*01d6*/ 	.byte	0x3f
	.zero		1


	//   ....[18]....
        /*01d8*/ 	.word	0x00006ad0
        /*01dc*/ 	.word	0x00000010
        /*01e0*/ 	.word	0x00026840
        /*01e4*/ 	.short	0x010a
        /*01e6*/ 	.byte	0x3f
	.zero		1


	//   ....[19]....
        /*01e8*/ 	.word	0x00006de0
        /*01ec*/ 	.word	0x00000010
        /*01f0*/ 	.word	0x00026828
        /*01f4*/ 	.short	0x010a
        /*01f6*/ 	.byte	0x3f
	.zero		1


	//   ....[20]....
        /*01f8*/ 	.word	0x000070f0
        /*01fc*/ 	.word	0x00000010
        /*0200*/ 	.word	0x00026848
        /*0204*/ 	.short	0x010a
        /*0206*/ 	.byte	0x3f
	.zero		1


	//   ....[21]....
        /*0208*/ 	.word	0x000073b0
        /*020c*/ 	.word	0x00000010
        /*0210*/ 	.word	0x00026820
        /*0214*/ 	.short	0x010a
        /*0216*/ 	.byte	0x3f
	.zero		1


	//   ....[22]....
        /*0218*/ 	.word	0x00007750
        /*021c*/ 	.word	0x00000010
        /*0220*/ 	.word	0x00026840
        /*0224*/ 	.short	0x010a
        /*0226*/ 	.byte	0x3f
	.zero		1


	//   ....[23]....
        /*0228*/ 	.word	0x00007a30
        /*022c*/ 	.word	0x00000010
        /*0230*/ 	.word	0x00026828
        /*0234*/ 	.short	0x010a
        /*0236*/ 	.byte	0x3f
	.zero		1


	//   ....[24]....
        /*0238*/ 	.word	0x00007dc0
        /*023c*/ 	.word	0x00000003
        /*0240*/ 	.word	0x00026840
        /*0244*/ 	.short	0x010a
        /*0246*/ 	.byte	0x3f
	.zero		1


	//   ....[25]....
        /*0248*/ 	.word	0x00008270
        /*024c*/ 	.word	0x00000006
        /*0250*/ 	.word	0x00000000
        /*0254*/ 	.short	0x010a
        /*0256*/ 	.byte	0x3f
	.zero		1


	//   ....[26]....
        /*0258*/ 	.word	0x000082d0
        /*025c*/ 	.word	0x00000003
        /*0260*/ 	.word	0x00000000
        /*0264*/ 	.short	0x010a
        /*0266*/ 	.byte	0x3f
	.zero		1


	//   ....[27]....
        /*0268*/ 	.word	0x00008330
        /*026c*/ 	.word	0x00000000
        /*0270*/ 	.word	0x00000000
        /*0274*/ 	.short	0x010a
        /*0276*/ 	.byte	0x3f
	.zero		1


	//   ....[28]....
        /*0278*/ 	.word	0x00008360
        /*027c*/ 	.word	0x00000003
        /*0280*/ 	.word	0x00000000
        /*0284*/ 	.short	0x010a
        /*0286*/ 	.byte	0x3f
	.zero		1


	//   ....[29]....
        /*0288*/ 	.word	0x00008440
        /*028c*/ 	.word	0x00000002
        /*0290*/ 	.word	0x00026800
        /*0294*/ 	.short	0x010a
        /*0296*/ 	.byte	0x3f
	.zero		1


	//   ....[30]....
        /*0298*/ 	.word	0x000084a0
        /*029c*/ 	.word	0x00000005
        /*02a0*/ 	.word	0x00026810
        /*02a4*/ 	.short	0x010a
        /*02a6*/ 	.byte	0x3f
	.zero		1


	//   ....[31]....
        /*02a8*/ 	.word	0x00008500
        /*02ac*/ 	.word	0x00000005
        /*02b0*/ 	.word	0x00026830
        /*02b4*/ 	.short	0x010a
        /*02b6*/ 	.byte	0x3f
	.zero		1


	//   ....[32]....
        /*02b8*/ 	.word	0x00008550
        /*02bc*/ 	.word	0x00000010
        /*02c0*/ 	.word	0x00026820
        /*02c4*/ 	.short	0x010a
        /*02c6*/ 	.byte	0x3f
	.zero		1


	//   ....[33]....
        /*02c8*/ 	.word	0x000085a0
        /*02cc*/ 	.word	0x00000010
        /*02d0*/ 	.word	0x00026840
        /*02d4*/ 	.short	0x010a
        /*02d6*/ 	.byte	0x3f
	.zero		1


	//   ....[34]....
        /*02d8*/ 	.word	0x000085f0
        /*02dc*/ 	.word	0x00000010
        /*02e0*/ 	.word	0x00026828
        /*02e4*/ 	.short	0x010a
        /*02e6*/ 	.byte	0x3f
	.zero		1


	//   ....[35]....
        /*02e8*/ 	.word	0x00008640
        /*02ec*/ 	.word	0x00000010
        /*02f0*/ 	.word	0x00026848
        /*02f4*/ 	.short	0x010a
        /*02f6*/ 	.byte	0x3f
	.zero		1


	//   ....[36]....
        /*02f8*/ 	.word	0x000086a0
        /*02fc*/ 	.word	0x00000010
        /*0300*/ 	.word	0x00026820
        /*0304*/ 	.short	0x010a
        /*0306*/ 	.byte	0x3f
	.zero		1


	//   ....[37]....
        /*0308*/ 	.word	0x000086f0
        /*030c*/ 	.word	0x00000010
        /*0310*/ 	.word	0x00026840
        /*0314*/ 	.short	0x010a
        /*0316*/ 	.byte	0x3f
	.zero		1


	//   ....[38]....
        /*0318*/ 	.word	0x00008740
        /*031c*/ 	.word	0x00000010
        /*0320*/ 	.word	0x00026828
        /*0324*/ 	.short	0x010a
        /*0326*/ 	.byte	0x3f
	.zero		1


	//   ....[39]....
        /*0328*/ 	.word	0x00008790
        /*032c*/ 	.word	0x00000003
        /*0330*/ 	.word	0x00026840
        /*0334*/ 	.short	0x010a
        /*0336*/ 	.byte	0x3f
	.zero		1


	//   ....[40]....
        /*0338*/ 	.word	0x00008860
        /*033c*/ 	.word	0x00000006
        /*0340*/ 	.word	0x00000000
        /*0344*/ 	.short	0x010a
        /*0346*/ 	.byte	0x3f
	.zero		1


	//   ....[41]....
        /*0348*/ 	.word	0x000088b0
        /*034c*/ 	.word	0x00000003
        /*0350*/ 	.word	0x00000000
        /*0354*/ 	.short	0x010a
        /*0356*/ 	.byte	0x3f
	.zero		1


	//   ....[42]....
        /*0358*/ 	.word	0x00008900
        /*035c*/ 	.word	0x00000000
        /*0360*/ 	.word	0x00000000
        /*0364*/ 	.short	0x010a
        /*0366*/ 	.byte	0x3f
	.zero		1


	//----- nvinfo : EIATTR_NUM_MBARRIERS
	.align		4
.L_691:
        /*0368*/ 	.byte	0x03, 0x38
        /*036a*/ 	.short	0x0009


	//----- nvinfo : EIATTR_EXIT_INSTR_OFFSETS
	.align		4
        /*036c*/ 	.byte	0x04, 0x1c
        /*036e*/ 	.short	(.L_693 - .L_692)


	//   ....[0]....
.L_692:
        /*0370*/ 	.word	0x000083b0


	//----- nvinfo : EIATTR_MAX_THREADS
	.align		4
.L_693:
        /*0374*/ 	.byte	0x04, 0x05
        /*0376*/ 	.short	(.L_695 - .L_694)
.L_694:
        /*0378*/ 	.word	0x00000180
        /*037c*/ 	.word	0x00000001
        /*0380*/ 	.word	0x00000001


	//----- nvinfo : EIATTR_CRS_STACK_SIZE
	.align		4
.L_695:
        /*0384*/ 	.byte	0x04, 0x1e
        /*0386*/ 	.short	(.L_697 - .L_696)
.L_696:
        /*0388*/ 	.word	0x00000000


	//----- nvinfo : EIATTR_CBANK_PARAM_SIZE
	.align		4
.L_697:
        /*038c*/ 	.byte	0x03, 0x19
        /*038e*/ 	.short	0x0770


	//----- nvinfo : EIATTR_PARAM_CBANK
	.align		4
        /*0390*/ 	.byte	0x04, 0x0a
        /*0392*/ 	.short	(.L_699 - .L_698)
	.align		4
.L_698:
        /*0394*/ 	.word	index@(.nv.constant0._ZN7cutlass13device_kernelIN5flash11enable_sm90INS1_16FlashAttnBwdSm90INS1_25CollectiveMainloopBwdSm90ILi2ELi2ELi2EN4cute5tupleIJNS5_1CILi1EEES8_S8_EEENS6_IJNS7_ILi64EEENS7_ILi128EEENS7_ILi96EEEEEENS_10bfloat16_tEfNS_4arch4Sm90ELb1ELb0ELb0ELb0ELb0ELb1ELb0ELb0ELi2ELi1ELi2ELi1ELb1EEENS1_24CollectiveEpilogueBwdGQAISD_fSG_Li256ELb0ELb0EEENS1_25SingleTileBwdLPTSchedulerILb0ELi128ELb0EEEEEEEEEvNT_6ParamsE)
        /*0398*/ 	.short	0x0210
        /*039a*/ 	.short	0x0770


	//----- nvinfo : EIATTR_SW_WAR
	.align		4
.L_699:
        /*039c*/ 	.byte	0x04, 0x36
        /*039e*/ 	.short	(.L_701 - .L_700)
.L_700:
        /*03a0*/ 	.word	0x00000008
.L_701:


//--------------------- .nv.info._ZN7cutlass13device_kernelIN5flash11enable_sm90INS1_16FlashAttnBwdSm90INS1_25CollectiveMainloopBwdSm90ILi2ELi2ELi2EN4cute5tupleIJNS5_1CILi1EEES8_S8_EEENS6_IJNS7_ILi64EEENS7_ILi128EEENS7_ILi96EEEEEENS_10bfloat16_tEfNS_4arch4Sm90ELb1ELb0ELb0ELb0ELb1ELb1ELb0ELb0ELi2ELi1ELi2ELi1ELb1EEENS1_24CollectiveEpilogueBwdGQAISD_fSG_Li256ELb0ELb1EEENS1_25SingleTileBwdLPTSchedulerILb0ELi128ELb1EEEEEEEEEvNT_6ParamsE --------------------------
	.section	.nv.info._ZN7cutlass13device_kernelIN5flash11enable_sm90INS1_16FlashAttnBwdSm90INS1_25CollectiveMainloopBwdSm90ILi2ELi2ELi2EN4cute5tupleIJNS5_1CILi1EEES8_S8_EEENS6_IJNS7_ILi64EEENS7_ILi128EEENS7_ILi96EEEEEENS_10bfloat16_tEfNS_4arch4Sm90ELb1ELb0ELb0ELb0ELb1ELb1ELb0ELb0ELi2ELi1ELi2ELi1ELb1EEENS1_24CollectiveEpilogueBwdGQAISD_fSG_Li256ELb0ELb1EEENS1_25SingleTileBwdLPTSchedulerILb0ELi128ELb1EEEEEEEEEvNT_6ParamsE,"",@"SHT_CUDA_INFO"
	.sectionflags	@""
	.align	4


	//----- nvinfo : EIATTR_CUDA_API_VERSION
	.align		4
        /*0000*/ 	.byte	0x04, 0x37
        /*0002*/ 	.short	(.L_703 - .L_702)
.L_702:
        /*0004*/ 	.word	0x00000082


	//----- nvinfo : EIATTR_KPARAM_INFO
	.align		4
.L_703:
        /*0008*/ 	.byte	0x04, 0x17
        /*000a*/ 	.short	(.L_705 - .L_704)
.L_704:
        /*000c*/ 	.word	0x00000000
        /*0010*/ 	.short	0x0000
        /*0012*/ 	.short	0x0070
        /*0014*/ 	.byte	0x00, 0xf0, 0x01, 0x1c


	//----- nvinfo : EIATTR_SPARSE_MMA_MASK
	.align		4
.L_705:
        /*0018*/ 	.byte	0x03, 0x50
        /*001a*/ 	.short	0x0000


	//----- nvinfo : EIATTR_MAXREG_COUNT
	.align		4
        /*001c*/ 	.byte	0x03, 0x1b
        /*001e*/ 	.short	0x00a8


	//----- nvinfo : EIATTR_NUM_BARRIERS
	.align		4
        /*0020*/ 	.byte	0x02, 0x4c
        /*0022*/ 	.byte	0x10
	.zero		1


	//----- nvinfo : EIATTR_EXTERNS
	.align		4
        /*0024*/ 	.byte	0x04, 0x0f
        /*0026*/ 	.short	(.L_707 - .L_706)


	//   ....[0]....
	.align		4
.L_706:
        /*0028*/ 	.word	index@(__assertfail)


	//----- nvinfo : EIATTR_ANNOTATIONS
	.align		4
.L_707:
        /*002c*/ 	.byte	0x04, 0x55
        /*002e*/ 	.short	(.L_709 - .L_708)


	//   ....[0]....
.L_708:
        /*0030*/ 	.word	0x00000001
        /*0034*/ 	.byte	0x50, 0x79, 0x00, 0x00, 0x01, 0x00, 0x00, 0x00, 0x00, 0x86, 0x00, 0x00


	//----- nvinfo : EIATTR_MERCURY_ISA_VERSION
	.align		4
.L_709:
        /*0040*/ 	.byte	0x03, 0x5f
        /*0042*/ 	.short	0x0101


	//----- nvinfo : EIATTR_INT_WARP_WIDE_INSTR_OFFSETS
	.align		4
        /*0044*/ 	.byte	0x04, 0x31
        /*0046*/ 	.short	(.L_711 - .L_710)


	//   ....[0]....
.L_710:
        /*0048*/ 	.word	0x00000190


	//   ....[1]....
        /*004c*/ 	.word	0x000001c0


	//   ....[2]....
        /*0050*/ 	.word	0x00005e60


	//   ....[3]....
        /*0054*/ 	.word	0x000064d0


	//   ....[4]....
        /*0058*/ 	.word	0x000069f0


	//----- nvinfo : EIATTR_COOP_GROUP_MASK_REGIDS
	.align		4
.L_711:
        /*005c*/ 	.byte	0x04, 0x29
        /*005e*/ 	.short	(.L_713 - .L_712)


	//   ....[0]....
.L_712:
        /*0060*/ 	.word	0xffffffff


	//   ....[1]....
        /*0064*/ 	.word	0xffffffff


	//   ....[2]....
        /*0068*/ 	.word	0xffffffff


	//   ....[3]....
        /*006c*/ 	.word	0xffffffff


	//   ....[4]....
        /*0070*/ 	.word	0xffffffff


	//   ....[5]....
        /*0074*/ 	.word	0xffffffff


	//   ....[6]....
        /*0078*/ 	.word	0xffffffff


	//   ....[7]....
        /*007c*/ 	.word	0xffffffff


	//   ....[8]....
        /*0080*/ 	.word	0xffffffff


	//   ....[9]....
        /*0084*/ 	.word	0xffffffff


	//   ....[10]....
        /*0088*/ 	.word	0xffffffff


	//   ....[11]....
        /*008c*/ 	.word	0xffffffff


	//   ....[12]....
        /*0090*/ 	.word	0xffffffff


	//   ....[13]....
        /*0094*/ 	.word	0xffffffff


	//   ....[14]....
        /*0098*/ 	.word	0xffffffff


	//   ....[15]....
        /*009c*/ 	.word	0xffffffff


	//   ....[16]....
        /*00a0*/ 	.word	0xffffffff


	//   ....[17]....
        /*00a4*/ 	.word	0x0500000f


	//   ....[18]....
        /*00a8*/ 	.word	0x0500000f


	//   ....[19]....
        /*00ac*/ 	.word	0x0500000f


	//   ....[20]....
        /*00b0*/ 	.word	0x0500000f


	//   ....[21]....
        /*00b4*/ 	.word	0x0500000f


	//   ....[22]....
        /*00b8*/ 	.word	0x0500000f


	//----- nvinfo : EIATTR_COOP_GROUP_INSTR_OFFSETS
	.align		4
.L_713:
        /*00bc*/ 	.byte	0x04, 0x28
        /*00be*/ 	.short	(.L_715 - .L_714)


	//   ....[0]....
.L_714:
        /*00c0*/ 	.word	0x00000070


	//   ....[1]....
        /*00c4*/ 	.word	0x000001a0


	//   ....[2]....
        /*00c8*/ 	.word	0x000001f0


	//   ....[3]....
        /*00cc*/ 	.word	0x000003e0


	//   ....[4]....
        /*00d0*/ 	.word	0x00000630


	//   ....[5]....
        /*00d4*/ 	.word	0x00001220


	//   ....[6]....
        /*00d8*/ 	.word	0x00004bc0


	//   ....[7]....
        /*00dc*/ 	.word	0x00004d40


	//   ....[8]....
        /*00e0*/ 	.word	0x00004ff0


	//   ....[9]....
        /*00e4*/ 	.word	0x00005180


	//   ....[10]....
        /*00e8*/ 	.word	0x00005290


	//   ....[11]....
        /*00ec*/ 	.word	0x00005a60


	//   ....[12]....
        /*00f0*/ 	.word	0x00005d90


	//   ....[13]....
        /*00f4*/ 	.word	0x00006150


	//   ....[14]....
        /*00f8*/ 	.word	0x00006400


	//   ....[15]....
        /*00fc*/ 	.word	0x000066b0


	//   ....[16]....
        /*0100*/ 	.word	0x00006920


	//   ....[17]....
        /*0104*/ 	.word	0x00009320


	//   ....[18]....
        /*0108*/ 	.word	0x00009490


	//   ....[19]....
        /*010c*/ 	.word	0x00009500


	//   ....[20]....
        /*0110*/ 	.word	0x00009570


	//   ....[21]....
        /*0114*/ 	.word	0x000095e0


	//   ....[22]....
        /*0118*/ 	.word	0x00009650


	//----- nvinfo : EIATTR_REG_RECONFIG
	.align		4
.L_715:
        /*011c*/ 	.byte	0x01, 0x54
	.zero		2


	//----- nvinfo : EIATTR_SYSCALL_OFFSETS
	.align		4
        /*0120*/ 	.byte	0x04, 0x46
        /*0122*/ 	.short	(.L_717 - .L_716)


	//   ....[0]....
.L_716:
        /*0124*/ 	.word	0x00000e80


	//   ....[1]....
        /*0128*/ 	.word	0x00000f70


	//   ....[2]....
        /*012c*/ 	.word	0x000010d0


	//   ....[3]....
        /*0130*/ 	.word	0x000011c0


	//   ....[4]....
        /*0134*/ 	.word	0x00001440


	//----- nvinfo : EIATTR_MBARRIER_INSTR_OFFSETS
	.align		4
.L_717:
        /*0138*/ 	.byte	0x04, 0x39
        /*013a*/ 	.short	(.L_719 - .L_718)


	//   ....[0]....
.L_718:
        /*013c*/ 	.word	0x00000290
        /*0140*/ 	.word	0x000000ff
        /*0144*/ 	.word	0x00026800
        /*0148*/ 	.short	0x0100
        /*014a*/ 	.byte	0x06
	.zero		1


	//   ....[1]....
        /*014c*/ 	.word	0x00000390
        /*0150*/ 	.word	0x000000ff
        /*0154*/ 	.word	0x00026810
        /*0158*/ 	.short	0x0100
        /*015a*/ 	.byte	0x08
	.zero		1


	//   ....[2]....
        /*015c*/ 	.word	0x000003a0
        /*0160*/ 	.word	0x000000ff
        /*0164*/ 	.word	0x00026820
        /*0168*/ 	.short	0x0100
        /*016a*/ 	.byte	0x08
	.zero		1


	//   ....[3]....
        /*016c*/ 	.word	0x000003b0
        /*0170*/ 	.word	0x000000ff
        /*0174*/ 	.word	0x00026818
        /*0178*/ 	.short	0x0100
        /*017a*/ 	.byte	0x08
	.zero		1


	//   ....[4]....
        /*017c*/ 	.word	0x000003c0
        /*0180*/ 	.word	0x000000ff
        /*0184*/ 	.word	0x00026828
        /*0188*/ 	.short	0x0100
        /*018a*/ 	.byte	0x08
	.zero		1


	//   ....[5]....
        /*018c*/ 	.word	0x000004f0
        /*0190*/ 	.word	0x000000ff
        /*0194*/ 	.word	0x00026830
        /*0198*/ 	.short	0x0100
        /*019a*/ 	.byte	0x08
	.zero		1


	//   ....[6]....
        /*019c*/ 	.word	0x00000500
        /*01a0*/ 	.word	0x000000ff
        /*01a4*/ 	.word	0x00026840
        /*01a8*/ 	.short	0x0100
        /*01aa*/ 	.byte	0x08
	.zero		1


	//   ....[7]....
        /*01ac*/ 	.word	0x00000510
        /*01b0*/ 	.word	0x000000ff
        /*01b4*/ 	.word	0x00026838
        /*01b8*/ 	.short	0x0100
        /*01ba*/ 	.byte	0x08
	.zero		1


	//   ....[8]....
        /*01bc*/ 	.word	0x00000520
        /*01c0*/ 	.word	0x000000ff
        /*01c4*/ 	.word	0x00026848
        /*01c8*/ 	.short	0x0100
        /*01ca*/ 	.byte	0x08
	.zero		1


	//   ....[9]....
        /*01cc*/ 	.word	0x00001260
        /*01d0*/ 	.word	0x00000002
        /*01d4*/ 	.word	0x00026800
        /*01d8*/ 	.short	0x010a
        /*01da*/ 	.byte	0x3f
	.zero		1


	//   ....[10]....
        /*01dc*/ 	.word	0x00001300
        /*01e0*/ 	.word	0x00000002
        /*01e4*/ 	.word	0x00026800
        /*01e8*/ 	.short	0x010a
        /*01ea*/ 	.byte	0x3f
	.zero		1


	//   ....[11]....
        /*01ec*/ 	.word	0x00001c80
        /*01f0*/ 	.word	0x000000ff
        /*01f4*/ 	.word	0x00026810
        /*01f8*/ 	.short	0x010a
        /*01fa*/ 	.byte	0x08
	.zero		1


	//   ....[12]....
        /*01fc*/ 	.word	0x00001cc0
        /*0200*/ 	.word	0x000000ff
        /*0204*/ 	.word	0x00026810
        /*0208*/ 	.short	0x010a
        /*020a*/ 	.byte	0x08
	.zero		1


	//   ....[13]....
        /*020c*/ 	.word	0x00002100
        /*0210*/ 	.word	0x000000ff
        /*0214*/ 	.word	0x00026830
        /*0218*/ 	.short	0x010a
        /*021a*/ 	.byte	0x08
	.zero		1


	//   ....[14]....
        /*021c*/ 	.word	0x00002140
        /*0220*/ 	.word	0x000000ff
        /*0224*/ 	.word	0x00026830
        /*0228*/ 	.short	0x010a
        /*022a*/ 	.byte	0x08
	.zero		1


	//   ....[15]....
        /*022c*/ 	.word	0x00003f60
        /*0230*/ 	.word	0x000000ff
        /*0234*/ 	.word	0x00000000
        /*0238*/ 	.short	0x0101
        /*023a*/ 	.byte	0x0a
	.zero		1


	//   ....[16]....
        /*023c*/ 	.word	0x00004240
        /*0240*/ 	.word	0x000000ff
        /*0244*/ 	.word	0x00000000
        /*0248*/ 	.short	0x0101
        /*024a*/ 	.byte	0x08
	.zero		1


	//   ....[17]....
        /*024c*/ 	.word	0x000070e0
        /*0250*/ 	.word	0x00000010
        /*0254*/ 	.word	0x00026820
        /*0258*/ 	.short	0x010a
        /*025a*/ 	.byte	0x3f
	.zero		1


	//   ....[18]....
        /*025c*/ 	.word	0x000079e0
        /*0260*/ 	.word	0x00000010
        /*0264*/ 	.word	0x00026840
        /*0268*/ 	.short	0x010a
        /*026a*/ 	.byte	0x3f
	.zero		1


	//   ....[19]....
        /*026c*/ 	.word	0x00007cf0
        /*0270*/ 	.word	0x00000010
        /*0274*/ 	.word	0x00026828
        /*0278*/ 	.short	0x010a
        /*027a*/ 	.byte	0x3f
	.zero		1


	//   ....[20]....
        /*027c*/ 	.word	0x00008000
        /*0280*/ 	.word	0x00000010
        /*0284*/ 	.word	0x00026848
        /*0288*/ 	.short	0x010a
        /*028a*/ 	.byte	0x3f
	.zero		1


	//   ....[21]....
        /*028c*/ 	.word	0x000082c0
        /*0290*/ 	.word	0x00000010
        /*0294*/ 	.word	0x00026820
        /*0298*/ 	.short	0x010a
        /*029a*/ 	.byte	0x3f
	.zero		1


	//   ....[22]....
        /*029c*/ 	.word	0x00008660
        /*02a0*/ 	.word	0x00000010
        /*02a4*/ 	.word	0x00026840
        /*02a8*/ 	.short	0x010a
        /*02aa*/ 	.byte	0x3f
	.zero		1


	//   ....[23]....
        /*02ac*/ 	.word	0x00008940
        /*02b0*/ 	.word	0x00000010
        /*02b4*/ 	.word	0x00026828
        /*02b8*/ 	.short	0x010a
        /*02ba*/ 	.byte	0x3f
	.zero		1


	//   ....[24]....
        /*02bc*/ 	.word	0x00008cd0
        /*02c0*/ 	.word	0x00000003
        /*02c4*/ 	.word	0x00026840
        /*02c8*/ 	.short	0x010a
        /*02ca*/ 	.byte	0x3f
	.zero		1


	//   ....[25]....
        /*02cc*/ 	.word	0x00009180
        /*02d0*/ 	.word	0x00000006
        /*02d4*/ 	.word	0x00000000
        /*02d8*/ 	.short	0x010a
        /*02da*/ 	.byte	0x3f
	.zero		1


	//   ....[26]....
        /*02dc*/ 	.word	0x000091e0
        /*02e0*/ 	.word	0x00000003
        /*02e4*/ 	.word	0x00000000
        /*02e8*/ 	.short	0x010a
        /*02ea*/ 	.byte	0x3f
	.zero		1


	//   ....[27]....
        /*02ec*/ 	.word	0x00009240
        /*02f0*/ 	.word	0x00000000
        /*02f4*/ 	.word	0x00000000
        /*02f8*/ 	.short	0x010a
        /*02fa*/ 	.byte	0x3f
	.zero		1


	//   ....[28]....
        /*02fc*/ 	.word	0x00009270
        /*0300*/ 	.word	0x00000003
        /*0304*/ 	.word	0x00000000
        /*0308*/ 	.short	0x010a
        /*030a*/ 	.byte	0x3f
	.zero		1


	//   ....[29]....
        /*030c*/ 	.word	0x00009350
        /*0310*/ 	.word	0x00000002
        /*0314*/ 	.word	0x00026800
        /*0318*/ 	.short	0x010a
        /*031a*/ 	.byte	0x3f
	.zero		1


	//   ....[30]....
        /*031c*/ 	.word	0x000093b0
        /*0320*/ 	.word	0x00000005
        /*0324*/ 	.word	0x00026810
        /*0328*/ 	.short	0x010a
        /*032a*/ 	.byte	0x3f
	.zero		1


	//   ....[31]....
        /*032c*/ 	.word	0x00009410
        /*0330*/ 	.word	0x00000005
        /*0334*/ 	.word	0x00026830
        /*0338*/ 	.short	0x010a
        /*033a*/ 	.byte	0x3f
	.zero		1


	//   ....[32]....
        /*033c*/ 	.word	0x00009690
        /*0340*/ 	.word	0x00000010
        /*0344*/ 	.word	0x00026820
        /*0348*/ 	.short	0x010a
        /*034a*/ 	.byte	0x3f
	.zero		1


	//   ....[33]....
        /*034c*/ 	.word	0x000096e0
        /*0350*/ 	.word	0x00000010
        /*0354*/ 	.word	0x00026840
        /*0358*/ 	.short	0x010a
        /*035a*/ 	.byte	0x3f
	.zero		1


	//   ....[34]....
        /*035c*/ 	.word	0x00009730
        /*0360*/ 	.word	0x00000010
        /*0364*/ 	.word	0x00026828
        /*0368*/ 	.short	0x010a
        /*036a*/ 	.byte	0x3f
	.zero		1


	//   ....[35]....
        /*036c*/ 	.word	0x00009780
        /*0370*/ 	.word	0x00000010
        /*0374*/ 	.word	0x00026848
        /*0378*/ 	.short	0x010a
        /*037a*/ 	.byte	0x3f
	.zero		1


	//   ....[36]....
        /*037c*/ 	.word	0x000097e0
        /*0380*/ 	.word	0x00000010
        /*0384*/ 	.word	0x00026820
        /*0388*/ 	.short	0x010a
        /*038a*/ 	.byte	0x3f
	.zero		1


	//   ....[37]....
        /*038c*/ 	.word	0x00009830
        /*0390*/ 	.word	0x00000010
        /*0394*/ 	.word	0x00026840
        /*0398*/ 	.short	0x010a
        /*039a*/ 	.byte	0x3f
	.zero		1


	//   ....[38]....
        /*039c*/ 	.word	0x00009880
        /*03a0*/ 	.word	0x00000010
        /*03a4*/ 	.word	0x00026828
        /*03a8*/ 	.short	0x010a
        /*03aa*/ 	.byte	0x3f
	.zero		1


	//   ....[39]....
        /*03ac*/ 	.word	0x000098d0
        /*03b0*/ 	.word	0x00000003
        /*03b4*/ 	.word	0x00026840
        /*03b8*/ 	.short	0x010a
        /*03ba*/ 	.byte	0x3f
	.zero		1


	//   ....[40]....
        /*03bc*/ 	.word	0x000099a0
        /*03c0*/ 	.word	0x00000006
        /*03c4*/ 	.word	0x00000000
        /*03c8*/ 	.short	0x010a
        /*03ca*/ 	.byte	0x3f
	.zero		1


	//   ....[41]....
        /*03cc*/ 	.word	0x000099f0
        /*03d0*/ 	.word	0x00000003
        /*03d4*/ 	.word	0x00000000
        /*03d8*/ 	.short	0x010a
        /*03da*/ 	.byte	0x3f
	.zero		1


	//   ....[42]....
        /*03dc*/ 	.word	0x00009a40
        /*03e0*/ 	.word	0x00000000
        /*03e4*/ 	.word	0x00000000
        /*03e8*/ 	.short	0x010a
        /*03ea*/ 	.byte	0x3f
	.zero		1


	//----- nvinfo : EIATTR_NUM_MBARRIERS
	.align		4
.L_719:
        /*03ec*/ 	.byte	0x03, 0x38
        /*03ee*/ 	.short	0x0009


	//----- nvinfo : EIATTR_EXIT_INSTR_OFFSETS
	.align		4
        /*03f0*/ 	.byte	0x04, 0x1c
        /*03f2*/ 	.short	(.L_721 - .L_720)


	//   ....[0]....
.L_720:
        /*03f4*/ 	.word	0x000092c0


	//----- nvinfo : EIATTR_MAX_THREADS
	.align		4
.L_721:
        /*03f8*/ 	.byte	0x04, 0x05
        /*03fa*/ 	.short	(.L_723 - .L_722)
.L_722:
        /*03fc*/ 	.word	0x00000180
        /*0400*/ 	.word	0x00000001
        /*0404*/ 	.word	0x00000001


	//----- nvinfo : EIATTR_CRS_STACK_SIZE
	.align		4
.L_723:
        /*0408*/ 	.byte	0x04, 0x1e
        /*040a*/ 	.short	(.L_725 - .L_724)
.L_724:
        /*040c*/ 	.word	0x00000000


	//----- nvinfo : EIATTR_CBANK_PARAM_SIZE
	.align		4
.L_725:
        /*0410*/ 	.byte	0x03, 0x19
        /*0412*/ 	.short	0x0770


	//----- nvinfo : EIATTR_PARAM_CBANK
	.align		4
        /*0414*/ 	.byte	0x04, 0x0a
        /*0416*/ 	.short	(.L_727 - .L_726)
	.align		4
.L_726:
        /*0418*/ 	.word	index@(.nv.constant0._ZN7cutlass13device_kernelIN5flash11enable_sm90INS1_16FlashAttnBwdSm90INS1_25CollectiveMainloopBwdSm90ILi2ELi2ELi2EN4cute5tupleIJNS5_1CILi1EEES8_S8_EEENS6_IJNS7_ILi64EEENS7_ILi128EEENS7_ILi96EEEEEENS_10bfloat16_tEfNS_4arch4Sm90ELb1ELb0ELb0ELb0ELb1ELb1ELb0ELb0ELi2ELi1ELi2ELi1ELb1EEENS1_24CollectiveEpilogueBwdGQAISD_fSG_Li256ELb0ELb1EEENS1_25SingleTileBwdLPTSchedulerILb0ELi128ELb1EEEEEEEEEvNT_6ParamsE)
        /*041c*/ 	.short	0x0210
        /*041e*/ 	.short	0x0770


	//----- nvinfo : EIATTR_SW_WAR
	.align		4
.L_727:
        /*0420*/ 	.byte	0x04, 0x36
        /*0422*/ 	.short	(.L_729 - .L_728)
.L_728:
        /*0424*/ 	.word	0x00000008
.L_729:


//--------------------- .nv.info._ZN7cutlass13device_kernelIN5flash22FlashAttnBwdPreprocessIN4cute5tupleIJNS3_1CILi64EEENS5_ILi96EEEEEENS_10bfloat16_tEfNS_4arch4Sm90ELb1ELb0EEEEEvNT_6ParamsE --------------------------
	.section	.nv.info._ZN7cutlass13device_kernelIN5flash22FlashAttnBwdPreprocessIN4cute5tupleIJNS3_1CILi64EEENS5_ILi96EEEEEENS_10bfloat16_tEfNS_4arch4Sm90ELb1ELb0EEEEEvNT_6ParamsE,"",@"SHT_CUDA_INFO"
	.sectionflags	@""
	.align	4


	//----- nvinfo : EIATTR_CUDA_API_VERSION
	.align		4
        /*0000*/ 	.byte	0x04, 0x37
        /*0002*/ 	.short	(.L_731 - .L_730)
.L_730:
        /*0004*/ 	.word	0x00000082


	//----- nvinfo : EIATTR_KPARAM_INFO
	.align		4
.L_731:
        /*0008*/ 	.byte	0x04, 0x17
        /*000a*/ 	.short	(.L_733 - .L_732)
.L_732:
        /*000c*/ 	.word	0x00000000
        /*0010*/ 	.short	0x0000
        /*0012*/ 	.short	0x0000
        /*0014*/ 	.byte	0x00, 0xf0, 0xc1, 0x03


	//----- nvinfo : EIATTR_SPARSE_MMA_MASK
	.align		4
.L_733:
        /*0018*/ 	.byte	0x03, 0x50
        /*001a*/ 	.short	0x0000


	//----- nvinfo : EIATTR_MAXREG_COUNT
	.align		4
        /*001c*/ 	.byte	0x03, 0x1b
        /*001e*/ 	.short	0x0080


	//----- nvinfo : EIATTR_MERCURY_ISA_VERSION
	.align		4
        /*0020*/ 	.byte	0x03, 0x5f
        /*0022*/ 	.short	0x0101


	//----- nvinfo : EIATTR_COOP_GROUP_MASK_REGIDS
	.align		4
        /*0024*/ 	.byte	0x04, 0x29
        /*0026*/ 	.short	(.L_735 - .L_734)


	//   ....[0]....
.L_734:
        /*0028*/ 	.word	0xffffffff


	//   ....[1]....
        /*002c*/ 	.word	0xffffffff


	//----- nvinfo : EIATTR_COOP_GROUP_INSTR_OFFSETS
	.align		4
.L_735:
        /*0030*/ 	.byte	0x04, 0x28
        /*0032*/ 	.short	(.L_737 - .L_736)


	//   ....[0]....
.L_736:
        /*0034*/ 	.word	0x00000c10


	//   ....[1]....
        /*0038*/ 	.word	0x00000c40


	//----- nvinfo : EIATTR_EXIT_INSTR_OFFSETS
	.align		4
.L_737:
        /*003c*/ 	.byte	0x04, 0x1c
        /*003e*/ 	.short	(.L_739 - .L_738)


	//   ....[0]....
.L_738:
        /*0040*/ 	.word	0x000010f0


	//   ....[1]....
        /*0044*/ 	.word	0x00001170


	//----- nvinfo : EIATTR_MAX_THREADS
	.align		4
.L_739:
        /*0048*/ 	.byte	0x04, 0x05
        /*004a*/ 	.short	(.L_741 - .L_740)
.L_740:
        /*004c*/ 	.word	0x00000100
        /*0050*/ 	.word	0x00000001
        /*0054*/ 	.word	0x00000001


	//----- nvinfo : EIATTR_CRS_STACK_SIZE
	.align		4
.L_741:
        /*0058*/ 	.byte	0x04, 0x1e
        /*005a*/ 	.short	(.L_743 - .L_742)
.L_742:
        /*005c*/ 	.word	0x00000000


	//----- nvinfo : EIATTR_CBANK_PARAM_SIZE
	.align		4
.L_743:
        /*0060*/ 	.byte	0x03, 0x19
        /*0062*/ 	.short	0x00f0


	//----- nvinfo : EIATTR_PARAM_CBANK
	.align		4
        /*0064*/ 	.byte	0x04, 0x0a
        /*0066*/ 	.short	(.L_745 - .L_744)
	.align		4
.L_744:
        /*0068*/ 	.word	index@(.nv.constant0._ZN7cutlass13device_kernelIN5flash22FlashAttnBwdPreprocessIN4cute5tupleIJNS3_1CILi64EEENS5_ILi96EEEEEENS_10bfloat16_tEfNS_4arch4Sm90ELb1ELb0EEEEEvNT_6ParamsE)
        /*006c*/ 	.short	0x0210
        /*006e*/ 	.short	0x00f0


	//----- nvinfo : EIATTR_SW_WAR
	.align		4
.L_745:
        /*0070*/ 	.byte	0x04, 0x36
        /*0072*/ 	.short	(.L_747 - .L_746)
.L_746:
        /*0074*/ 	.word	0x00000008
.L_747:


//--------------------- .nv.info._ZN7cutlass13device_kernelIN5flash11enable_sm90INS1_16FlashAttnBwdSm90INS1_25CollectiveMainloopBwdSm90ILi2ELi2ELi2EN4cute5tupleIJNS5_1CILi1EEES8_S8_EEENS6_IJNS7_ILi64EEENS7_ILi128EEENS7_ILi96EEEEEENS_10bfloat16_tEfNS_4arch4Sm90ELb1ELb0ELb0ELb1ELb0ELb1ELb0ELb0ELi2ELi1ELi2ELi1ELb1EEENS1_21CollectiveEpilogueBwdISD_SE_SG_Li256ELb1ELb0ELi1EEENS1_25SingleTileBwdLPTSchedulerILb1ELi128ELb0EEEEEEEEEvNT_6ParamsE --------------------------
	.section	.nv.info._ZN7cutlass13device_kernelIN5flash11enable_sm90INS1_16FlashAttnBwdSm90INS1_25CollectiveMainloopBwdSm90ILi2ELi2ELi2EN4cute5tupleIJNS5_1CILi1EEES8_S8_EEENS6_IJNS7_ILi64EEENS7_ILi128EEENS7_ILi96EEEEEENS_10bfloat16_tEfNS_4arch4Sm90ELb1ELb0ELb0ELb1ELb0ELb1ELb0ELb0ELi2ELi1ELi2ELi1ELb1EEENS1_21CollectiveEpilogueBwdISD_SE_SG_Li256ELb1ELb0ELi1EEENS1_25SingleTileBwdLPTSchedulerILb1ELi128ELb0EEEEEEEEEvNT_6ParamsE,"",@"SHT_CUDA_INFO"
	.sectionflags	@""
	.align	4


	//----- nvinfo : EIATTR_CUDA_API_VERSION
	.align		4
        /*0000*/ 	.byte	0x04, 0x37
        /*0002*/ 	.short	(.L_749 - .L_748)
.L_748:
        /*0004*/ 	.word	0x00000082


	//----- nvinfo : EIATTR_KPARAM_INFO
	.align		4
.L_749:
        /*0008*/ 	.byte	0x04, 0x17
        /*000a*/ 	.short	(.L_751 - .L_750)
.L_750:
        /*000c*/ 	.word	0x00000000
        /*0010*/ 	.short	0x0000
        /*0012*/ 	.short	0x0070
        /*0014*/ 	.byte	0x00, 0xf0, 0x01, 0x1a


	//----- nvinfo : EIATTR_SPARSE_MMA_MASK
	.align		4
.L_751:
        /*0018*/ 	.byte	0x03, 0x50
        /*001a*/ 	.short	0x0000


	//----- nvinfo : EIATTR_MAXREG_COUNT
	.align		4
        /*001c*/ 	.byte	0x03, 0x1b
        /*001e*/ 	.short	0x00a8


	//----- nvinfo : EIATTR_NUM_BARRIERS
	.align		4
        /*0020*/ 	.byte	0x02, 0x4c
        /*0022*/ 	.byte	0x10
	.zero		1


	//----- nvinfo : EIATTR_EXTERNS
	.align		4
        /*0024*/ 	.byte	0x04, 0x0f
        /*0026*/ 	.short	(.L_753 - .L_752)


	//   ....[0]....
	.align		4
.L_752:
        /*0028*/ 	.word	index@(__assertfail)


	//----- nvinfo : EIATTR_ANNOTATIONS
	.align		4
.L_753:
        /*002c*/ 	.byte	0x04, 0x55
        /*002e*/ 	.short	(.L_755 - .L_754)


	//   ....[0]....
.L_754:
        /*0030*/ 	.word	0x00000001
        /*0034*/ 	.byte	0x40, 0x8c, 0x00, 0x00, 0x01, 0x00, 0x00, 0x00, 0x70, 0x90, 0x00, 0x00, 0x01, 0x00, 0x00, 0x00
        /*0044*/ 	.byte	0x90, 0x9d, 0x00, 0x00, 0x01, 0x00, 0x00, 0x00, 0xb0, 0x9d, 0x00, 0x00, 0x01, 0x00, 0x00, 0x00
        /*0054*/ 	.byte	0x90, 0xa1, 0x00, 0x00


	//----- nvinfo : EIATTR_MERCURY_ISA_VERSION
	.align		4
.L_755:
        /*0058*/ 	.byte	0x03, 0x5f
        /*005a*/ 	.short	0x0101


	//----- nvinfo : EIATTR_INT_WARP_WIDE_INSTR_OFFSETS
	.align		4
        /*005c*/ 	.byte	0x04, 0x31
        /*005e*/ 	.short	(.L_757 - .L_756)


	//   ....[0]....
.L_756:
        /*0060*/ 	.word	0x00000190


	//   ....[1]....
        /*0064*/ 	.word	0x000001c0


	//----- nvinfo : EIATTR_COOP_GROUP_MASK_REGIDS
	.align		4
.L_757:
        /*0068*/ 	.byte	0x04, 0x29
        /*006a*/ 	.short	(.L_759 - .L_758)


	//   ....[0]....
.L_758:
        /*006c*/ 	.word	0xffffffff


	//   ....[1]....
        /*0070*/ 	.word	0xffffffff


	//   ....[2]....
        /*0074*/ 	.word	0xffffffff


	//   ....[3]....
        /*0078*/ 	.word	0xffffffff


	//   ....[4]....
        /*007c*/ 	.word	0xffffffff


	//   ....[5]....
        /*0080*/ 	.word	0xffffffff


	//   ....[6]....
        /*0084*/ 	.word	0xffffffff


	//   ....[7]....
        /*0088*/ 	.word	0x0500000f


	//----- nvinfo : EIATTR_COOP_GROUP_INSTR_OFFSETS
	.align		4
.L_759:
        /*008c*/ 	.byte	0x04, 0x28
        /*008e*/ 	.short	(.L_761 - .L_760)


	//   ....[0]....
.L_760:
        /*0090*/ 	.word	0x00000070


	//   ....[1]....
        /*0094*/ 	.word	0x000001a0


	//   ....[2]....
        /*0098*/ 	.word	0x000001f0


	//   ....[3]....
        /*009c*/ 	.word	0x000003e0


	//   ....[4]....
        /*00a0*/ 	.word	0x00000630


	//   ....[5]....
        /*00a4*/ 	.word	0x00001710


	//   ....[6]....
        /*00a8*/ 	.word	0x000066c0


	//   ....[7]....
        /*00ac*/ 	.word	0x0000aad0


	//----- nvinfo : EIATTR_REG_RECONFIG
	.align		4
.L_761:
        /*00b0*/ 	.byte	0x01, 0x54
	.zero		2


	//----- nvinfo : EIATTR_SYSCALL_OFFSETS
	.align		4
        /*00b4*/ 	.byte	0x04, 0x46
        /*00b6*/ 	.short	(.L_763 - .L_762)


	//   ....[0]....
.L_762:
        /*00b8*/ 	.word	0x00001370


	//   ....[1]....
        /*00bc*/ 	.word	0x00001460


	//   ....[2]....
        /*00c0*/ 	.word	0x000015c0


	//   ....[3]....
        /*00c4*/ 	.word	0x000016b0


	//   ....[4]....
        /*00c8*/ 	.word	0x00001930


	//----- nvinfo : EIATTR_MBARRIER_INSTR_OFFSETS
	.align		4
.L_763:
        /*00cc*/ 	.byte	0x04, 0x39
        /*00ce*/ 	.short	(.L_765 - .L_764)


	//   ....[0]....
.L_764:
        /*00d0*/ 	.word	0x00000290
        /*00d4*/ 	.word	0x000000ff
        /*00d8*/ 	.word	0x00026800
        /*00dc*/ 	.short	0x0100
        /*00de*/ 	.byte	0x06
	.zero		1


	//   ....[1]....
        /*00e0*/ 	.word	0x00000390
        /*00e4*/ 	.word	0x000000ff
        /*00e8*/ 	.word	0x00026810
        /*00ec*/ 	.short	0x0100
        /*00ee*/ 	.byte	0x08
	.zero		1


	//   ....[2]....
        /*00f0*/ 	.word	0x000003a0
        /*00f4*/ 	.word	0x000000ff
        /*00f8*/ 	.word	0x00026820
        /*00fc*/ 	.short	0x0100
        /*00fe*/ 	.byte	0x08
	.zero		1


	//   ....[3]....
        /*0100*/ 	.word	0x000003b0
        /*0104*/ 	.word	0x000000ff
        /*0108*/ 	.word	0x00026818
        /*010c*/ 	.short	0x0100
        /*010e*/ 	.byte	0x08
	.zero		1


	//   ....[4]....
        /*0110*/ 	.word	0x000003c0
        /*0114*/ 	.word	0x000000ff
        /*0118*/ 	.word	0x00026828
        /*011c*/ 	.short	0x0100
        /*011e*/ 	.byte	0x08
	.zero		1


	//   ....[5]....
        /*0120*/ 	.word	0x000004f0
        /*0124*/ 	.word	0x000000ff
        /*0128*/ 	.word	0x00026830
        /*012c*/ 	.short	0x0100
        /*012e*/ 	.byte	0x08
	.zero		1


	//   ....[6]....
        /*0130*/ 	.word	0x00000500
        /*0134*/ 	.word	0x000000ff
        /*0138*/ 	.word	0x00026840
        /*013c*/ 	.short	0x0100
        /*013e*/ 	.byte	0x08
	.zero		1


	//   ....[7]....
        /*0140*/ 	.word	0x00000510
        /*0144*/ 	.word	0x000000ff
        /*0148*/ 	.word	0x00026838
        /*014c*/ 	.short	0x0100
        /*014e*/ 	.byte	0x08
	.zero		1


	//   ....[8]....
        /*0150*/ 	.word	0x00000520
        /*0154*/ 	.word	0x000000ff
        /*0158*/ 	.word	0x00026848
        /*015c*/ 	.short	0x0100
        /*015e*/ 	.byte	0x08
	.zero		1


	//   ....[9]....
        /*0160*/ 	.word	0x00001750
        /*0164*/ 	.word	0x00000002
        /*0168*/ 	.word	0x00026800
        /*016c*/ 	.short	0x010a
        /*016e*/ 	.byte	0x3f
	.zero		1


	//   ....[10]....
        /*0170*/ 	.word	0x000017f0
        /*0174*/ 	.word	0x00000002
        /*0178*/ 	.word	0x00026800
        /*017c*/ 	.short	0x010a
        /*017e*/ 	.byte	0x3f
	.zero		1


	//   ....[11]....
        /*0180*/ 	.word	0x00002150
        /*0184*/ 	.word	0x000000ff
        /*0188*/ 	.word	0x00026810
        /*018c*/ 	.short	0x010a
        /*018e*/ 	.byte	0x07
	.zero		1


	//   ....[12]....
        /*0190*/ 	.word	0x00002190
        /*0194*/ 	.word	0x000000ff
        /*0198*/ 	.word	0x00026810
        /*019c*/ 	.short	0x010a
        /*019e*/ 	.byte	0x07
	.zero		1


	//   ....[13]....
        /*01a0*/ 	.word	0x000025d0
        /*01a4*/ 	.word	0x000000ff
        /*01a8*/ 	.word	0x00026830
        /*01ac*/ 	.short	0x010a
        /*01ae*/ 	.byte	0x07
	.zero		1


	//   ....[14]....
        /*01b0*/ 	.word	0x00002610
        /*01b4*/ 	.word	0x000000ff
        /*01b8*/ 	.word	0x00026830
        /*01bc*/ 	.short	0x010a
        /*01be*/ 	.byte	0x07
	.zero		1


	//   ....[15]....
        /*01c0*/ 	.word	0x00004430
        /*01c4*/ 	.word	0x000000ff
        /*01c8*/ 	.word	0x00000000
        /*01cc*/ 	.short	0x0101
        /*01ce*/ 	.byte	0x08
	.zero		1


	//   ....[16]....
        /*01d0*/ 	.word	0x00004710
        /*01d4*/ 	.word	0x000000ff
        /*01d8*/ 	.word	0x00000000
        /*01dc*/ 	.short	0x0101
        /*01de*/ 	.byte	0x07
	.zero		1


	//   ....[17]....
        /*01e0*/ 	.word	0x00008810
        /*01e4*/ 	.word	0x0000000f
        /*01e8*/ 	.word	0x00026820
        /*01ec*/ 	.short	0x010a
        /*01ee*/ 	.byte	0x3f
	.zero		1


	//   ....[18]....
        /*01f0*/ 	.word	0x000090d0
        /*01f4*/ 	.word	0x0000000f
        /*01f8*/ 	.word	0x00026840
        /*01fc*/ 	.short	0x010a
        /*01fe*/ 	.byte	0x3f
	.zero		1


	//   ....[19]....
        /*0200*/ 	.word	0x00009410
        /*0204*/ 	.word	0x0000000f
        /*0208*/ 	.word	0x00026828
        /*020c*/ 	.short	0x010a
        /*020e*/ 	.byte	0x3f
	.zero		1


	//   ....[20]....
        /*0210*/ 	.word	0x00009750
        /*0214*/ 	.word	0x0000000f
        /*0218*/ 	.word	0x00026848
        /*021c*/ 	.short	0x010a
        /*021e*/ 	.byte	0x3f
	.zero		1


	//   ....[21]....
        /*0220*/ 	.word	0x00009a30
        /*0224*/ 	.word	0x0000000f
        /*0228*/ 	.word	0x00026820
        /*022c*/ 	.short	0x010a
        /*022e*/ 	.byte	0x3f
	.zero		1


	//   ....[22]....
        /*0230*/ 	.word	0x00009de0
        /*0234*/ 	.word	0x0000000f
        /*0238*/ 	.word	0x00026840
        /*023c*/ 	.short	0x010a
        /*023e*/ 	.byte	0x3f
	.zero		1


	//   ....[23]....
        /*0240*/ 	.word	0x0000a0f0
        /*0244*/ 	.word	0x0000000f
        /*0248*/ 	.word	0x00026828
        /*024c*/ 	.short	0x010a
        /*024e*/ 	.byte	0x3f
	.zero		1


	//   ....[24]....
        /*0250*/ 	.word	0x0000a470
        /*0254*/ 	.word	0x00000003
        /*0258*/ 	.word	0x00026840
        /*025c*/ 	.short	0x010a
        /*025e*/ 	.byte	0x3f
	.zero		1


	//   ....[25]....
        /*0260*/ 	.word	0x0000a940
        /*0264*/ 	.word	0x00000007
        /*0268*/ 	.word	0x00000000
        /*026c*/ 	.short	0x010a
        /*026e*/ 	.byte	0x3f
	.zero		1


	//   ....[26]....
        /*0270*/ 	.word	0x0000a990
        /*0274*/ 	.word	0x00000003
        /*0278*/ 	.word	0x00000000
        /*027c*/ 	.short	0x010a
        /*027e*/ 	.byte	0x3f
	.zero		1


	//   ....[27]....
        /*0280*/ 	.word	0x0000a9f0
        /*0284*/ 	.word	0x00000005
        /*0288*/ 	.word	0x00000000
        /*028c*/ 	.short	0x010a
        /*028e*/ 	.byte	0x3f
	.zero		1


	//   ....[28]....
        /*0290*/ 	.word	0x0000aa20
        /*0294*/ 	.word	0x00000003
        /*0298*/ 	.word	0x00000000
        /*029c*/ 	.short	0x010a
        /*029e*/ 	.byte	0x3f
	.zero		1


	//   ....[29]....
        /*02a0*/ 	.word	0x0000ab00
        /*02a4*/ 	.word	0x00000002
        /*02a8*/ 	.word	0x00026800
        /*02ac*/ 	.short	0x010a
        /*02ae*/ 	.byte	0x3f
	.zero		1


	//   ....[30]....
        /*02b0*/ 	.word	0x0000ab60
        /*02b4*/ 	.word	0x00000005
        /*02b8*/ 	.word	0x00026810
        /*02bc*/ 	.short	0x010a
        /*02be*/ 	.byte	0x3f
	.zero		1


	//   ....[31]....
        /*02c0*/ 	.word	0x0000abc0
        /*02c4*/ 	.word	0x00000005
        /*02c8*/ 	.word	0x00026830
        /*02cc*/ 	.short	0x010a
        /*02ce*/ 	.byte	0x3f
	.zero		1


	//   ....[32]....
        /*02d0*/ 	.word	0x0000ac10
        /*02d4*/ 	.word	0x0000000f
        /*02d8*/ 	.word	0x00026820
        /*02dc*/ 	.short	0x010a
        /*02de*/ 	.byte	0x3f
	.zero		1


	//   ....[33]....
        /*02e0*/ 	.word	0x0000ac60
        /*02e4*/ 	.word	0x0000000f
        /*02e8*/ 	.word	0x00026840
        /*02ec*/ 	.short	0x010a
        /*02ee*/ 	.byte	0x3f
	.zero		1


	//   ....[34]....
        /*02f0*/ 	.word	0x0000acb0
        /*02f4*/ 	.word	0x0000000f
        /*02f8*/ 	.word	0x00026828
        /*02fc*/ 	.short	0x010a
        /*02fe*/ 	.byte	0x3f
	.zero		1


	//   ....[35]....
        /*0300*/ 	.word	0x0000ad00
        /*0304*/ 	.word	0x0000000f
        /*0308*/ 	.word	0x00026848
        /*030c*/ 	.short	0x010a
        /*030e*/ 	.byte	0x3f
	.zero		1


	//   ....[36]....
        /*0310*/ 	.word	0x0000ad60
        /*0314*/ 	.word	0x0000000f
        /*0318*/ 	.word	0x00026820
        /*031c*/ 	.short	0x010a
        /*031e*/ 	.byte	0x3f
	.zero		1


	//   ....[37]....
        /*0320*/ 	.word	0x0000adb0
        /*0324*/ 	.word	0x0000000f
        /*0328*/ 	.word	0x00026840
        /*032c*/ 	.short	0x010a
        /*032e*/ 	.byte	0x3f
	.zero		1


	//   ....[38]....
        /*0330*/ 	.word	0x0000ae00
        /*0334*/ 	.word	0x0000000f
        /*0338*/ 	.word	0x00026828
        /*033c*/ 	.short	0x010a
        /*033e*/ 	.byte	0x3f
	.zero		1


	//   ....[39]....
        /*0340*/ 	.word	0x0000ae50
        /*0344*/ 	.word	0x00000003
        /*0348*/ 	.word	0x00026840
        /*034c*/ 	.short	0x010a
        /*034e*/ 	.byte	0x3f
	.zero		1


	//   ....[40]....
        /*0350*/ 	.word	0x0000af20
        /*0354*/ 	.word	0x00000007
        /*0358*/ 	.word	0x00000000
        /*035c*/ 	.short	0x010a
        /*035e*/ 	.byte	0x3f
	.zero		1


	//   ....[41]....
        /*0360*/ 	.word	0x0000af70
        /*0364*/ 	.word	0x00000003
        /*0368*/ 	.word	0x00000000
        /*036c*/ 	.short	0x010a
        /*036e*/ 	.byte	0x3f
	.zero		1


	//   ....[42]....
        /*0370*/ 	.word	0x0000afc0
        /*0374*/ 	.word	0x00000005
        /*0378*/ 	.word	0x00000000
        /*037c*/ 	.short	0x010a
        /*037e*/ 	.byte	0x3f
	.zero		1


	//----- nvinfo : EIATTR_NUM_MBARRIERS
	.align		4
.L_765:
        /*0380*/ 	.byte	0x03, 0x38
        /*0382*/ 	.short	0x0009


	//----- nvinfo : EIATTR_EXIT_INSTR_OFFSETS
	.align		4
        /*0384*/ 	.byte	0x04, 0x1c
        /*0386*/ 	.short	(.L_767 - .L_766)


	//   ....[0]....
.L_766:
        /*0388*/ 	.word	0x0000aa70


	//----- nvinfo : EIATTR_MAX_THREADS
	.align		4
.L_767:
        /*038c*/ 	.byte	0x04, 0x05
        /*038e*/ 	.short	(.L_769 - .L_768)
.L_768:
        /*0390*/ 	.word	0x00000180
        /*0394*/ 	.word	0x00000001
        /*0398*/ 	.word	0x00000001


	//----- nvinfo : EIATTR_CRS_STACK_SIZE
	.align		4
.L_769:
        /*039c*/ 	.byte	0x04, 0x1e
        /*039e*/ 	.short	(.L_771 - .L_770)
.L_770:
        /*03a0*/ 	.word	0x00000000


	//----- nvinfo : EIATTR_CBANK_PARAM_SIZE
	.align		4
.L_771:
        /*03a4*/ 	.byte	0x03, 0x19
        /*03a6*/ 	.short	0x06f0


	//----- nvinfo : EIATTR_PARAM_CBANK
	.align		4
        /*03a8*/ 	.byte	0x04, 0x0a
        /*03aa*/ 	.short	(.L_773 - .L_772)
	.align		4
.L_772:
        /*03ac*/ 	.word	index@(.nv.constant0._ZN7cutlass13device_kernelIN5flash11enable_sm90INS1_16FlashAttnBwdSm90INS1_25CollectiveMainloopBwdSm90ILi2ELi2ELi2EN4cute5tupleIJNS5_1CILi1EEES8_S8_EEENS6_IJNS7_ILi64EEENS7_ILi128EEENS7_ILi96EEEEEENS_10bfloat16_tEfNS_4arch4Sm90ELb1ELb0ELb0ELb1ELb0ELb1ELb0ELb0ELi2ELi1ELi2ELi1ELb1EEENS1_21CollectiveEpilogueBwdISD_SE_SG_Li256ELb1ELb0ELi1EEENS1_25SingleTileBwdLPTSchedulerILb1ELi128ELb0EEEEEEEEEvNT_6ParamsE)
        /*03b0*/ 	.short	0x0210
        /*03b2*/ 	.short	0x06f0


	//----- nvinfo : EIATTR_SW_WAR
	.align		4
.L_773:
        /*03b4*/ 	.byte	0x04, 0x36
        /*03b6*/ 	.short	(.L_775 - .L_774)
.L_774:
        /*03b8*/ 	.word	0x00000008
.L_775:


//--------------------- .nv.info._ZN7cutlass13device_kernelIN5flash11enable_sm90INS1_16FlashAttnBwdSm90INS1_25CollectiveMainloopBwdSm90ILi2ELi2ELi2EN4cute5tupleIJNS5_1CILi1EEES8_S8_EEENS6_IJNS7_ILi64EEENS7_ILi128EEENS7_ILi96EEEEEENS_10bfloat16_tEfNS_4arch4Sm90ELb1ELb0ELb0ELb1ELb1ELb1ELb0ELb0ELi2ELi1ELi2ELi1ELb1EEENS1_21CollectiveEpilogueBwdISD_SE_SG_Li256ELb1ELb0ELi1EEENS1_25SingleTileBwdLPTSchedulerILb1ELi128ELb1EEEEEEEEEvNT_6ParamsE --------------------------
	.section	.nv.info._ZN7cutlass13device_kernelIN5flash11enable_sm90INS1_16FlashAttnBwdSm90INS1_25CollectiveMainloopBwdSm90ILi2ELi2ELi2EN4cute5tupleIJNS5_1CILi1EEES8_S8_EEENS6_IJNS7_ILi64EEENS7_ILi128EEENS7_ILi96EEEEEENS_10bfloat16_tEfNS_4arch4Sm90ELb1ELb0ELb0ELb1ELb1ELb1ELb0ELb0ELi2ELi1ELi2ELi1ELb1EEENS1_21CollectiveEpilogueBwdISD_SE_SG_Li256ELb1ELb0ELi1EEENS1_25SingleTileBwdLPTSchedulerILb1ELi128ELb1EEEEEEEEEvNT_6ParamsE,"",@"SHT_CUDA_INFO"
	.sectionflags	@""
	.align	4


	//----- nvinfo : EIATTR_CUDA_API_VERSION
	.align		4
        /*0000*/ 	.byte	0x04, 0x37
        /*0002*/ 	.short	(.L_777 - .L_776)
.L_776:
        /*0004*/ 	.word	0x00000082


	//----- nvinfo : EIATTR_KPARAM_INFO
	.align		4
.L_777:
        /*0008*/ 	.byte	0x04, 0x17
        /*000a*/ 	.short	(.L_779 - .L_778)
.L_778:
        /*000c*/ 	.word	0x00000000
        /*0010*/ 	.short	0x0000
        /*0012*/ 	.short	0x0070
        /*0014*/ 	.byte	0x00, 0xf0, 0x01, 0x1a


	//----- nvinfo : EIATTR_SPARSE_MMA_MASK
	.align		4
.L_779:
        /*0018*/ 	.byte	0x03, 0x50
        /*001a*/ 	.short	0x0000


	//----- nvinfo : EIATTR_MAXREG_COUNT
	.align		4
        /*001c*/ 	.byte	0x03, 0x1b
        /*001e*/ 	.short	0x00a8


	//----- nvinfo : EIATTR_NUM_BARRIERS
	.align		4
        /*0020*/ 	.byte	0x02, 0x4c
        /*0022*/ 	.byte	0x10
	.zero		1


	//----- nvinfo : EIATTR_EXTERNS
	.align		4
        /*0024*/ 	.byte	0x04, 0x0f
        /*0026*/ 	.short	(.L_781 - .L_780)


	//   ....[0]....
	.align		4
.L_780:
        /*0028*/ 	.word	index@(__assertfail)


	//----- nvinfo : EIATTR_ANNOTATIONS
	.align		4
.L_781:
        /*002c*/ 	.byte	0x04, 0x55
        /*002e*/ 	.short	(.L_783 - .L_782)


	//   ....[0]....
.L_782:
        /*0030*/ 	.word	0x00000001
        /*0034*/ 	.byte	0x50, 0x95, 0x00, 0x00, 0x01, 0x00, 0x00, 0x00, 0x80, 0x99, 0x00, 0x00, 0x01, 0x00, 0x00, 0x00
        /*0044*/ 	.byte	0xa0, 0xa6, 0x00, 0x00, 0x01, 0x00, 0x00, 0x00, 0xc0, 0xa6, 0x00, 0x00, 0x01, 0x00, 0x00, 0x00
        /*0054*/ 	.byte	0xa0, 0xaa, 0x00, 0x00


	//----- nvinfo : EIATTR_MERCURY_ISA_VERSION
	.align		4
.L_783:
        /*0058*/ 	.byte	0x03, 0x5f
        /*005a*/ 	.short	0x0101


	//----- nvinfo : EIATTR_INT_WARP_WIDE_INSTR_OFFSETS
	.align		4
        /*005c*/ 	.byte	0x04, 0x31
        /*005e*/ 	.short	(.L_785 - .L_784)


	//   ....[0]....
.L_784:
        /*0060*/ 	.word	0x00000190


	//   ....[1]....
        /*0064*/ 	.word	0x000001c0


	//   ....[2]....
        /*0068*/ 	.word	0x00007890


	//   ....[3]....
        /*006c*/ 	.word	0x00007f40


	//   ....[4]....
        /*0070*/ 	.word	0x00008460


	//----- nvinfo : EIATTR_COOP_GROUP_MASK_REGIDS
	.align		4
.L_785:
        /*0074*/ 	.byte	0x04, 0x29
        /*0076*/ 	.short	(.L_787 - .L_786)


	//   ....[0]....
.L_786:
        /*0078*/ 	.word	0xffffffff


	//   ....[1]....
        /*007c*/ 	.word	0xffffffff


	//   ....[2]....
        /*0080*/ 	.word	0xffffffff


	//   ....[3]....
        /*0084*/ 	.word	0xffffffff


	//   ....[4]....
        /*0088*/ 	.word	0xffffffff


	//   ....[5]....
        /*008c*/ 	.word	0xffffffff


	//   ....[6]....
        /*0090*/ 	.word	0xffffffff


	//   ....[7]....
        /*0094*/ 	.word	0xffffffff


	//   ....[8]....
        /*0098*/ 	.word	0xffffffff


	//   ....[9]....
        /*009c*/ 	.word	0xffffffff


	//   ....[10]....
        /*00a0*/ 	.word	0xffffffff


	//   ....[11]....
        /*00a4*/ 	.word	0xffffffff


	//   ....[12]....
        /*00a8*/ 	.word	0xffffffff


	//   ....[13]....
        /*00ac*/ 	.word	0x0500000f


	//   ....[14]....
        /*00b0*/ 	.word	0x0500000f


	//   ....[15]....
        /*00b4*/ 	.word	0x0500000f


	//   ....[16]....
        /*00b8*/ 	.word	0x0500000f


	//----- nvinfo : EIATTR_COOP_GROUP_INSTR_OFFSETS
	.align		4
.L_787:
        /*00bc*/ 	.byte	0x04, 0x28
        /*00be*/ 	.short	(.L_789 - .L_788)


	//   ....[0]....
.L_788:
        /*00c0*/ 	.word	0x00000070


	//   ....[1]....
        /*00c4*/ 	.word	0x000001a0


	//   ....[2]....
        /*00c8*/ 	.word	0x000001f0


	//   ....[3]....
        /*00cc*/ 	.word	0x000003e0


	//   ....[4]....
        /*00d0*/ 	.word	0x00000630


	//   ....[5]....
        /*00d4*/ 	.word	0x00001730


	//   ....[6]....
        /*00d8*/ 	.word	0x000066e0


	//   ....[7]....
        /*00dc*/ 	.word	0x00007490


	//   ....[8]....
        /*00e0*/ 	.word	0x000077c0


	//   ....[9]....
        /*00e4*/ 	.word	0x00007bc0


	//   ....[10]....
        /*00e8*/ 	.word	0x00007e70


	//   ....[11]....
        /*00ec*/ 	.word	0x00008120


	//   ....[12]....
        /*00f0*/ 	.word	0x00008390


	//   ....[13]....
        /*00f4*/ 	.word	0x0000b3e0


	//   ....[14]....
        /*00f8*/ 	.word	0x0000b550


	//   ....[15]....
        /*00fc*/ 	.word	0x0000b5c0


	//   ....[16]....
        /*0100*/ 	.word	0x0000b630


	//----- nvinfo : EIATTR_REG_RECONFIG
	.align		4
.L_789:
        /*0104*/ 	.byte	0x01, 0x54
	.zero		2


	//----- nvinfo : EIATTR_SYSCALL_OFFSETS
	.align		4
        /*0108*/ 	.byte	0x04, 0x46
        /*010a*/ 	.short	(.L_791 - .L_790)


	//   ....[0]....
.L_790:
        /*010c*/ 	.word	0x00001390


	//   ....[1]....
        /*0110*/ 	.word	0x00001480


	//   ....[2]....
        /*0114*/ 	.word	0x000015e0


	//   ....[3]....
        /*0118*/ 	.word	0x000016d0


	//   ....[4]....
        /*011c*/ 	.word	0x00001950


	//----- nvinfo : EIATTR_MBARRIER_INSTR_OFFSETS
	.align		4
.L_791:
        /*0120*/ 	.byte	0x04, 0x39
        /*0122*/ 	.short	(.L_793 - .L_792)


	//   ....[0]....
.L_792:
        /*0124*/ 	.word	0x00000290
        /*0128*/ 	.word	0x000000ff
        /*012c*/ 	.word	0x00026800
        /*0130*/ 	.short	0x0100
        /*0132*/ 	.byte	0x06
	.zero		1


	//   ....[1]....
        /*0134*/ 	.word	0x00000390
        /*0138*/ 	.word	0x000000ff
        /*013c*/ 	.word	0x00026810
        /*0140*/ 	.short	0x0100
        /*0142*/ 	.byte	0x08
	.zero		1


	//   ....[2]....
        /*0144*/ 	.word	0x000003a0
        /*0148*/ 	.word	0x000000ff
        /*014c*/ 	.word	0x00026820
        /*0150*/ 	.short	0x0100
        /*0152*/ 	.byte	0x08
	.zero		1


	//   ....[3]....
        /*0154*/ 	.word	0x000003b0
        /*0158*/ 	.word	0x000000ff
        /*015c*/ 	.word	0x00026818
        /*0160*/ 	.short	0x0100
        /*0162*/ 	.byte	0x08
	.zero		1


	//   ....[4]....
        /*0164*/ 	.word	0x000003c0
        /*0168*/ 	.word	0x000000ff
        /*016c*/ 	.word	0x00026828
        /*0170*/ 	.short	0x0100
        /*0172*/ 	.byte	0x08
	.zero		1


	//   ....[5]....
        /*0174*/ 	.word	0x000004f0
        /*0178*/ 	.word	0x000000ff
        /*017c*/ 	.word	0x00026830
        /*0180*/ 	.short	0x0100
        /*0182*/ 	.byte	0x08
	.zero		1


	//   ....[6]....
        /*0184*/ 	.word	0x00000500
        /*0188*/ 	.word	0x000000ff
        /*018c*/ 	.word	0x00026840
        /*0190*/ 	.short	0x0100
        /*0192*/ 	.byte	0x08
	.zero		1


	//   ....[7]....
        /*0194*/ 	.word	0x00000510
        /*0198*/ 	.word	0x000000ff
        /*019c*/ 	.word	0x00026838
        /*01a0*/ 	.short	0x0100
        /*01a2*/ 	.byte	0x08
	.zero		1


	//   ....[8]....
        /*01a4*/ 	.word	0x00000520
        /*01a8*/ 	.word	0x000000ff
        /*01ac*/ 	.word	0x00026848
        /*01b0*/ 	.short	0x0100
        /*01b2*/ 	.byte	0x08
	.zero		1


	//   ....[9]....
        /*01b4*/ 	.word	0x00001770
        /*01b8*/ 	.word	0x00000002
        /*01bc*/ 	.word	0x00026800
        /*01c0*/ 	.short	0x010a
        /*01c2*/ 	.byte	0x3f
	.zero		1


	//   ....[10]....
        /*01c4*/ 	.word	0x00001810
        /*01c8*/ 	.word	0x00000002
        /*01cc*/ 	.word	0x00026800
        /*01d0*/ 	.short	0x010a
        /*01d2*/ 	.byte	0x3f
	.zero		1


	//   ....[11]....
        /*01d4*/ 	.word	0x00002170
        /*01d8*/ 	.word	0x000000ff
        /*01dc*/ 	.word	0x00026810
        /*01e0*/ 	.short	0x010a
        /*01e2*/ 	.byte	0x07
	.zero		1


	//   ....[12]....
        /*01e4*/ 	.word	0x000021b0
        /*01e8*/ 	.word	0x000000ff
        /*01ec*/ 	.word	0x00026810
        /*01f0*/ 	.short	0x010a
        /*01f2*/ 	.byte	0x07
	.zero		1


	//   ....[13]....
        /*01f4*/ 	.word	0x000025f0
        /*01f8*/ 	.word	0x000000ff
        /*01fc*/ 	.word	0x00026830
        /*0200*/ 	.short	0x010a
        /*0202*/ 	.byte	0x07
	.zero		1


	//   ....[14]....
        /*0204*/ 	.word	0x00002630
        /*0208*/ 	.word	0x000000ff
        /*020c*/ 	.word	0x00026830
        /*0210*/ 	.short	0x010a
        /*0212*/ 	.byte	0x07
	.zero		1


	//   ....[15]....
        /*0214*/ 	.word	0x00004450
        /*0218*/ 	.word	0x000000ff
        /*021c*/ 	.word	0x00000000
        /*0220*/ 	.short	0x0101
        /*0222*/ 	.byte	0x08
	.zero		1


	//   ....[16]....
        /*0224*/ 	.word	0x00004730
        /*0228*/ 	.word	0x000000ff
        /*022c*/ 	.word	0x00000000
        /*0230*/ 	.short	0x0101
        /*0232*/ 	.byte	0x07
	.zero		1


	//   ....[17]....
        /*0234*/ 	.word	0x00009120
        /*0238*/ 	.word	0x0000000f
        /*023c*/ 	.word	0x00026820
        /*0240*/ 	.short	0x010a
        /*0242*/ 	.byte	0x3f
	.zero		1


	//   ....[18]....
        /*0244*/ 	.word	0x000099e0
        /*0248*/ 	.word	0x0000000f
        /*024c*/ 	.word	0x00026840
        /*0250*/ 	.short	0x010a
        /*0252*/ 	.byte	0x3f
	.zero		1


	//   ....[19]....
        /*0254*/ 	.word	0x00009d20
        /*0258*/ 	.word	0x0000000f
        /*025c*/ 	.word	0x00026828
        /*0260*/ 	.short	0x010a
        /*0262*/ 	.byte	0x3f
	.zero		1


	//   ....[20]....
        /*0264*/ 	.word	0x0000a060
        /*0268*/ 	.word	0x0000000f
        /*026c*/ 	.word	0x00026848
        /*0270*/ 	.short	0x010a
        /*0272*/ 	.byte	0x3f
	.zero		1


	//   ....[21]....
        /*0274*/ 	.word	0x0000a340
        /*0278*/ 	.word	0x0000000f
        /*027c*/ 	.word	0x00026820
        /*0280*/ 	.short	0x010a
        /*0282*/ 	.byte	0x3f
	.zero		1


	//   ....[22]....
        /*0284*/ 	.word	0x0000a6f0
        /*0288*/ 	.word	0x0000000f
        /*028c*/ 	.word	0x00026840
        /*0290*/ 	.short	0x010a
        /*0292*/ 	.byte	0x3f
	.zero		1


	//   ....[23]....
        /*0294*/ 	.word	0x0000aa00
        /*0298*/ 	.word	0x0000000f
        /*029c*/ 	.word	0x00026828
        /*02a0*/ 	.short	0x010a
        /*02a2*/ 	.byte	0x3f
	.zero		1


	//   ....[24]....
        /*02a4*/ 	.word	0x0000ad80
        /*02a8*/ 	.word	0x00000003
        /*02ac*/ 	.word	0x00026840
        /*02b0*/ 	.short	0x010a
        /*02b2*/ 	.byte	0x3f
	.zero		1


	//   ....[25]....
        /*02b4*/ 	.word	0x0000b250
        /*02b8*/ 	.word	0x00000007
        /*02bc*/ 	.word	0x00000000
        /*02c0*/ 	.short	0x010a
        /*02c2*/ 	.byte	0x3f
	.zero		1


	//   ....[26]....
        /*02c4*/ 	.word	0x0000b2a0
        /*02c8*/ 	.word	0x00000003
        /*02cc*/ 	.word	0x00000000
        /*02d0*/ 	.short	0x010a
        /*02d2*/ 	.byte	0x3f
	.zero		1


	//   ....[27]....
        /*02d4*/ 	.word	0x0000b300
        /*02d8*/ 	.word	0x00000005
        /*02dc*/ 	.word	0x00000000
        /*02e0*/ 	.short	0x010a
        /*02e2*/ 	.byte	0x3f
	.zero		1


	//   ....[28]....
        /*02e4*/ 	.word	0x0000b330
        /*02e8*/ 	.word	0x00000003
        /*02ec*/ 	.word	0x00000000
        /*02f0*/ 	.short	0x010a
        /*02f2*/ 	.byte	0x3f
	.zero		1


	//   ....[29]....
        /*02f4*/ 	.word	0x0000b410
        /*02f8*/ 	.word	0x00000002
        /*02fc*/ 	.word	0x00026800
        /*0300*/ 	.short	0x010a
        /*0302*/ 	.byte	0x3f
	.zero		1


	//   ....[30]....
        /*0304*/ 	.word	0x0000b470
        /*0308*/ 	.word	0x00000005
        /*030c*/ 	.word	0x00026810
        /*0310*/ 	.short	0x010a
        /*0312*/ 	.byte	0x3f
	.zero		1


	//   ....[31]....
        /*0314*/ 	.word	0x0000b4d0
        /*0318*/ 	.word	0x00000005
        /*031c*/ 	.word	0x00026830
        /*0320*/ 	.short	0x010a
        /*0322*/ 	.byte	0x3f
	.zero		1


	//   ....[32]....
        /*0324*/ 	.word	0x0000b670
        /*0328*/ 	.word	0x0000000f
        /*032c*/ 	.word	0x00026820
        /*0330*/ 	.short	0x010a
        /*0332*/ 	.byte	0x3f
	.zero		1


	//   ....[33]....
        /*0334*/ 	.word	0x0000b6c0
        /*0338*/ 	.word	0x0000000f
        /*033c*/ 	.word	0x00026840
        /*0340*/ 	.short	0x010a
        /*0342*/ 	.byte	0x3f
	.zero		1


	//   ....[34]....
        /*0344*/ 	.word	0x0000b710
        /*0348*/ 	.word	0x0000000f
        /*034c*/ 	.word	0x00026828
        /*0350*/ 	.short	0x010a
        /*0352*/ 	.byte	0x3f
	.zero		1


	//   ....[35]....
        /*0354*/ 	.word	0x0000b760
        /*0358*/ 	.word	0x0000000f
        /*035c*/ 	.word	0x00026848
        /*0360*/ 	.short	0x010a
        /*0362*/ 	.byte	0x3f
	.zero		1


	//   ....[36]....
        /*0364*/ 	.word	0x0000b7c0
        /*0368*/ 	.word	0x0000000f
        /*036c*/ 	.word	0x00026820
        /*0370*/ 	.short	0x010a
        /*0372*/ 	.byte	0x3f
	.zero		1


	//   ....[37]....
        /*0374*/ 	.word	0x0000b810
        /*0378*/ 	.word	0x0000000f
        /*037c*/ 	.word	0x00026840
        /*0380*/ 	.short	0x010a
        /*0382*/ 	.byte	0x3f
	.zero		1


	//   ....[38]....
        /*0384*/ 	.word	0x0000b860
        /*0388*/ 	.word	0x0000000f
        /*038c*/ 	.word	0x00026828
        /*0390*/ 	.short	0x010a
        /*0392*/ 	.byte	0x3f
	.zero		1


	//   ....[39]....
        /*0394*/ 	.word	0x0000b8b0
        /*0398*/ 	.word	0x00000003
        /*039c*/ 	.word	0x00026840
        /*03a0*/ 	.short	0x010a
        /*03a2*/ 	.byte	0x3f
	.zero		1


	//   ....[40]....
        /*03a4*/ 	.word	0x0000b980
        /*03a8*/ 	.word	0x00000007
        /*03ac*/ 	.word	0x00000000
        /*03b0*/ 	.short	0x010a
        /*03b2*/ 	.byte	0x3f
	.zero		1


	//   ....[41]....
        /*03b4*/ 	.word	0x0000b9d0
        /*03b8*/ 	.word	0x00000003
        /*03bc*/ 	.word	0x00000000
        /*03c0*/ 	.short	0x010a
        /*03c2*/ 	.byte	0x3f
	.zero		1


	//   ....[42]....
        /*03c4*/ 	.word	0x0000ba20
        /*03c8*/ 	.word	0x00000005
        /*03cc*/ 	.word	0x00000000
        /*03d0*/ 	.short	0x010a
        /*03d2*/ 	.byte	0x3f
	.zero		1


	//----- nvinfo : EIATTR_NUM_MBARRIERS
	.align		4
.L_793:
        /*03d4*/ 	.byte	0x03, 0x38
        /*03d6*/ 	.short	0x0009


	//----- nvinfo : EIATTR_EXIT_INSTR_OFFSETS
	.align		4
        /*03d8*/ 	.byte	0x04, 0x1c
        /*03da*/ 	.short	(.L_795 - .L_794)


	//   ....[0]....
.L_794:
        /*03dc*/ 	.word	0x0000b380


	//----- nvinfo : EIATTR_MAX_THREADS
	.align		4
.L_795:
        /*03e0*/ 	.byte	0x04, 0x05
        /*03e2*/ 	.short	(.L_797 - .L_796)
.L_796:
        /*03e4*/ 	.word	0x00000180
        /*03e8*/ 	.word	0x00000001
        /*03ec*/ 	.word	0x00000001


	//----- nvinfo : EIATTR_CRS_STACK_SIZE
	.align		4
.L_797:
        /*03f0*/ 	.byte	0x04, 0x1e
        /*03f2*/ 	.short	(.L_799 - .L_798)
.L_798:
        /*03f4*/ 	.word	0x00000000


	//----- nvinfo : EIATTR_CBANK_PARAM_SIZE
	.align		4
.L_799:
        /*03f8*/ 	.byte	0x03, 0x19
        /*03fa*/ 	.short	0x06f0


	//----- nvinfo : EIATTR_PARAM_CBANK
	.align		4
        /*03fc*/ 	.byte	0x04, 0x0a
        /*03fe*/ 	.short	(.L_801 - .L_800)
	.align		4
.L_800:
        /*0400*/ 	.word	index@(.nv.constant0._ZN7cutlass13device_kernelIN5flash11enable_sm90INS1_16FlashAttnBwdSm90INS1_25CollectiveMainloopBwdSm90ILi2ELi2ELi2EN4cute5tupleIJNS5_1CILi1EEES8_S8_EEENS6_IJNS7_ILi64EEENS7_ILi128EEENS7_ILi96EEEEEENS_10bfloat16_tEfNS_4arch4Sm90ELb1ELb0ELb0ELb1ELb1ELb1ELb0ELb0ELi2ELi1ELi2ELi1ELb1EEENS1_21CollectiveEpilogueBwdISD_SE_SG_Li256ELb1ELb0ELi1EEENS1_25SingleTileBwdLPTSchedulerILb1ELi128ELb1EEEEEEEEEvNT_6ParamsE)
        /*0404*/ 	.short	0x0210
        /*0406*/ 	.short	0x06f0


	//----- nvinfo : EIATTR_SW_WAR
	.align		4
.L_801:
        /*0408*/ 	.byte	0x04, 0x36
        /*040a*/ 	.short	(.L_803 - .L_802)
.L_802:
        /*040c*/ 	.word	0x00000008
.L_803:


//--------------------- .nv.info._ZN7cutlass13device_kernelIN5flash11enable_sm90INS1_16FlashAttnBwdSm90INS1_25CollectiveMainloopBwdSm90ILi2ELi2ELi2EN4cute5tupleIJNS5_1CILi1EEES8_S8_EEENS6_IJNS7_ILi64EEENS7_ILi128EEENS7_ILi96EEEEEENS_10bfloat16_tEfNS_4arch4Sm90ELb1ELb0ELb0ELb1ELb0ELb1ELb0ELb0ELi2ELi1ELi2ELi1ELb1EEENS1_24CollectiveEpilogueBwdGQAISD_fSG_Li256ELb1ELb0EEENS1_25SingleTileBwdLPTSchedulerILb1ELi128ELb0EEEEEEEEEvNT_6ParamsE --------------------------
	.section	.nv.info._ZN7cutlass13device_kernelIN5flash11enable_sm90INS1_16FlashAttnBwdSm90INS1_25CollectiveMainloopBwdSm90ILi2ELi2ELi2EN4cute5tupleIJNS5_1CILi1EEES8_S8_EEENS6_IJNS7_ILi64EEENS7_ILi128EEENS7_ILi96EEEEEENS_10bfloat16_tEfNS_4arch4Sm90ELb1ELb0ELb0ELb1ELb0ELb1ELb0ELb0ELi2ELi1ELi2ELi1ELb1EEENS1_24CollectiveEpilogueBwdGQAISD_fSG_Li256ELb1ELb0EEENS1_25SingleTileBwdLPTSchedulerILb1ELi128ELb0EEEEEEEEEvNT_6ParamsE,"",@"SHT_CUDA_INFO"
	.sectionflags	@""
	.align	4


	//----- nvinfo : EIATTR_CUDA_API_VERSION
	.align		4
        /*0000*/ 	.byte	0x04, 0x37
        /*0002*/ 	.short	(.L_805 - .L_804)
.L_804:
        /*0004*/ 	.word	0x00000082


	//----- nvinfo : EIATTR_KPARAM_INFO
	.align		4
.L_805:
        /*0008*/ 	.byte	0x04, 0x17
        /*000a*/ 	.short	(.L_807 - .L_806)
.L_806:
        /*000c*/ 	.word	0x00000000
        /*0010*/ 	.short	0x0000
        /*0012*/ 	.short	0x0070
        /*0014*/ 	.byte	0x00, 0xf0, 0x01, 0x1c


	//----- nvinfo : EIATTR_SPARSE_MMA_MASK
	.align		4
.L_807:
        /*0018*/ 	.byte	0x03, 0x50
        /*001a*/ 	.short	0x0000


	//----- nvinfo : EIATTR_MAXREG_COUNT
	.align		4
        /*001c*/ 	.byte	0x03, 0x1b
        /*001e*/ 	.short	0x00a8


	//----- nvinfo : EIATTR_NUM_BARRIERS
	.align		4
        /*0020*/ 	.byte	0x02, 0x4c
        /*0022*/ 	.byte	0x10
	.zero		1


	//----- nvinfo : EIATTR_EXTERNS
	.align		4
        /*0024*/ 	.byte	0x04, 0x0f
        /*0026*/ 	.short	(.L_809 - .L_808)


	//   ....[0]....
	.align		4
.L_808:
        /*0028*/ 	.word	index@(__assertfail)


	//----- nvinfo : EIATTR_ANNOTATIONS
	.align		4
.L_809:
        /*002c*/ 	.byte	0x04, 0x55
        /*002e*/ 	.short	(.L_811 - .L_810)


	//   ....[0]....
.L_810:
        /*0030*/ 	.word	0x00000001
        /*0034*/ 	.byte	0x20, 0x79, 0x00, 0x00, 0x01, 0x00, 0x00, 0x00, 0x50, 0x7d, 0x00, 0x00, 0x01, 0x00, 0x00, 0x00
        /*0044*/ 	.byte	0x70, 0x8a, 0x00, 0x00, 0x01, 0x00, 0x00, 0x00, 0x90, 0x8a, 0x00, 0x00, 0x01, 0x00, 0x00, 0x00
        /*0054*/ 	.byte	0x70, 0x8e, 0x00, 0x00


	//----- nvinfo : EIATTR_MERCURY_ISA_VERSION
	.align		4
.L_811:
        /*0058*/ 	.byte	0x03, 0x5f
        /*005a*/ 	.short	0x0101


	//----- nvinfo : EIATTR_INT_WARP_WIDE_INSTR_OFFSETS
	.align		4
        /*005c*/ 	.byte	0x04, 0x31
        /*005e*/ 	.short	(.L_813 - .L_812)


	//   ....[0]....
.L_812:
        /*0060*/ 	.word	0x00000190


	//   ....[1]....
        /*0064*/ 	.word	0x000001c0


	//----- nvinfo : EIATTR_COOP_GROUP_MASK_REGIDS
	.align		4
.L_813:
        /*0068*/ 	.byte	0x04, 0x29
        /*006a*/ 	.short	(.L_815 - .L_814)


	//   ....[0]....
.L_814:
        /*006c*/ 	.word	0xffffffff


	//   ....[1]....
        /*0070*/ 	.word	0xffffffff


	//   ....[2]....
        /*0074*/ 	.word	0xffffffff


	//   ....[3]....
        /*0078*/ 	.word	0xffffffff


	//   ....[4]....
        /*007c*/ 	.word	0xffffffff


	//   ....[5]....
        /*0080*/ 	.word	0xffffffff


	//   ....[6]....
        /*0084*/ 	.word	0xffffffff


	//   ....[7]....
        /*0088*/ 	.word	0x0500000f


	//----- nvinfo : EIATTR_COOP_GROUP_INSTR_OFFSETS
	.align		4
.L_815:
        /*008c*/ 	.byte	0x04, 0x28
        /*008e*/ 	.short	(.L_817 - .L_816)


	//   ....[0]....
.L_816:
        /*0090*/ 	.word	0x00000070


	//   ....[1]....
        /*0094*/ 	.word	0x000001a0


	//   ....[2]....
        /*0098*/ 	.word	0x000001f0


	//   ....[3]....
        /*009c*/ 	.word	0x000003e0


	//   ....[4]....
        /*00a0*/ 	.word	0x00000630


	//   ....[5]....
        /*00a4*/ 	.word	0x00001700


	//   ....[6]....
        /*00a8*/ 	.word	0x000053a0


	//   ....[7]....
        /*00ac*/ 	.word	0x000097b0


	//----- nvinfo : EIATTR_REG_RECONFIG
	.align		4
.L_817:
        /*00b0*/ 	.byte	0x01, 0x54
	.zero		2


	//----- nvinfo : EIATTR_SYSCALL_OFFSETS
	.align		4
        /*00b4*/ 	.byte	0x04, 0x46
        /*00b6*/ 	.short	(.L_819 - .L_818)


	//   ....[0]....
.L_818:
        /*00b8*/ 	.word	0x00001360


	//   ....[1]....
        /*00bc*/ 	.word	0x00001450


	//   ....[2]....
        /*00c0*/ 	.word	0x000015b0


	//   ....[3]....
        /*00c4*/ 	.word	0x000016a0


	//   ....[4]....
        /*00c8*/ 	.word	0x00001920


	//----- nvinfo : EIATTR_MBARRIER_INSTR_OFFSETS
	.align		4
.L_819:
        /*00cc*/ 	.byte	0x04, 0x39
        /*00ce*/ 	.short	(.L_821 - .L_820)


	//   ....[0]....
.L_820:
        /*00d0*/ 	.word	0x00000290
        /*00d4*/ 	.word	0x000000ff
        /*00d8*/ 	.word	0x00026800
        /*00dc*/ 	.short	0x0100
        /*00de*/ 	.byte	0x06
	.zero		1


	//   ....[1]....
        /*00e0*/ 	.word	0x00000390
        /*00e4*/ 	.word	0x000000ff
        /*00e8*/ 	.word	0x00026810
        /*00ec*/ 	.short	0x0100
        /*00ee*/ 	.byte	0x08
	.zero		1


	//   ....[2]....
        /*00f0*/ 	.word	0x000003a0
        /*00f4*/ 	.word	0x000000ff
        /*00f8*/ 	.word	0x00026820
        /*00fc*/ 	.short	0x0100
        /*00fe*/ 	.byte	0x08
	.zero		1


	//   ....[3]....
        /*0100*/ 	.word	0x000003b0
        /*0104*/ 	.word	0x000000ff
        /*0108*/ 	.word	0x00026818
        /*010c*/ 	.short	0x0100
        /*010e*/ 	.byte	0x08
	.zero		1


	//   ....[4]....
        /*0110*/ 	.word	0x000003c0
        /*0114*/ 	.word	0x000000ff
        /*0118*/ 	.word	0x00026828
        /*011c*/ 	.short	0x0100
        /*011e*/ 	.byte	0x08
	.zero		1


	//   ....[5]....
        /*0120*/ 	.word	0x000004f0
        /*0124*/ 	.word	0x000000ff
        /*0128*/ 	.word	0x00026830
        /*012c*/ 	.short	0x0100
        /*012e*/ 	.byte	0x08
	.zero		1


	//   ....[6]....
        /*0130*/ 	.word	0x00000500
        /*0134*/ 	.word	0x000000ff
        /*0138*/ 	.word	0x00026840
        /*013c*/ 	.short	0x0100
        /*013e*/ 	.byte	0x08
	.zero		1


	//   ....[7]....
        /*0140*/ 	.word	0x00000510
        /*0144*/ 	.word	0x000000ff
        /*0148*/ 	.word	0x00026838
        /*014c*/ 	.short	0x0100
        /*014e*/ 	.byte	0x08
	.zero		1


	//   ....[8]....
        /*0150*/ 	.word	0x00000520
        /*0154*/ 	.word	0x000000ff
        /*0158*/ 	.word	0x00026848
        /*015c*/ 	.short	0x0100
        /*015e*/ 	.byte	0x08
	.zero		1


	//   ....[9]....
        /*0160*/ 	.word	0x00001740
        /*0164*/ 	.word	0x00000002
        /*0168*/ 	.word	0x00026800
        /*016c*/ 	.short	0x010a
        /*016e*/ 	.byte	0x3f
	.zero		1


	//   ....[10]....
        /*0170*/ 	.word	0x000017e0
        /*0174*/ 	.word	0x00000002
        /*0178*/ 	.word	0x00026800
        /*017c*/ 	.short	0x010a
        /*017e*/ 	.byte	0x3f
	.zero		1


	//   ....[11]....
        /*0180*/ 	.word	0x00002140
        /*0184*/ 	.word	0x000000ff
        /*0188*/ 	.word	0x00026810
        /*018c*/ 	.short	0x010a
        /*018e*/ 	.byte	0x07
	.zero		1


	//   ....[12]....
        /*0190*/ 	.word	0x00002180
        /*0194*/ 	.word	0x000000ff
        /*0198*/ 	.word	0x00026810
        /*019c*/ 	.short	0x010a
        /*019e*/ 	.byte	0x07
	.zero		1


	//   ....[13]....
        /*01a0*/ 	.word	0x000025c0
        /*01a4*/ 	.word	0x000000ff
        /*01a8*/ 	.word	0x00026830
        /*01ac*/ 	.short	0x010a
        /*01ae*/ 	.byte	0x07
	.zero		1


	//   ....[14]....
        /*01b0*/ 	.word	0x00002600
        /*01b4*/ 	.word	0x000000ff
        /*01b8*/ 	.word	0x00026830
        /*01bc*/ 	.short	0x010a
        /*01be*/ 	.byte	0x07
	.zero		1


	//   ....[15]....
        /*01c0*/ 	.word	0x00004420
        /*01c4*/ 	.word	0x000000ff
        /*01c8*/ 	.word	0x00000000
        /*01cc*/ 	.short	0x0101
        /*01ce*/ 	.byte	0x0a
	.zero		1


	//   ....[16]....
        /*01d0*/ 	.word	0x00004710
        /*01d4*/ 	.word	0x000000ff
        /*01d8*/ 	.word	0x00000000
        /*01dc*/ 	.short	0x0101
        /*01de*/ 	.byte	0x07
	.zero		1


	//   ....[17]....
        /*01e0*/ 	.word	0x000074f0
        /*01e4*/ 	.word	0x0000000f
        /*01e8*/ 	.word	0x00026820
        /*01ec*/ 	.short	0x010a
        /*01ee*/ 	.byte	0x3f
	.zero		1


	//   ....[18]....
        /*01f0*/ 	.word	0x00007db0
        /*01f4*/ 	.word	0x0000000f
        /*01f8*/ 	.word	0x00026840
        /*01fc*/ 	.short	0x010a
        /*01fe*/ 	.byte	0x3f
	.zero		1


	//   ....[19]....
        /*0200*/ 	.word	0x000080f0
        /*0204*/ 	.word	0x0000000f
        /*0208*/ 	.word	0x00026828
        /*020c*/ 	.short	0x010a
        /*020e*/ 	.byte	0x3f
	.zero		1


	//   ....[20]....
        /*0210*/ 	.word	0x00008430
        /*0214*/ 	.word	0x0000000f
        /*0218*/ 	.word	0x00026848
        /*021c*/ 	.short	0x010a
        /*021e*/ 	.byte	0x3f
	.zero		1


	//   ....[21]....
        /*0220*/ 	.word	0x00008710
        /*0224*/ 	.word	0x0000000f
        /*0228*/ 	.word	0x00026820
        /*022c*/ 	.short	0x010a
        /*022e*/ 	.byte	0x3f
	.zero		1


	//   ....[22]....
        /*0230*/ 	.word	0x00008ac0
        /*0234*/ 	.word	0x0000000f
        /*0238*/ 	.word	0x00026840
        /*023c*/ 	.short	0x010a
        /*023e*/ 	.byte	0x3f
	.zero		1


	//   ....[23]....
        /*0240*/ 	.word	0x00008dd0
        /*0244*/ 	.word	0x0000000f
        /*0248*/ 	.word	0x00026828
        /*024c*/ 	.short	0x010a
        /*024e*/ 	.byte	0x3f
	.zero		1


	//   ....[24]....
        /*0250*/ 	.word	0x00009150
        /*0254*/ 	.word	0x00000003
        /*0258*/ 	.word	0x00026840
        /*025c*/ 	.short	0x010a
        /*025e*/ 	.byte	0x3f
	.zero		1


	//   ....[25]....
        /*0260*/ 	.word	0x00009620
        /*0264*/ 	.word	0x00000007
        /*0268*/ 	.word	0x00000000
        /*026c*/ 	.short	0x010a
        /*026e*/ 	.byte	0x3f
	.zero		1


	//   ....[26]....
        /*0270*/ 	.word	0x00009670
        /*0274*/ 	.word	0x00000003
        /*0278*/ 	.word	0x00000000
        /*027c*/ 	.short	0x010a
        /*027e*/ 	.byte	0x3f
	.zero		1


	//   ....[27]....
        /*0280*/ 	.word	0x000096d0
        /*0284*/ 	.word	0x00000005
        /*0288*/ 	.word	0x00000000
        /*028c*/ 	.short	0x010a
        /*028e*/ 	.byte	0x3f
	.zero		1


	//   ....[28]....
        /*0290*/ 	.word	0x00009700
        /*0294*/ 	.word	0x00000003
        /*0298*/ 	.word	0x00000000
        /*029c*/ 	.short	0x010a
        /*029e*/ 	.byte	0x3f
	.zero		1


	//   ....[29]....
        /*02a0*/ 	.word	0x000097e0
        /*02a4*/ 	.word	0x00000002
        /*02a8*/ 	.word	0x00026800
        /*02ac*/ 	.short	0x010a
        /*02ae*/ 	.byte	0x3f
	.zero		1


	//   ....[30]....
        /*02b0*/ 	.word	0x00009840
        /*02b4*/ 	.word	0x00000005
        /*02b8*/ 	.word	0x00026810
        /*02bc*/ 	.short	0x010a
        /*02be*/ 	.byte	0x3f
	.zero		1


	//   ....[31]....
        /*02c0*/ 	.word	0x000098a0
        /*02c4*/ 	.word	0x00000005
        /*02c8*/ 	.word	0x00026830
        /*02cc*/ 	.short	0x010a
        /*02ce*/ 	.byte	0x3f
	.zero		1


	//   ....[32]....
        /*02d0*/ 	.word	0x000098f0
        /*02d4*/ 	.word	0x0000000f
        /*02d8*/ 	.word	0x00026820
        /*02dc*/ 	.short	0x010a
        /*02de*/ 	.byte	0x3f
	.zero		1


	//   ....[33]....
        /*02e0*/ 	.word	0x00009940
        /*02e4*/ 	.word	0x0000000f
        /*02e8*/ 	.word	0x00026840
        /*02ec*/ 	.short	0x010a
        /*02ee*/ 	.byte	0x3f
	.zero		1


	//   ....[34]....
        /*02f0*/ 	.word	0x00009990
        /*02f4*/ 	.word	0x0000000f
        /*02f8*/ 	.word	0x00026828
        /*02fc*/ 	.short	0x010a
        /*02fe*/ 	.byte	0x3f
	.zero		1


	//   ....[35]....
        /*0300*/ 	.word	0x000099e0
        /*0304*/ 	.word	0x0000000f
        /*0308*/ 	.word	0x00026848
        /*030c*/ 	.short	0x010a
        /*030e*/ 	.byte	0x3f
	.zero		1


	//   ....[36]....
        /*0310*/ 	.word	0x00009a40
        /*0314*/ 	.word	0x0000000f
        /*0318*/ 	.word	0x00026820
        /*031c*/ 	.short	0x010a
        /*031e*/ 	.byte	0x3f
	.zero		1


	//   ....[37]....
        /*0320*/ 	.word	0x00009a90
        /*0324*/ 	.word	0x0000000f
        /*0328*/ 	.word	0x00026840
        /*032c*/ 	.short	0x010a
        /*032e*/ 	.byte	0x3f
	.zero		1


	//   ....[38]....
        /*0330*/ 	.word	0x00009ae0
        /*0334*/ 	.word	0x0000000f
        /*0338*/ 	.word	0x00026828
        /*033c*/ 	.short	0x010a
        /*033e*/ 	.byte	0x3f
	.zero		1


	//   ....[39]....
        /*0340*/ 	.word	0x00009b30
        /*0344*/ 	.word	0x00000003
        /*0348*/ 	.word	0x00026840
        /*034c*/ 	.short	0x010a
        /*034e*/ 	.byte	0x3f
	.zero		1


	//   ....[40]....
        /*0350*/ 	.word	0x00009c00
        /*0354*/ 	.word	0x00000007
        /*0358*/ 	.word	0x00000000
        /*035c*/ 	.short	0x010a
        /*035e*/ 	.byte	0x3f
	.zero		1


	//   ....[41]....
        /*0360*/ 	.word	0x00009c50
        /*0364*/ 	.word	0x00000003
        /*0368*/ 	.word	0x00000000
        /*036c*/ 	.short	0x010a
        /*036e*/ 	.byte	0x3f
	.zero		1


	//   ....[42]....
        /*0370*/ 	.word	0x00009ca0
        /*0374*/ 	.word	0x00000005
        /*0378*/ 	.word	0x00000000
        /*037c*/ 	.short	0x010a
        /*037e*/ 	.byte	0x3f
	.zero		1


	//----- nvinfo : EIATTR_NUM_MBARRIERS
	.align		4
.L_821:
        /*0380*/ 	.byte	0x03, 0x38
        /*0382*/ 	.short	0x0009


	//----- nvinfo : EIATTR_EXIT_INSTR_OFFSETS
	.align		4
        /*0384*/ 	.byte	0x04, 0x1c
        /*0386*/ 	.short	(.L_823 - .L_822)


	//   ....[0]....
.L_822:
        /*0388*/ 	.word	0x00009750


	//----- nvinfo : EIATTR_MAX_THREADS
	.align		4
.L_823:
        /*038c*/ 	.byte	0x04, 0x05
        /*038e*/ 	.short	(.L_825 - .L_824)
.L_824:
        /*0390*/ 	.word	0x00000180
        /*0394*/ 	.word	0x00000001
        /*0398*/ 	.word	0x00000001


	//----- nvinfo : EIATTR_CRS_STACK_SIZE
	.align		4
.L_825:
        /*039c*/ 	.byte	0x04, 0x1e
        /*039e*/ 	.short	(.L_827 - .L_826)
.L_826:
        /*03a0*/ 	.word	0x00000000


	//----- nvinfo : EIATTR_CBANK_PARAM_SIZE
	.align		4
.L_827:
        /*03a4*/ 	.byte	0x03, 0x19
        /*03a6*/ 	.short	0x0770


	//----- nvinfo : EIATTR_PARAM_CBANK
	.align		4
        /*03a8*/ 	.byte	0x04, 0x0a
        /*03aa*/ 	.short	(.L_829 - .L_828)
	.align		4
.L_828:
        /*03ac*/ 	.word	index@(.nv.constant0._ZN7cutlass13device_kernelIN5flash11enable_sm90INS1_16FlashAttnBwdSm90INS1_25CollectiveMainloopBwdSm90ILi2ELi2ELi2EN4cute5tupleIJNS5_1CILi1EEES8_S8_EEENS6_IJNS7_ILi64EEENS7_ILi128EEENS7_ILi96EEEEEENS_10bfloat16_tEfNS_4arch4Sm90ELb1ELb0ELb0ELb1ELb0ELb1ELb0ELb0ELi2ELi1ELi2ELi1ELb1EEENS1_24CollectiveEpilogueBwdGQAISD_fSG_Li256ELb1ELb0EEENS1_25SingleTileBwdLPTSchedulerILb1ELi128ELb0EEEEEEEEEvNT_6ParamsE)
        /*03b0*/ 	.short	0x0210
        /*03b2*/ 	.short	0x0770


	//----- nvinfo : EIATTR_SW_WAR
	.align		4
.L_829:
        /*03b4*/ 	.byte	0x04, 0x36
        /*03b6*/ 	.short	(.L_831 - .L_830)
.L_830:
        /*03b8*/ 	.word	0x00000008
.L_831:


//--------------------- .nv.info._ZN7cutlass13device_kernelIN5flash32FlashAttnBwdPostprocessConvertdQIN4cute5tupleIJNS3_1CILi128EEENS5_ILi96EEEEEENS_10bfloat16_tEfNS_4arch4Sm90ELi256ENS3_8TiledMMAINS3_8MMA_AtomIJNS3_4SM904GMMA27MMA_64x96x16_F32BF16BF16_RSILNSF_5MajorE0ELSH_1ELNSF_7ScaleInE1ELSI_1EEEEEENS3_6LayoutINS4_IJNS5_ILi2EEENS5_ILi1EEESN_EEENS4_IJSN_NS5_ILi0EEESP_EEEEENS4_IJNS3_10UnderscoreESS_SS_EEEEELb0EEEEEvNT_6ParamsE --------------------------
	.section	.nv.info._ZN7cutlass13device_kernelIN5flash32FlashAttnBwdPostprocessConvertdQIN4cute5tupleIJNS3_1CILi128EEENS5_ILi96EEEEEENS_10bfloat16_tEfNS_4arch4Sm90ELi256ENS3_8TiledMMAINS3_8MMA_AtomIJNS3_4SM904GMMA27MMA_64x96x16_F32BF16BF16_RSILNSF_5MajorE0ELSH_1ELNSF_7ScaleInE1ELSI_1EEEEEENS3_6LayoutINS4_IJNS5_ILi2EEENS5_ILi1EEESN_EEENS4_IJSN_NS5_ILi0EEESP_EEEEENS4_IJNS3_10UnderscoreESS_SS_EEEEELb0EEEEEvNT_6ParamsE,"",@"SHT_CUDA_INFO"
	.sectionflags	@""
	.align	4


	//----- nvinfo : EIATTR_CUDA_API_VERSION
	.align		4
        /*0000*/ 	.byte	0x04, 0x37
        /*0002*/ 	.short	(.L_833 - .L_832)
.L_832:
        /*0004*/ 	.word	0x00000082


	//----- nvinfo : EIATTR_KPARAM_INFO
	.align		4
.L_833:
        /*0008*/ 	.byte	0x04, 0x17
        /*000a*/ 	.short	(.L_835 - .L_834)
.L_834:
        /*000c*/ 	.word	0x00000000
        /*0010*/ 	.short	0x0000
        /*0012*/ 	.short	0x0000
        /*0014*/ 	.byte	0x00, 0xf0, 0xc1, 0x01


	//----- nvinfo : EIATTR_SPARSE_MMA_MASK
	.align		4
.L_835:
        /*0018*/ 	.byte	0x03, 0x50
        /*001a*/ 	.short	0x0000


	//----- nvinfo : EIATTR_MAXREG_COUNT
	.align		4
        /*001c*/ 	.byte	0x03, 0x1b
        /*001e*/ 	.short	0x0080


	//----- nvinfo : EIATTR_NUM_BARRIERS
	.align		4
        /*0020*/ 	.byte	0x02, 0x4c
        /*0022*/ 	.byte	0x01
	.zero		1


	//----- nvinfo : EIATTR_MERCURY_ISA_VERSION
	.align		4
        /*0024*/ 	.byte	0x03, 0x5f
        /*0026*/ 	.short	0x0101


	//----- nvinfo : EIATTR_MBARRIER_INSTR_OFFSETS
	.align		4
        /*0028*/ 	.byte	0x04, 0x39
        /*002a*/ 	.short	(.L_837 - .L_836)


	//   ....[0]....
.L_836:
        /*002c*/ 	.word	0x000004a0
        /*0030*/ 	.word	0x000000ff
        /*0034*/ 	.word	0x00012000
        /*0038*/ 	.short	0x0100
        /*003a*/ 	.byte	0x06
	.zero		1


	//   ....[1]....
        /*003c*/ 	.word	0x000005b0
        /*0040*/ 	.word	0x00000004
        /*0044*/ 	.word	0x00012000
        /*0048*/ 	.short	0x010a
        /*004a*/ 	.byte	0x3f
	.zero		1


	//----- nvinfo : EIATTR_NUM_MBARRIERS
	.align		4
.L_837:
        /*004c*/ 	.byte	0x03, 0x38
        /*004e*/ 	.short	0x0001


	//----- nvinfo : EIATTR_EXIT_INSTR_OFFSETS
	.align		4
        /*0050*/ 	.byte	0x04, 0x1c
        /*0052*/ 	.short	(.L_839 - .L_838)


	//   ....[0]....
.L_838:
        /*0054*/ 	.word	0x000001b0


	//   ....[1]....
        /*0058*/ 	.word	0x000011e0


	//   ....[2]....
        /*005c*/ 	.word	0x000013f0


	//   ....[3]....
        /*0060*/ 	.word	0x00001410


	//----- nvinfo : EIATTR_MAX_THREADS
	.align		4
.L_839:
        /*0064*/ 	.byte	0x04, 0x05
        /*0066*/ 	.short	(.L_841 - .L_840)
.L_840:
        /*0068*/ 	.word	0x00000100
        /*006c*/ 	.word	0x00000001
        /*0070*/ 	.word	0x00000001


	//----- nvinfo : EIATTR_CRS_STACK_SIZE
	.align		4
.L_841:
        /*0074*/ 	.byte	0x04, 0x1e
        /*0076*/ 	.short	(.L_843 - .L_842)
.L_842:
        /*0078*/ 	.word	0x00000000


	//----- nvinfo : EIATTR_CBANK_PARAM_SIZE
	.align		4
.L_843:
        /*007c*/ 	.byte	0x03, 0x19
        /*007e*/ 	.short	0x0070


	//----- nvinfo : EIATTR_PARAM_CBANK
	.align		4
        /*0080*/ 	.byte	0x04, 0x0a
        /*0082*/ 	.short	(.L_845 - .L_844)
	.align		4
.L_844:
        /*0084*/ 	.word	index@(.nv.constant0._ZN7cutlass13device_kernelIN5flash32FlashAttnBwdPostprocessConvertdQIN4cute5tupleIJNS3_1CILi128EEENS5_ILi96EEEEEENS_10bfloat16_tEfNS_4arch4Sm90ELi256ENS3_8TiledMMAINS3_8MMA_AtomIJNS3_4SM904GMMA27MMA_64x96x16_F32BF16BF16_RSILNSF_5MajorE0ELSH_1ELNSF_7ScaleInE1ELSI_1EEEEEENS3_6LayoutINS4_IJNS5_ILi2EEENS5_ILi1EEESN_EEENS4_IJSN_NS5_ILi0EEESP_EEEEENS4_IJNS3_10UnderscoreESS_SS_EEEEELb0EEEEEvNT_6ParamsE)
        /*0088*/ 	.short	0x0210
        /*008a*/ 	.short	0x0070


	//----- nvinfo : EIATTR_SW_WAR
	.align		4
.L_845:
        /*008c*/ 	.byte	0x04, 0x36
        /*008e*/ 	.short	(.L_847 - .L_846)
.L_846:
        /*0090*/ 	.word	0x00000008
.L_847:


//--------------------- .nv.info._ZN7cutlass13device_kernelIN5flash32FlashAttnBwdPostprocessConvertdQIN4cute5tupleIJNS3_1CILi64EEENS5_ILi96EEEEEENS_10bfloat16_tEfNS_4arch4Sm90ELi256ENS3_8TiledMMAINS3_8MMA_AtomIJNS3_4SM904GMMA27MMA_64x16x16_F32BF16BF16_SSILNSF_5MajorE0ELSH_1ELNSF_7ScaleInE1ELSI_1EEEEEENS3_6LayoutINS4_IJNS5_ILi1EEENS5_ILi2EEESM_EEENS4_IJNS5_ILi0EEESM_SP_EEEEENS4_IJNS3_10UnderscoreESS_SS_EEEEELb0EEEEEvNT_6ParamsE --------------------------
	.section	.nv.info._ZN7cutlass13device_kernelIN5flash32FlashAttnBwdPostprocessConvertdQIN4cute5tupleIJNS3_1CILi64EEENS5_ILi96EEEEEENS_10bfloat16_tEfNS_4arch4Sm90ELi256ENS3_8TiledMMAINS3_8MMA_AtomIJNS3_4SM904GMMA27MMA_64x16x16_F32BF16BF16_SSILNSF_5MajorE0ELSH_1ELNSF_7ScaleInE1ELSI_1EEEEEENS3_6LayoutINS4_IJNS5_ILi1EEENS5_ILi2EEESM_EEENS4_IJNS5_ILi0EEESM_SP_EEEEENS4_IJNS3_10UnderscoreESS_SS_EEEEELb0EEEEEvNT_6ParamsE,"",@"SHT_CUDA_INFO"
	.sectionflags	@""
	.align	4


	//----- nvinfo : EIATTR_CUDA_API_VERSION
	.align		4
        /*0000*/ 	.byte	0x04, 0x37
        /*0002*/ 	.short	(.L_849 - .L_848)
.L_848:
        /*0004*/ 	.word	0x00000082


	//----- nvinfo : EIATTR_KPARAM_INFO
	.align		4
.L_849:
        /*0008*/ 	.byte	0x04, 0x17
        /*000a*/ 	.short	(.L_851 - .L_850)
.L_850:
        /*000c*/ 	.word	0x00000000
        /*0010*/ 	.short	0x0000
        /*0012*/ 	.short	0x0000
        /*0014*/ 	.byte	0x00, 0xf0, 0xc1, 0x01


	//----- nvinfo : EIATTR_SPARSE_MMA_MASK
	.align		4
.L_851:
        /*0018*/ 	.byte	0x03, 0x50
        /*001a*/ 	.short	0x0000


	//----- nvinfo : EIATTR_MAXREG_COUNT
	.align		4
        /*001c*/ 	.byte	0x03, 0x1b
        /*001e*/ 	.short	0x0080


	//----- nvinfo : EIATTR_NUM_BARRIERS
	.align		4
        /*0020*/ 	.byte	0x02, 0x4c
        /*0022*/ 	.byte	0x01
	.zero		1


	//----- nvinfo : EIATTR_MERCURY_ISA_VERSION
	.align		4
        /*0024*/ 	.byte	0x03, 0x5f
        /*0026*/ 	.short	0x0101


	//----- nvinfo : EIATTR_MBARRIER_INSTR_OFFSETS
	.align		4
        /*0028*/ 	.byte	0x04, 0x39
        /*002a*/ 	.short	(.L_853 - .L_852)


	//   ....[0]....
.L_852:
        /*002c*/ 	.word	0x000004a0
        /*0030*/ 	.word	0x000000ff
        /*0034*/ 	.word	0x00009000
        /*0038*/ 	.short	0x0100
        /*003a*/ 	.byte	0x06
	.zero		1


	//   ....[1]....
        /*003c*/ 	.word	0x000005b0
        /*0040*/ 	.word	0x00000006
        /*0044*/ 	.word	0x00009000
        /*0048*/ 	.short	0x010a
        /*004a*/ 	.byte	0x3f
	.zero		1


	//----- nvinfo : EIATTR_NUM_MBARRIERS
	.align		4
.L_853:
        /*004c*/ 	.byte	0x03, 0x38
        /*004e*/ 	.short	0x0001


	//----- nvinfo : EIATTR_EXIT_INSTR_OFFSETS
	.align		4
        /*0050*/ 	.byte	0x04, 0x1c
        /*0052*/ 	.short	(.L_855 - .L_854)


	//   ....[0]....
.L_854:
        /*0054*/ 	.word	0x000001b0


	//   ....[1]....
        /*0058*/ 	.word	0x00000ca0


	//   ....[2]....
        /*005c*/ 	.word	0x00000ed0


	//   ....[3]....
        /*0060*/ 	.word	0x00000f00


	//----- nvinfo : EIATTR_MAX_THREADS
	.align		4
.L_855:
        /*0064*/ 	.byte	0x04, 0x05
        /*0066*/ 	.short	(.L_857 - .L_856)
.L_856:
        /*0068*/ 	.word	0x00000100
        /*006c*/ 	.word	0x00000001
        /*0070*/ 	.word	0x00000001


	//----- nvinfo : EIATTR_CRS_STACK_SIZE
	.align		4
.L_857:
        /*0074*/ 	.byte	0x04, 0x1e
        /*0076*/ 	.short	(.L_859 - .L_858)
.L_858:
        /*0078*/ 	.word	0x00000000


	//----- nvinfo : EIATTR_CBANK_PARAM_SIZE
	.align		4
.L_859:
        /*007c*/ 	.byte	0x03, 0x19
        /*007e*/ 	.short	0x0070


	//----- nvinfo : EIATTR_PARAM_CBANK
	.align		4
        /*0080*/ 	.byte	0x04, 0x0a
        /*0082*/ 	.short	(.L_861 - .L_860)
	.align		4
.L_860:
        /*0084*/ 	.word	index@(.nv.constant0._ZN7cutlass13device_kernelIN5flash32FlashAttnBwdPostprocessConvertdQIN4cute5tupleIJNS3_1CILi64EEENS5_ILi96EEEEEENS_10bfloat16_tEfNS_4arch4Sm90ELi256ENS3_8TiledMMAINS3_8MMA_AtomIJNS3_4SM904GMMA27MMA_64x16x16_F32BF16BF16_SSILNSF_5MajorE0ELSH_1ELNSF_7ScaleInE1ELSI_1EEEEEENS3_6LayoutINS4_IJNS5_ILi1EEENS5_ILi2EEESM_EEENS4_IJNS5_ILi0EEESM_SP_EEEEENS4_IJNS3_10UnderscoreESS_SS_EEEEELb0EEEEEvNT_6ParamsE)
        /*0088*/ 	.short	0x0210
        /*008a*/ 	.short	0x0070


	//----- nvinfo : EIATTR_SW_WAR
	.align		4
.L_861:
        /*008c*/ 	.byte	0x04, 0x36
        /*008e*/ 	.short	(.L_863 - .L_862)
.L_862:
        /*0090*/ 	.word	0x00000008
.L_863:


//--------------------- .nv.info._ZN7cutlass13device_kernelIN5flash11enable_sm90INS1_16FlashAttnBwdSm90INS1_25CollectiveMainloopBwdSm90ILi2ELi2ELi2EN4cute5tupleIJNS5_1CILi1EEES8_S8_EEENS6_IJNS7_ILi64EEENS7_ILi128EEENS7_ILi96EEEEEENS_10bfloat16_tEfNS_4arch4Sm90ELb1ELb0ELb0ELb1ELb1ELb1ELb0ELb0ELi2ELi1ELi2ELi1ELb1EEENS1_24CollectiveEpilogueBwdGQAISD_fSG_Li256ELb1ELb1EEENS1_25SingleTileBwdLPTSchedulerILb1ELi128ELb1EEEEEEEEEvNT_6ParamsE --------------------------
	.section	.nv.info._ZN7cutlass13device_kernelIN5flash11enable_sm90INS1_16FlashAttnBwdSm90INS1_25CollectiveMainloopBwdSm90ILi2ELi2ELi2EN4cute5tupleIJNS5_1CILi1EEES8_S8_EEENS6_IJNS7_ILi64EEENS7_ILi128EEENS7_ILi96EEEEEENS_10bfloat16_tEfNS_4arch4Sm90ELb1ELb0ELb0ELb1ELb1ELb1ELb0ELb0ELi2ELi1ELi2ELi1ELb1EEENS1_24CollectiveEpilogueBwdGQAISD_fSG_Li256ELb1ELb1EEENS1_25SingleTileBwdLPTSchedulerILb1ELi128ELb1EEEEEEEEEvNT_6ParamsE,"",@"SHT_CUDA_INFO"
	.sectionflags	@""
	.align	4


	//----- nvinfo : EIATTR_CUDA_API_VERSION
	.align		4
        /*0000*/ 	.byte	0x04, 0x37
        /*0002*/ 	.short	(.L_865 - .L_864)
.L_864:
        /*0004*/ 	.word	0x00000082


	//----- nvinfo : EIATTR_KPARAM_INFO
	.align		4
.L_865:
        /*0008*/ 	.byte	0x04, 0x17
        /*000a*/ 	.short	(.L_867 - .L_866)
.L_866:
        /*000c*/ 	.word	0x00000000
        /*0010*/ 	.short	0x0000
        /*0012*/ 	.short	0x0070
        /*0014*/ 	.byte	0x00, 0xf0, 0x01, 0x1c


	//----- nvinfo : EIATTR_SPARSE_MMA_MASK
	.align		4
.L_867:
        /*0018*/ 	.byte	0x03, 0x50
        /*001a*/ 	.short	0x0000


	//----- nvinfo : EIATTR_MAXREG_COUNT
	.align		4
        /*001c*/ 	.byte	0x03, 0x1b
        /*001e*/ 	.short	0x00a8


	//----- nvinfo : EIATTR_NUM_BARRIERS
	.align		4
        /*0020*/ 	.byte	0x02, 0x4c
        /*0022*/ 	.byte	0x10
	.zero		1


	//----- nvinfo : EIATTR_EXTERNS
	.align		4
        /*0024*/ 	.byte	0x04, 0x0f
        /*0026*/ 	.short	(.L_869 - .L_868)


	//   ....[0]....
	.align		4
.L_868:
        /*0028*/ 	.word	index@(__assertfail)


	//----- nvinfo : EIATTR_ANNOTATIONS
	.align		4
.L_869:
        /*002c*/ 	.byte	0x04, 0x55
        /*002e*/ 	.short	(.L_871 - .L_870)


	//   ....[0]....
.L_870:
        /*0030*/ 	.word	0x00000001
        /*0034*/ 	.byte	0x10, 0x87, 0x00, 0x00, 0x01, 0x00, 0x00, 0x00, 0x40, 0x8b, 0x00, 0x00, 0x01, 0x00, 0x00, 0x00
        /*0044*/ 	.byte	0x60, 0x98, 0x00, 0x00, 0x01, 0x00, 0x00, 0x00, 0x80, 0x98, 0x00, 0x00, 0x01, 0x00, 0x00, 0x00
        /*0054*/ 	.byte	0x60, 0x9c, 0x00, 0x00


	//----- nvinfo : EIATTR_MERCURY_ISA_VERSION
	.align		4
.L_871:
        /*0058*/ 	.byte	0x03, 0x5f
        /*005a*/ 	.short	0x0101


	//----- nvinfo : EIATTR_INT_WARP_WIDE_INSTR_OFFSETS
	.align		4
        /*005c*/ 	.byte	0x04, 0x31
        /*005e*/ 	.short	(.L_873 - .L_872)


	//   ....[0]....
.L_872:
        /*0060*/ 	.word	0x00000190


	//   ....[1]....
        /*0064*/ 	.word	0x000001c0


	//   ....[2]....
        /*0068*/ 	.word	0x00006a50


	//   ....[3]....
        /*006c*/ 	.word	0x00007100


	//   ....[4]....
        /*0070*/ 	.word	0x00007620


	//----- nvinfo : EIATTR_COOP_GROUP_MASK_REGIDS
	.align		4
.L_873:
        /*0074*/ 	.byte	0x04, 0x29
        /*0076*/ 	.short	(.L_875 - .L_874)


	//   ....[0]....
.L_874:
        /*0078*/ 	.word	0xffffffff


	//   ....[1]....
        /*007c*/ 	.word	0xffffffff


	//   ....[2]....
        /*0080*/ 	.word	0xffffffff


	//   ....[3]....
        /*0084*/ 	.word	0xffffffff


	//   ....[4]....
        /*0088*/ 	.word	0xffffffff


	//   ....[5]....
        /*008c*/ 	.word	0xffffffff


	//   ....[6]....
        /*0090*/ 	.word	0xffffffff


	//   ....[7]....
        /*0094*/ 	.word	0xffffffff


	//   ....[8]....
        /*0098*/ 	.word	0xffffffff


	//   ....[9]....
        /*009c*/ 	.word	0xffffffff


	//   ....[10]....
        /*00a0*/ 	.word	0xffffffff


	//   ....[11]....
        /*00a4*/ 	.word	0xffffffff


	//   ....[12]....
        /*00a8*/ 	.word	0xffffffff


	//   ....[13]....
        /*00ac*/ 	.word	0xffffffff


	//   ....[14]....
        /*00b0*/ 	.word	0xffffffff


	//   ....[15]....
        /*00b4*/ 	.word	0xffffffff


	//   ....[16]....
        /*00b8*/ 	.word	0xffffffff


	//   ....[17]....
        /*00bc*/ 	.word	0x0500000f


	//   ....[18]....
        /*00c0*/ 	.word	0x0500000f


	//   ....[19]....
        /*00c4*/ 	.word	0x0500000f


	//   ....[20]....
        /*00c8*/ 	.word	0x0500000f


	//   ....[21]....
        /*00cc*/ 	.word	0x0500000f


	//   ....[22]....
        /*00d0*/ 	.word	0x0500000f


	//----- nvinfo : EIATTR_COOP_GROUP_INSTR_OFFSETS
	.align		4
.L_875:
        /*00d4*/ 	.byte	0x04, 0x28
        /*00d6*/ 	.short	(.L_877 - .L_876)


	//   ....[0]....
.L_876:
        /*00d8*/ 	.word	0x00000070


	//   ....[1]....
        /*00dc*/ 	.word	0x000001a0


	//   ....[2]....
        /*00e0*/ 	.word	0x000001f0


	//   ....[3]....
        /*00e4*/ 	.word	0x000003e0


	//   ....[4]....
        /*00e8*/ 	.word	0x00000630


	//   ....[5]....
        /*00ec*/ 	.word	0x00001720


	//   ....[6]....
        /*00f0*/ 	.word	0x000051d0


	//   ....[7]....
        /*00f4*/ 	.word	0x00005350


	//   ....[8]....
        /*00f8*/ 	.word	0x00005600


	//   ....[9]....
        /*00fc*/ 	.word	0x00005790


	//   ....[10]....
        /*0100*/ 	.word	0x000058a0


	//   ....[11]....
        /*0104*/ 	.word	0x00006650


	//   ....[12]....
        /*0108*/ 	.word	0x00006980


	//   ....[13]....
        /*010c*/ 	.word	0x00006d80


	//   ....[14]....
        /*0110*/ 	.word	0x00007030


	//   ....[15]....
        /*0114*/ 	.word	0x000072e0


	//   ....[16]....
        /*0118*/ 	.word	0x00007550


	//   ....[17]....
        /*011c*/ 	.word	0x0000a5a0


	//   ....[18]....
        /*0120*/ 	.word	0x0000a710


	//   ....[19]....
        /*0124*/ 	.word	0x0000a780


	//   ....[20]....
        /*0128*/ 	.word	0x0000a7f0


	//   ....[21]....
        /*012c*/ 	.word	0x0000a860


	//   ....[22]....
        /*0130*/ 	.word	0x0000a8d0


	//----- nvinfo : EIATTR_REG_RECONFIG
	.align		4
.L_877:
        /*0134*/ 	.byte	0x01, 0x54
	.zero		2


	//----- nvinfo : EIATTR_SYSCALL_OFFSETS
	.align		4
        /*0138*/ 	.byte	0x04, 0x46
        /*013a*/ 	.short	(.L_879 - .L_878)


	//   ....[0]....
.L_878:
        /*013c*/ 	.word	0x00001380


	//   ....[1]....
        /*0140*/ 	.word	0x00001470


	//   ....[2]....
        /*0144*/ 	.word	0x000015d0


	//   ....[3]....
        /*0148*/ 	.word	0x000016c0


	//   ....[4]....
        /*014c*/ 	.word	0x00001940


	//----- nvinfo : EIATTR_MBARRIER_INSTR_OFFSETS
	.align		4
.L_879:
        /*0150*/ 	.byte	0x04, 0x39
        /*0152*/ 	.short	(.L_881 - .L_880)


	//   ....[0]....
.L_880:
        /*0154*/ 	.word	0x00000290
        /*0158*/ 	.word	0x000000ff
        /*015c*/ 	.word	0x00026800
        /*0160*/ 	.short	0x0100
        /*0162*/ 	.byte	0x06
	.zero		1


	//   ....[1]....
        /*0164*/ 	.word	0x00000390
        /*0168*/ 	.word	0x000000ff
        /*016c*/ 	.word	0x00026810
        /*0170*/ 	.short	0x0100
        /*0172*/ 	.byte	0x08
	.zero		1


	//   ....[2]....
        /*0174*/ 	.word	0x000003a0
        /*0178*/ 	.word	0x000000ff
        /*017c*/ 	.word	0x00026820
        /*0180*/ 	.short	0x0100
        /*0182*/ 	.byte	0x08
	.zero		1


	//   ....[3]....
        /*0184*/ 	.word	0x000003b0
        /*0188*/ 	.word	0x000000ff
        /*018c*/ 	.word	0x00026818
        /*0190*/ 	.short	0x0100
        /*0192*/ 	.byte	0x08
	.zero		1


	//   ....[4]....
        /*0194*/ 	.word	0x000003c0
        /*0198*/ 	.word	0x000000ff
        /*019c*/ 	.word	0x00026828
        /*01a0*/ 	.short	0x0100
        /*01a2*/ 	.byte	0x08
	.zero		1


	//   ....[5]....
        /*01a4*/ 	.word	0x000004f0
        /*01a8*/ 	.word	0x000000ff
        /*01ac*/ 	.word	0x00026830
        /*01b0*/ 	.short	0x0100
        /*01b2*/ 	.byte	0x08
	.zero		1


	//   ....[6]....
        /*01b4*/ 	.word	0x00000500
        /*01b8*/ 	.word	0x000000ff
        /*01bc*/ 	.word	0x00026840
        /*01c0*/ 	.short	0x0100
        /*01c2*/ 	.byte	0x08
	.zero		1


	//   ....[7]....
        /*01c4*/ 	.word	0x00000510
        /*01c8*/ 	.word	0x000000ff
        /*01cc*/ 	.word	0x00026838
        /*01d0*/ 	.short	0x0100
        /*01d2*/ 	.byte	0x08
	.zero		1


	//   ....[8]....
        /*01d4*/ 	.word	0x00000520
        /*01d8*/ 	.word	0x000000ff
        /*01dc*/ 	.word	0x00026848
        /*01e0*/ 	.short	0x0100
        /*01e2*/ 	.byte	0x08
	.zero		1


	//   ....[9]....
        /*01e4*/ 	.word	0x00001760
        /*01e8*/ 	.word	0x00000002
        /*01ec*/ 	.word	0x00026800
        /*01f0*/ 	.short	0x010a
        /*01f2*/ 	.byte	0x3f
	.zero		1


	//   ....[10]....
        /*01f4*/ 	.word	0x00001800
        /*01f8*/ 	.word	0x00000002
        /*01fc*/ 	.word	0x00026800
        /*0200*/ 	.short	0x010a
        /*0202*/ 	.byte	0x3f
	.zero		1


	//   ....[11]....
        /*0204*/ 	.word	0x00002160
        /*0208*/ 	.word	0x000000ff
        /*020c*/ 	.word	0x00026810
        /*0210*/ 	.short	0x010a
        /*0212*/ 	.byte	0x07
	.zero		1


	//   ....[12]....
        /*0214*/ 	.word	0x000021a0
        /*0218*/ 	.word	0x000000ff
        /*021c*/ 	.word	0x00026810
        /*0220*/ 	.short	0x010a
        /*0222*/ 	.byte	0x07
	.zero		1


	//   ....[13]....
        /*0224*/ 	.word	0x000025e0
        /*0228*/ 	.word	0x000000ff
        /*022c*/ 	.word	0x00026830
        /*0230*/ 	.short	0x010a
        /*0232*/ 	.byte	0x07
	.zero		1


	//   ....[14]....
        /*0234*/ 	.word	0x00002620
        /*0238*/ 	.word	0x000000ff
        /*023c*/ 	.word	0x00026830
        /*0240*/ 	.short	0x010a
        /*0242*/ 	.byte	0x07
	.zero		1


	//   ....[15]....
        /*0244*/ 	.word	0x00004440
        /*0248*/ 	.word	0x000000ff
        /*024c*/ 	.word	0x00000000
        /*0250*/ 	.short	0x0101
        /*0252*/ 	.byte	0x0a
	.zero		1


	//   ....[16]....
        /*0254*/ 	.word	0x00004730
        /*0258*/ 	.word	0x000000ff
        /*025c*/ 	.word	0x00000000
        /*0260*/ 	.short	0x0101
        /*0262*/ 	.byte	0x07
	.zero		1


	//   ....[17]....
        /*0264*/ 	.word	0x000082e0
        /*0268*/ 	.word	0x0000000f
        /*026c*/ 	.word	0x00026820
        /*0270*/ 	.short	0x010a
        /*0272*/ 	.byte	0x3f
	.zero		1


	//   ....[18]....
        /*0274*/ 	.word	0x00008ba0
        /*0278*/ 	.word	0x0000000f
        /*027c*/ 	.word	0x00026840
        /*0280*/ 	.short	0x010a
        /*0282*/ 	.byte	0x3f
	.zero		1


	//   ....[19]....
        /*0284*/ 	.word	0x00008ee0
        /*0288*/ 	.word	0x0000000f
        /*028c*/ 	.word	0x00026828
        /*0290*/ 	.short	0x010a
        /*0292*/ 	.byte	0x3f
	.zero		1


	//   ....[20]....
        /*0294*/ 	.word	0x00009220
        /*0298*/ 	.word	0x0000000f
        /*029c*/ 	.word	0x00026848
        /*02a0*/ 	.short	0x010a
        /*02a2*/ 	.byte	0x3f
	.zero		1


	//   ....[21]....
        /*02a4*/ 	.word	0x00009500
        /*02a8*/ 	.word	0x0000000f
        /*02ac*/ 	.word	0x00026820
        /*02b0*/ 	.short	0x010a
        /*02b2*/ 	.byte	0x3f
	.zero		1


	//   ....[22]....
        /*02b4*/ 	.word	0x000098b0
        /*02b8*/ 	.word	0x0000000f
        /*02bc*/ 	.word	0x00026840
        /*02c0*/ 	.short	0x010a
        /*02c2*/ 	.byte	0x3f
	.zero		1


	//   ....[23]....
        /*02c4*/ 	.word	0x00009bc0
        /*02c8*/ 	.word	0x0000000f
        /*02cc*/ 	.word	0x00026828
        /*02d0*/ 	.short	0x010a
        /*02d2*/ 	.byte	0x3f
	.zero		1


	//   ....[24]....
        /*02d4*/ 	.word	0x00009f40
        /*02d8*/ 	.word	0x00000003
        /*02dc*/ 	.word	0x00026840
        /*02e0*/ 	.short	0x010a
        /*02e2*/ 	.byte	0x3f
	.zero		1


	//   ....[25]....
        /*02e4*/ 	.word	0x0000a410
        /*02e8*/ 	.word	0x00000007
        /*02ec*/ 	.word	0x00000000
        /*02f0*/ 	.short	0x010a
        /*02f2*/ 	.byte	0x3f
	.zero		1


	//   ....[26]....
        /*02f4*/ 	.word	0x0000a460
        /*02f8*/ 	.word	0x00000003
        /*02fc*/ 	.word	0x00000000
        /*0300*/ 	.short	0x010a
        /*0302*/ 	.byte	0x3f
	.zero		1


	//   ....[27]....
        /*0304*/ 	.word	0x0000a4c0
        /*0308*/ 	.word	0x00000005
        /*030c*/ 	.word	0x00000000
        /*0310*/ 	.short	0x010a
        /*0312*/ 	.byte	0x3f
	.zero		1


	//   ....[28]....
        /*0314*/ 	.word	0x0000a4f0
        /*0318*/ 	.word	0x00000003
        /*031c*/ 	.word	0x00000000
        /*0320*/ 	.short	0x010a
        /*0322*/ 	.byte	0x3f
	.zero		1


	//   ....[29]....
        /*0324*/ 	.word	0x0000a5d0
        /*0328*/ 	.word	0x00000002
        /*032c*/ 	.word	0x00026800
        /*0330*/ 	.short	0x010a
        /*0332*/ 	.byte	0x3f
	.zero		1


	//   ....[30]....
        /*0334*/ 	.word	0x0000a630
        /*0338*/ 	.word	0x00000005
        /*033c*/ 	.word	0x00026810
        /*0340*/ 	.short	0x010a
        /*0342*/ 	.byte	0x3f
	.zero		1


	//   ....[31]....
        /*0344*/ 	.word	0x0000a690
        /*0348*/ 	.word	0x00000005
        /*034c*/ 	.word	0x00026830
        /*0350*/ 	.short	0x010a
        /*0352*/ 	.byte	0x3f
	.zero		1


	//   ....[32]....
        /*0354*/ 	.word	0x0000a910
        /*0358*/ 	.word	0x0000000f
        /*035c*/ 	.word	0x00026820
        /*0360*/ 	.short	0x010a
        /*0362*/ 	.byte	0x3f
	.zero		1


	//   ....[33]....
        /*0364*/ 	.word	0x0000a960
        /*0368*/ 	.word	0x0000000f
        /*036c*/ 	.word	0x00026840
        /*0370*/ 	.short	0x010a
        /*0372*/ 	.byte	0x3f
	.zero		1


	//   ....[34]....
        /*0374*/ 	.word	0x0000a9b0
        /*0378*/ 	.word	0x0000000f
        /*037c*/ 	.word	0x00026828
        /*0380*/ 	.short	0x010a
        /*0382*/ 	.byte	0x3f
	.zero		1


	//   ....[35]....
        /*0384*/ 	.word	0x0000aa00
        /*0388*/ 	.word	0x0000000f
        /*038c*/ 	.word	0x00026848
        /*0390*/ 	.short	0x010a
        /*0392*/ 	.byte	0x3f
	.zero		1


	//   ....[36]....
        /*0394*/ 	.word	0x0000aa60
        /*0398*/ 	.word	0x0000000f
        /*039c*/ 	.word	0x00026820
        /*03a0*/ 	.short	0x010a
        /*03a2*/ 	.byte	0x3f
	.zero		1


	//   ....[37]....
        /*03a4*/ 	.word	0x0000aab0
        /*03a8*/ 	.word	0x0000000f
        /*03ac*/ 	.word	0x00026840
        /*03b0*/ 	.short	0x010a
        /*03b2*/ 	.byte	0x3f
	.zero		1


	//   ....[38]....
        /*03b4*/ 	.word	0x0000ab00
        /*03b8*/ 	.word	0x0000000f
        /*03bc*/ 	.word	0x00026828
        /*03c0*/ 	.short	0x010a
        /*03c2*/ 	.byte	0x3f
	.zero		1


	//   ....[39]....
        /*03c4*/ 	.word	0x0000ab50
        /*03c8*/ 	.word	0x00000003
        /*03cc*/ 	.word	0x00026840
        /*03d0*/ 	.short	0x010a
        /*03d2*/ 	.byte	0x3f
	.zero		1


	//   ....[40]....
        /*03d4*/ 	.word	0x0000ac20
        /*03d8*/ 	.word	0x00000007
        /*03dc*/ 	.word	0x00000000
        /*03e0*/ 	.short	0x010a
        /*03e2*/ 	.byte	0x3f
	.zero		1


	//   ....[41]....
        /*03e4*/ 	.word	0x0000ac70
        /*03e8*/ 	.word	0x00000003
        /*03ec*/ 	.word	0x00000000
        /*03f0*/ 	.short	0x010a
        /*03f2*/ 	.byte	0x3f
	.zero		1


	//   ....[42]....
        /*03f4*/ 	.word	0x0000acc0
        /*03f8*/ 	.word	0x00000005
        /*03fc*/ 	.word	0x00000000
        /*0400*/ 	.short	0x010a
        /*0402*/ 	.byte	0x3f
	.zero		1


	//----- nvinfo : EIATTR_NUM_MBARRIERS
	.align		4
.L_881:
        /*0404*/ 	.byte	0x03, 0x38
        /*0406*/ 	.short	0x0009


	//----- nvinfo : EIATTR_EXIT_INSTR_OFFSETS
	.align		4
        /*0408*/ 	.byte	0x04, 0x1c
        /*040a*/ 	.short	(.L_883 - .L_882)


	//   ....[0]....
.L_882:
        /*040c*/ 	.word	0x0000a540


	//----- nvinfo : EIATTR_MAX_THREADS
	.align		4
.L_883:
        /*0410*/ 	.byte	0x04, 0x05
        /*0412*/ 	.short	(.L_885 - .L_884)
.L_884:
        /*0414*/ 	.word	0x00000180
        /*0418*/ 	.word	0x00000001
        /*041c*/ 	.word	0x00000001


	//----- nvinfo : EIATTR_CRS_STACK_SIZE
	.align		4
.L_885:
        /*0420*/ 	.byte	0x04, 0x1e
        /*0422*/ 	.short	(.L_887 - .L_886)
.L_886:
        /*0424*/ 	.word	0x00000000


	//----- nvinfo : EIATTR_CBANK_PARAM_SIZE
	.align		4
.L_887:
        /*0428*/ 	.byte	0x03, 0x19
        /*042a*/ 	.short	0x0770


	//----- nvinfo : EIATTR_PARAM_CBANK
	.align		4
        /*042c*/ 	.byte	0x04, 0x0a
        /*042e*/ 	.short	(.L_889 - .L_888)
	.align		4
.L_888:
        /*0430*/ 	.word	index@(.nv.constant0._ZN7cutlass13device_kernelIN5flash11enable_sm90INS1_16FlashAttnBwdSm90INS1_25CollectiveMainloopBwdSm90ILi2ELi2ELi2EN4cute5tupleIJNS5_1CILi1EEES8_S8_EEENS6_IJNS7_ILi64EEENS7_ILi128EEENS7_ILi96EEEEEENS_10bfloat16_tEfNS_4arch4Sm90ELb1ELb0ELb0ELb1ELb1ELb1ELb0ELb0ELi2ELi1ELi2ELi1ELb1EEENS1_24CollectiveEpilogueBwdGQAISD_fSG_Li256ELb1ELb1EEENS1_25SingleTileBwdLPTSchedulerILb1ELi128ELb1EEEEEEEEEvNT_6ParamsE)
        /*0434*/ 	.short	0x0210
        /*0436*/ 	.short	0x0770


	//----- nvinfo : EIATTR_SW_WAR
	.align		4
.L_889:
        /*0438*/ 	.byte	0x04, 0x36
        /*043a*/ 	.short	(.L_891 - .L_890)
.L_890:
        /*043c*/ 	.word	0x00000008
.L_891:


//--------------------- .nv.info._ZN7cutlass13device_kernelIN5flash22FlashAttnBwdPreprocessIN4cute5tupleIJNS3_1CILi64EEENS5_ILi96EEEEEENS_10bfloat16_tEfNS_4arch4Sm90ELb1ELb1EEEEEvNT_6ParamsE --------------------------
	.section	.nv.info._ZN7cutlass13device_kernelIN5flash22FlashAttnBwdPreprocessIN4cute5tupleIJNS3_1CILi64EEENS5_ILi96EEEEEENS_10bfloat16_tEfNS_4arch4Sm90ELb1ELb1EEEEEvNT_6ParamsE,"",@"SHT_CUDA_INFO"
	.sectionflags	@""
	.align	4


	//----- nvinfo : EIATTR_CUDA_API_VERSION
	.align		4
        /*0000*/ 	.byte	0x04, 0x37
        /*0002*/ 	.short	(.L_893 - .L_892)
.L_892:
        /*0004*/ 	.word	0x00000082


	//----- nvinfo : EIATTR_KPARAM_INFO
	.align		4
.L_893:
        /*0008*/ 	.byte	0x04, 0x17
        /*000a*/ 	.short	(.L_895 - .L_894)
.L_894:
        /*000c*/ 	.word	0x00000000
        /*0010*/ 	.short	0x0000
        /*0012*/ 	.short	0x0000
        /*0014*/ 	.byte	0x00, 0xf0, 0xc1, 0x03


	//----- nvinfo : EIATTR_SPARSE_MMA_MASK
	.align		4
.L_895:
        /*0018*/ 	.byte	0x03, 0x50
        /*001a*/ 	.short	0x0000


	//----- nvinfo : EIATTR_MAXREG_COUNT
	.align		4
        /*001c*/ 	.byte	0x03, 0x1b
        /*001e*/ 	.short	0x0080


	//----- nvinfo : EIATTR_MERCURY_ISA_VERSION
	.align		4
        /*0020*/ 	.byte	0x03, 0x5f
        /*0022*/ 	.short	0x0101


	//----- nvinfo : EIATTR_COOP_GROUP_MASK_REGIDS
	.align		4
        /*0024*/ 	.byte	0x04, 0x29
        /*0026*/ 	.short	(.L_897 - .L_896)


	//   ....[0]....
.L_896:
        /*0028*/ 	.word	0xffffffff


	//   ....[1]....
        /*002c*/ 	.word	0xffffffff


	//----- nvinfo : EIATTR_COOP_GROUP_INSTR_OFFSETS
	.align		4
.L_897:
        /*0030*/ 	.byte	0x04, 0x28
        /*0032*/ 	.short	(.L_899 - .L_898)


	//   ....[0]....
.L_898:
        /*0034*/ 	.word	0x00000e20


	//   ....[1]....
        /*0038*/ 	.word	0x00000e80


	//----- nvinfo : EIATTR_EXIT_INSTR_OFFSETS
	.align		4
.L_899:
        /*003c*/ 	.byte	0x04, 0x1c
        /*003e*/ 	.short	(.L_901 - .L_900)


	//   ....[0]....
.L_900:
        /*0040*/ 	.word	0x000001c0


	//   ....[1]....
        /*0044*/ 	.word	0x000013f0


	//   ....[2]....
        /*0048*/ 	.word	0x00001470


	//----- nvinfo : EIATTR_MAX_THREADS
	.align		4
.L_901:
        /*004c*/ 	.byte	0x04, 0x05
        /*004e*/ 	.short	(.L_903 - .L_902)
.L_902:
        /*0050*/ 	.word	0x00000100
        /*0054*/ 	.word	0x00000001
        /*0058*/ 	.word	0x00000001


	//----- nvinfo : EIATTR_CRS_STACK_SIZE
	.align		4
.L_903:
        /*005c*/ 	.byte	0x04, 0x1e
        /*005e*/ 	.short	(.L_905 - .L_904)
.L_904:
        /*0060*/ 	.word	0x00000000


	//----- nvinfo : EIATTR_CBANK_PARAM_SIZE
	.align		4
.L_905:
        /*0064*/ 	.byte	0x03, 0x19
        /*0066*/ 	.short	0x00f0


	//----- nvinfo : EIATTR_PARAM_CBANK
	.align		4
        /*0068*/ 	.byte	0x04, 0x0a
        /*006a*/ 	.short	(.L_907 - .L_906)
	.align		4
.L_906:
        /*006c*/ 	.word	index@(.nv.constant0._ZN7cutlass13device_kernelIN5flash22FlashAttnBwdPreprocessIN4cute5tupleIJNS3_1CILi64EEENS5_ILi96EEEEEENS_10bfloat16_tEfNS_4arch4Sm90ELb1ELb1EEEEEvNT_6ParamsE)
        /*0070*/ 	.short	0x0210
        /*0072*/ 	.short	0x00f0


	//----- nvinfo : EIATTR_SW_WAR
	.align		4
.L_907:
        /*0074*/ 	.byte	0x04, 0x36
        /*0076*/ 	.short	(.L_909 - .L_908)
.L_908:
        /*0078*/ 	.word	0x00000008
.L_909:


//--------------------- .nv.callgraph             --------------------------
	.section	.nv.callgraph,"",@"SHT_CUDA_CALLGRAPH"
	.align	4
	.sectionentsize	8
	.align		4
        /*0000*/ 	.word	0x00000000
	.align		4
        /*0004*/ 	.word	0xffffffff
	.align		4
        /*0008*/ 	.word	index@(_ZN7cutlass13device_kernelIN5flash11enable_sm90INS1_16FlashAttnBwdSm90INS1_25CollectiveMainloopBwdSm90ILi2ELi2ELi2EN4cute5tupleIJNS5_1CILi1EEES8_S8_EEENS6_IJNS7_ILi64EEENS7_ILi128EEENS7_ILi96EEEEEENS_10bfloat16_tEfNS_4arch4Sm90ELb0ELb0ELb0ELb0ELb0ELb1ELb0ELb0ELi2ELi1ELi2ELi1ELb1EEENS1_21CollectiveEpilogueBwdISD_SE_SG_Li256ELb0ELb0ELi1EEENS1_19SingleTileSchedulerILb0ELb0ELb0ELi128EEEEEEEEEvNT_6ParamsE)
	.align		4
        /*000c*/ 	.word	index@(__assertfail)
	.align		4
        /*0010*/ 	.word	index@(_ZN7cutlass13device_kernelIN5flash11enable_sm90INS1_16FlashAttnBwdSm90INS1_25CollectiveMainloopBwdSm90ILi2ELi2ELi2EN4cute5tupleIJNS5_1CILi1EEES8_S8_EEENS6_IJNS7_ILi64EEENS7_ILi128EEENS7_ILi96EEEEEENS_10bfloat16_tEfNS_4arch4Sm90ELb0ELb0ELb0ELb0ELb1ELb1ELb0ELb0ELi2ELi1ELi2ELi1ELb1EEENS1_21CollectiveEpilogueBwdISD_SE_SG_Li256ELb0ELb0ELi1EEENS1_19SingleTileSchedulerILb0ELb0ELb0ELi128EEEEEEEEEvNT_6ParamsE)
	.align		4
        /*0014*/ 	.word	index@(__assertfail)
	.align		4
        /*0018*/ 	.word	index@(_ZN7cutlass13device_kernelIN5flash11enable_sm90INS1_16FlashAttnBwdSm90INS1_25CollectiveMainloopBwdSm90ILi2ELi2ELi2EN4cute5tupleIJNS5_1CILi1EEES8_S8_EEENS6_IJNS7_ILi64EEENS7_ILi128EEENS7_ILi96EEEEEENS_10bfloat16_tEfNS_4arch4Sm90ELb0ELb0ELb0ELb0ELb0ELb1ELb0ELb0ELi2ELi1ELi2ELi1ELb1EEENS1_24CollectiveEpilogueBwdGQAISD_fSG_Li256ELb0ELb0EEENS1_19SingleTileSchedulerILb0ELb0ELb0ELi128EEEEEEEEEvNT_6ParamsE)
	.align		4
        /*001c*/ 	.word	index@(__assertfail)
	.align		4
        /*0020*/ 	.word	index@(_ZN7cutlass13device_kernelIN5flash11enable_sm90INS1_16FlashAttnBwdSm90INS1_25CollectiveMainloopBwdSm90ILi2ELi2ELi2EN4cute5tupleIJNS5_1CILi1EEES8_S8_EEENS6_IJNS7_ILi64EEENS7_ILi128EEENS7_ILi96EEEEEENS_10bfloat16_tEfNS_4arch4Sm90ELb0ELb0ELb0ELb0ELb1ELb1ELb0ELb0ELi2ELi1ELi2ELi1ELb1EEENS1_24CollectiveEpilogueBwdGQAISD_fSG_Li256ELb0ELb1EEENS1_19SingleTileSchedulerILb0ELb0ELb0ELi128EEEEEEEEEvNT_6ParamsE)
	.align		4
        /*0024*/ 	.word	index@(__assertfail)
	.align		4
        /*0028*/ 	.word	index@(_ZN7cutlass13device_kernelIN5flash11enable_sm90INS1_16FlashAttnBwdSm90INS1_25CollectiveMainloopBwdSm90ILi2ELi2ELi2EN4cute5tupleIJNS5_1CILi1EEES8_S8_EEENS6_IJNS7_ILi64EEENS7_ILi128EEENS7_ILi96EEEEEENS_10bfloat16_tEfNS_4arch4Sm90ELb0ELb0ELb0ELb1ELb0ELb1ELb0ELb0ELi2ELi1ELi2ELi1ELb1EEENS1_21CollectiveEpilogueBwdISD_SE_SG_Li256ELb1ELb0ELi1EEENS1_19SingleTileSchedulerILb1ELb0ELb0ELi128EEEEEEEEEvNT_6ParamsE)
	.align		4
        /*002c*/ 	.word	index@(__assertfail)
	.align		4
        /*0030*/ 	.word	index@(_ZN7cutlass13device_kernelIN5flash11enable_sm90INS1_16FlashAttnBwdSm90INS1_25CollectiveMainloopBwdSm90ILi2ELi2ELi2EN4cute5tupleIJNS5_1CILi1EEES8_S8_EEENS6_IJNS7_ILi64EEENS7_ILi128EEENS7_ILi96EEEEEENS_10bfloat16_tEfNS_4arch4Sm90ELb0ELb0ELb0ELb1ELb1ELb1ELb0ELb0ELi2ELi1ELi2ELi1ELb1EEENS1_21CollectiveEpilogueBwdISD_SE_SG_Li256ELb1ELb0ELi1EEENS1_19SingleTileSchedulerILb1ELb0ELb0ELi128EEEEEEEEEvNT_6ParamsE)
	.align		4
        /*0034*/ 	.word	index@(__assertfail)
	.align		4
        /*0038*/ 	.word	index@(_ZN7cutlass13device_kernelIN5flash11enable_sm90INS1_16FlashAttnBwdSm90INS1_25CollectiveMainloopBwdSm90ILi2ELi2ELi2EN4cute5tupleIJNS5_1CILi1EEES8_S8_EEENS6_IJNS7_ILi64EEENS7_ILi128EEENS7_ILi96EEEEEENS_10bfloat16_tEfNS_4arch4Sm90ELb0ELb0ELb0ELb1ELb0ELb1ELb0ELb0ELi2ELi1ELi2ELi1ELb1EEENS1_24CollectiveEpilogueBwdGQAISD_fSG_Li256ELb1ELb0EEENS1_19SingleTileSchedulerILb1ELb0ELb0ELi128EEEEEEEEEvNT_6ParamsE)
	.align		4
        /*003c*/ 	.word	index@(__assertfail)
	.align		4
        /*0040*/ 	.word	index@(_ZN7cutlass13device_kernelIN5flash11enable_sm90INS1_16FlashAttnBwdSm90INS1_25CollectiveMainloopBwdSm90ILi2ELi2ELi2EN4cute5tupleIJNS5_1CILi1EEES8_S8_EEENS6_IJNS7_ILi64EEENS7_ILi128EEENS7_ILi96EEEEEENS_10bfloat16_tEfNS_4arch4Sm90ELb0ELb0ELb0ELb1ELb1ELb1ELb0ELb0ELi2ELi1ELi2ELi1ELb1EEENS1_24CollectiveEpilogueBwdGQAISD_fSG_Li256ELb1ELb1EEENS1_19SingleTileSchedulerILb1ELb0ELb0ELi128EEEEEEEEEvNT_6ParamsE)
	.align		4
        /*0044*/ 	.word	index@(__assertfail)
	.align		4
        /*0048*/ 	.word	index@(_ZN7cutlass13device_kernelIN5flash11enable_sm90INS1_16FlashAttnBwdSm90INS1_25CollectiveMainloopBwdSm90ILi2ELi2ELi2EN4cute5tupleIJNS5_1CILi1EEES8_S8_EEENS6_IJNS7_ILi64EEENS7_ILi128EEENS7_ILi96EEEEEENS_10bfloat16_tEfNS_4arch4Sm90ELb0ELb1ELb0ELb0ELb0ELb1ELb0ELb0ELi2ELi1ELi2ELi1ELb1EEENS1_21CollectiveEpilogueBwdISD_SE_SG_Li256ELb0ELb0ELi1EEENS1_19SingleTileSchedulerILb0ELb0ELb0ELi128EEEEEEEEEvNT_6ParamsE)
	.align		4
        /*004c*/ 	.word	index@(__assertfail)
	.align		4
        /*0050*/ 	.word	index@(_ZN7cutlass13device_kernelIN5flash11enable_sm90INS1_16FlashAttnBwdSm90INS1_25CollectiveMainloopBwdSm90ILi2ELi2ELi2EN4cute5tupleIJNS5_1CILi1EEES8_S8_EEENS6_IJNS7_ILi64EEENS7_ILi128EEENS7_ILi96EEEEEENS_10bfloat16_tEfNS_4arch4Sm90ELb0ELb1ELb0ELb0ELb1ELb1ELb0ELb0ELi2ELi1ELi2ELi1ELb1EEENS1_21CollectiveEpilogueBwdISD_SE_SG_Li256ELb0ELb0ELi1EEENS1_19SingleTileSchedulerILb0ELb0ELb0ELi128EEEEEEEEEvNT_6ParamsE)
	.align		4
        /*0054*/ 	.word	index@(__assertfail)
	.align		4
        /*0058*/ 	.word	index@(_ZN7cutlass13device_kernelIN5flash11enable_sm90INS1_16FlashAttnBwdSm90INS1_25CollectiveMainloopBwdSm90ILi2ELi2ELi2EN4cute5tupleIJNS5_1CILi1EEES8_S8_EEENS6_IJNS7_ILi64EEENS7_ILi128EEENS7_ILi96EEEEEENS_10bfloat16_tEfNS_4arch4Sm90ELb0ELb1ELb0ELb0ELb0ELb1ELb0ELb0ELi2ELi1ELi2ELi1ELb1EEENS1_24CollectiveEpilogueBwdGQAISD_fSG_Li256ELb0ELb0EEENS1_19SingleTileSchedulerILb0ELb0ELb0ELi128EEEEEEEEEvNT_6ParamsE)
	.align		4
        /*005c*/ 	.word	index@(__assertfail)
	.align		4
        /*0060*/ 	.word	index@(_ZN7cutlass13device_kernelIN5flash11enable_sm90INS1_16FlashAttnBwdSm90INS1_25CollectiveMainloopBwdSm90ILi2ELi2ELi2EN4cute5tupleIJNS5_1CILi1EEES8_S8_EEENS6_IJNS7_ILi64EEENS7_ILi128EEENS7_ILi96EEEEEENS_10bfloat16_tEfNS_4arch4Sm90ELb0ELb1ELb0ELb0ELb1ELb1ELb0ELb0ELi2ELi1ELi2ELi1ELb1EEENS1_24CollectiveEpilogueBwdGQAISD_fSG_Li256ELb0ELb1EEENS1_19SingleTileSchedulerILb0ELb0ELb0ELi128EEEEEEEEEvNT_6ParamsE)
	.align		4
        /*0064*/ 	.word	index@(__assertfail)
	.align		4
        /*0068*/ 	.word	index@(_ZN7cutlass13device_kernelIN5flash11enable_sm90INS1_16FlashAttnBwdSm90INS1_25CollectiveMainloopBwdSm90ILi2ELi2ELi2EN4cute5tupleIJNS5_1CILi1EEES8_S8_EEENS6_IJNS7_ILi64EEENS7_ILi128EEENS7_ILi96EEEEEENS_10bfloat16_tEfNS_4arch4Sm90ELb0ELb1ELb0ELb1ELb0ELb1ELb0ELb0ELi2ELi1ELi2ELi1ELb1EEENS1_21CollectiveEpilogueBwdISD_SE_SG_Li256ELb1ELb0ELi1EEENS1_19SingleTileSchedulerILb1ELb0ELb0ELi128EEEEEEEEEvNT_6ParamsE)
	.align		4
        /*006c*/ 	.word	index@(__assertfail)
	.align		4
        /*0070*/ 	.word	index@(_ZN7cutlass13device_kernelIN5flash11enable_sm90INS1_16FlashAttnBwdSm90INS1_25CollectiveMainloopBwdSm90ILi2ELi2ELi2EN4cute5tupleIJNS5_1CILi1EEES8_S8_EEENS6_IJNS7_ILi64EEENS7_ILi128EEENS7_ILi96EEEEEENS_10bfloat16_tEfNS_4arch4Sm90ELb0ELb1ELb0ELb1ELb1ELb1ELb0ELb0ELi2ELi1ELi2ELi1ELb1EEENS1_21CollectiveEpilogueBwdISD_SE_SG_Li256ELb1ELb0ELi1EEENS1_19SingleTileSchedulerILb1ELb0ELb0ELi128EEEEEEEEEvNT_6ParamsE)
	.align		4
        /*0074*/ 	.word	index@(__assertfail)
	.align		4
        /*0078*/ 	.word	index@(_ZN7cutlass13device_kernelIN5flash11enable_sm90INS1_16FlashAttnBwdSm90INS1_25CollectiveMainloopBwdSm90ILi2ELi2ELi2EN4cute5tupleIJNS5_1CILi1EEES8_S8_EEENS6_IJNS7_ILi64EEENS7_ILi128EEENS7_ILi96EEEEEENS_10bfloat16_tEfNS_4arch4Sm90ELb0ELb1ELb0ELb1ELb0ELb1ELb0ELb0ELi2ELi1ELi2ELi1ELb1EEENS1_24CollectiveEpilogueBwdGQAISD_fSG_Li256ELb1ELb0EEENS1_19SingleTileSchedulerILb1ELb0ELb0ELi128EEEEEEEEEvNT_6ParamsE)
	.align		4
        /*007c*/ 	.word	index@(__assertfail)
	.align		4
        /*0080*/ 	.word	index@(_ZN7cutlass13device_kernelIN5flash11enable_sm90INS1_16FlashAttnBwdSm90INS1_25CollectiveMainloopBwdSm90ILi2ELi2ELi2EN4cute5tupleIJNS5_1CILi1EEES8_S8_EEENS6_IJNS7_ILi64EEENS7_ILi128EEENS7_ILi96EEEEEENS_10bfloat16_tEfNS_4arch4Sm90ELb0ELb1ELb0ELb1ELb1ELb1ELb0ELb0ELi2ELi1ELi2ELi1ELb1EEENS1_24CollectiveEpilogueBwdGQAISD_fSG_Li256ELb1ELb1EEENS1_19SingleTileSchedulerILb1ELb0ELb0ELi128EEEEEEEEEvNT_6ParamsE)
	.align		4
        /*0084*/ 	.word	index@(__assertfail)
	.align		4
        /*0088*/ 	.word	index@(_ZN7cutlass13device_kernelIN5flash11enable_sm90INS1_16FlashAttnBwdSm90INS1_25CollectiveMainloopBwdSm90ILi2ELi2ELi2EN4cute5tupleIJNS5_1CILi1EEES8_S8_EEENS6_IJNS7_ILi64EEENS7_ILi128EEENS7_ILi96EEEEEENS_10bfloat16_tEfNS_4arch4Sm90ELb1ELb0ELb0ELb0ELb0ELb1ELb0ELb0ELi2ELi1ELi2ELi1ELb1EEENS1_21CollectiveEpilogueBwdISD_SE_SG_Li256ELb0ELb0ELi1EEENS1_25SingleTileBwdLPTSchedulerILb0ELi128ELb0EEEEEEEEEvNT_6ParamsE)
	.align		4
        /*008c*/ 	.word	index@(__assertfail)
	.align		4
        /*0090*/ 	.word	index@(_ZN7cutlass13device_kernelIN5flash11enable_sm90INS1_16FlashAttnBwdSm90INS1_25CollectiveMainloopBwdSm90ILi2ELi2ELi2EN4cute5tupleIJNS5_1CILi1EEES8_S8_EEENS6_IJNS7_ILi64EEENS7_ILi128EEENS7_ILi96EEEEEENS_10bfloat16_tEfNS_4arch4Sm90ELb1ELb0ELb0ELb0ELb1ELb1ELb0ELb0ELi2ELi1ELi2ELi1ELb1EEENS1_21CollectiveEpilogueBwdISD_SE_SG_Li256ELb0ELb0ELi1EEENS1_25SingleTileBwdLPTSchedulerILb0ELi128ELb1EEEEEEEEEvNT_6ParamsE)
	.align		4
        /*0094*/ 	.word	index@(__assertfail)
	.align		4
        /*0098*/ 	.word	index@(_ZN7cutlass13device_kernelIN5flash11enable_sm90INS1_16FlashAttnBwdSm90INS1_25CollectiveMainloopBwdSm90ILi2ELi2ELi2EN4cute5tupleIJNS5_1CILi1EEES8_S8_EEENS6_IJNS7_ILi64EEENS7_ILi128EEENS7_ILi96EEEEEENS_10bfloat16_tEfNS_4arch4Sm90ELb1ELb0ELb0ELb0ELb0ELb1ELb0ELb0ELi2ELi1ELi2ELi1ELb1EEENS1_24CollectiveEpilogueBwdGQAISD_fSG_Li256ELb0ELb0EEENS1_25SingleTileBwdLPTSchedulerILb0ELi128ELb0EEEEEEEEEvNT_6ParamsE)
	.align		4
        /*009c*/ 	.word	index@(__assertfail)
	.align		4
        /*00a0*/ 	.word	index@(_ZN7cutlass13device_kernelIN5flash11enable_sm90INS1_16FlashAttnBwdSm90INS1_25CollectiveMainloopBwdSm90ILi2ELi2ELi2EN4cute5tupleIJNS5_1CILi1EEES8_S8_EEENS6_IJNS7_ILi64EEENS7_ILi128EEENS7_ILi96EEEEEENS_10bfloat16_tEfNS_4arch4Sm90ELb1ELb0ELb0ELb0ELb1ELb1ELb0ELb0ELi2ELi1ELi2ELi1ELb1EEENS1_24CollectiveEpilogueBwdGQAISD_fSG_Li256ELb0ELb1EEENS1_25SingleTileBwdLPTSchedulerILb0ELi128ELb1EEEEEEEEEvNT_6ParamsE)
	.align		4
        /*00a4*/ 	.word	index@(__assertfail)
	.align		4
        /*00a8*/ 	.word	index@(_ZN7cutlass13device_kernelIN5flash11enable_sm90INS1_16FlashAttnBwdSm90INS1_25CollectiveMainloopBwdSm90ILi2ELi2ELi2EN4cute5tupleIJNS5_1CILi1EEES8_S8_EEENS6_IJNS7_ILi64EEENS7_ILi128EEENS7_ILi96EEEEEENS_10bfloat16_tEfNS_4arch4Sm90ELb1ELb0ELb0ELb1ELb0ELb1ELb0ELb0ELi2ELi1ELi2ELi1ELb1EEENS1_21CollectiveEpilogueBwdISD_SE_SG_Li256ELb1ELb0ELi1EEENS1_25SingleTileBwdLPTSchedulerILb1ELi128ELb0EEEEEEEEEvNT_6ParamsE)
	.align		4
        /*00ac*/ 	.word	index@(__assertfail)
	.align		4
        /*00b0*/ 	.word	index@(_ZN7cutlass13device_kernelIN5flash11enable_sm90INS1_16FlashAttnBwdSm90INS1_25CollectiveMainloopBwdSm90ILi2ELi2ELi2EN4cute5tupleIJNS5_1CILi1EEES8_S8_EEENS6_IJNS7_ILi64EEENS7_ILi128EEENS7_ILi96EEEEEENS_10bfloat16_tEfNS_4arch4Sm90ELb1ELb0ELb0ELb1ELb1ELb1ELb0ELb0ELi2ELi1ELi2ELi1ELb1EEENS1_21CollectiveEpilogueBwdISD_SE_SG_Li256ELb1ELb0ELi1EEENS1_25SingleTileBwdLPTSchedulerILb1ELi128ELb1EEEEEEEEEvNT_6ParamsE)
	.align		4
        /*00b4*/ 	.word	index@(__assertfail)
	.align		4
        /*00b8*/ 	.word	index@(_ZN7cutlass13device_kernelIN5flash11enable_sm90INS1_16FlashAttnBwdSm90INS1_25CollectiveMainloopBwdSm90ILi2ELi2ELi2EN4cute5tupleIJNS5_1CILi1EEES8_S8_EEENS6_IJNS7_ILi64EEENS7_ILi128EEENS7_ILi96EEEEEENS_10bfloat16_tEfNS_4arch4Sm90ELb1ELb0ELb0ELb1ELb0ELb1ELb0ELb0ELi2ELi1ELi2ELi1ELb1EEENS1_24CollectiveEpilogueBwdGQAISD_fSG_Li256ELb1ELb0EEENS1_25SingleTileBwdLPTSchedulerILb1ELi128ELb0EEEEEEEEEvNT_6ParamsE)
	.align		4
        /*00bc*/ 	.word	index@(__assertfail)
	.align		4
        /*00c0*/ 	.word	index@(_ZN7cutlass13device_kernelIN5flash11enable_sm90INS1_16FlashAttnBwdSm90INS1_25CollectiveMainloopBwdSm90ILi2ELi2ELi2EN4cute5tupleIJNS5_1CILi1EEES8_S8_EEENS6_IJNS7_ILi64EEENS7_ILi128EEENS7_ILi96EEEEEENS_10bfloat16_tEfNS_4arch4Sm90ELb1ELb0ELb0ELb1ELb1ELb1ELb0ELb0ELi2ELi1ELi2ELi1ELb1EEENS1_24CollectiveEpilogueBwdGQAISD_fSG_Li256ELb1ELb1EEENS1_25SingleTileBwdLPTSchedulerILb1ELi128ELb1EEEEEEEEEvNT_6ParamsE)
	.align		4
        /*00c4*/ 	.word	index@(__assertfail)
	.align		4
        /*00c8*/ 	.word	0x00000000
	.align		4
        /*00cc*/ 	.word	0xfffffffe
	.align		4
        /*00d0*/ 	.word	0x00000000
	.align		4
        /*00d4*/ 	.word	0xfffffffd
	.align		4
        /*00d8*/ 	.word	0x00000000
	.align		4
        /*00dc*/ 	.word	0xfffffffc


//--------------------- .nv.constant4             --------------------------
	.section	.nv.constant4,"a",@progbits
	.align	8
	.align		8
.nv.constant4:
        /*0000*/ 	.dword	__assertfail
	.align		8
        /*0008*/ 	.dword	__unnamed_1
	.align		8
        /*0010*/ 	.dword	__unnamed_2
	.align		8
        /*0018*/ 	.dword	__unnamed_3
	.align		8
        /*0020*/ 	.dword	__unnamed_4
	.align		8
        /*0028*/ 	.dword	__unnamed_5
	.align		8
        /*0030*/ 	.dword	_ZN65_INTERNAL_63387ab6_29_flash_bwd_hdim96_bf16_sm90_cu_526fb41a_29134cuda3std3__45__cpo5beginE
	.align		8
        /*0038*/ 	.dword	_ZN65_INTERNAL_63387ab6_29_flash_bwd_hdim96_bf16_sm90_cu_526fb41a_29134cuda3std3__45__cpo3endE
	.align		8
        /*0040*/ 	.dword	_ZN65_INTERNAL_63387ab6_29_flash_bwd_hdim96_bf16_sm90_cu_526fb41a_29134cuda3std3__45__cpo6cbeginE
	.align		8
        /*0048*/ 	.dword	_ZN65_INTERNAL_63387ab6_29_flash_bwd_hdim96_bf16_sm90_cu_526fb41a_29134cuda3std3__45__cpo4cendE
	.align		8
        /*0050*/ 	.dword	_ZN65_INTERNAL_63387ab6_29_flash_bwd_hdim96_bf16_sm90_cu_526fb41a_29134cuda3std3__467_GLOBAL__N__63387ab6_29_flash_bwd_hdim96_bf16_sm90_cu_526fb41a_29136ignoreE
	.align		8
        /*0058*/ 	.dword	_ZN65_INTERNAL_63387ab6_29_flash_bwd_hdim96_bf16_sm90_cu_526fb41a_29134cuda3std3__419piecewise_constructE
	.align		8
        /*0060*/ 	.dword	_ZN65_INTERNAL_63387ab6_29_flash_bwd_hdim96_bf16_sm90_cu_526fb41a_29134cuda3std3__48in_placeE
	.align		8
        /*0068*/ 	.dword	_ZN65_INTERNAL_63387ab6_29_flash_bwd_hdim96_bf16_sm90_cu_526fb41a_29134cuda3std6ranges3__45__cpo4swapE
	.align		8
        /*0070*/ 	.dword	_ZN65_INTERNAL_63387ab6_29_flash_bwd_hdim96_bf16_sm90_cu_526fb41a_29134cuda3std6ranges3__45__cpo9iter_moveE
	.align		8
        /*0078*/ 	.dword	_ZN65_INTERNAL_63387ab6_29_flash_bwd_hdim96_bf16_sm90_cu_526fb41a_29134cute7productE
	.align		8
        /*0080*/ 	.dword	_ZN65_INTERNAL_63387ab6_29_flash_bwd_hdim96_bf16_sm90_cu_526fb41a_29134cute1_E
	.align		8
        /*0088*/ 	.dword	$str$23
	.align		8
        /*0090*/ 	.dword	$str$24


//--------------------- .text._ZN7cutlass13device_kernelIN5flash11enable_sm90INS1_16FlashAttnBwdSm90INS1_25CollectiveMainloopBwdSm90ILi2ELi2ELi2EN4cute5tupleIJNS5_1CILi1EEES8_S8_EEENS6_IJNS7_ILi64EEENS7_ILi128EEENS7_ILi96EEEEEENS_10bfloat16_tEfNS_4arch4Sm90ELb0ELb0ELb0ELb0ELb0ELb1ELb0ELb0ELi2ELi1ELi2ELi1ELb1EEENS1_21CollectiveEpilogueBwdISD_SE_SG_Li256ELb0ELb0ELi1EEENS1_19SingleTileSchedulerILb0ELb0ELb0ELi128EEEEEEEEEvNT_6ParamsE --------------------------
	.section	.text._ZN7cutlass13device_kernelIN5flash11enable_sm90INS1_16FlashAttnBwdSm90INS1_25CollectiveMainloopBwdSm90ILi2ELi2ELi2EN4cute5tupleIJNS5_1CILi1EEES8_S8_EEENS6_IJNS7_ILi64EEENS7_ILi128EEENS7_ILi96EEEEEENS_10bfloat16_tEfNS_4arch4Sm90ELb0ELb0ELb0ELb0ELb0ELb1ELb0ELb0ELi2ELi1ELi2ELi1ELb1EEENS1_21CollectiveEpilogueBwdISD_SE_SG_Li256ELb0ELb0ELi1EEENS1_19SingleTileSchedulerILb0ELb0ELb0ELi128EEEEEEEEEvNT_6ParamsE,"ax",@progbits
	.align	128
.text._ZN7cutlass13device_kernelIN5flash11enable_sm90INS1_16FlashAttnBwdSm90INS1_25CollectiveMainloopBwdSm90ILi2ELi2ELi2EN4cute5tupleIJNS5_1CILi1EEES8_S8_EEENS6_IJNS7_ILi64EEENS7_ILi128EEENS7_ILi96EEEEEENS_10bfloat16_tEfNS_4arch4Sm90ELb0ELb0ELb0ELb0ELb0ELb1ELb0ELb0ELi2ELi1ELi2ELi1ELb1EEENS1_21CollectiveEpilogueBwdISD_SE_SG_Li256ELb0ELb0ELi1EEENS1_19SingleTileSchedulerILb0ELb0ELb0ELi128EEEEEEEEEvNT_6ParamsE:
        .type           _ZN7cutlass13device_kernelIN5flash11enable_sm90INS1_16FlashAttnBwdSm90INS1_25CollectiveMainloopBwdSm90ILi2ELi2ELi2EN4cute5tupleIJNS5_1CILi1EEES8_S8_EEENS6_IJNS7_ILi64EEENS7_ILi128EEENS7_ILi96EEEEEENS_10bfloat16_tEfNS_4arch4Sm90ELb0ELb0ELb0ELb0ELb0ELb1ELb0ELb0ELi2ELi1ELi2ELi1ELb1EEENS1_21CollectiveEpilogueBwdISD_SE_SG_Li256ELb0ELb0ELi1EEENS1_19SingleTileSchedulerILb0ELb0ELb0ELi128EEEEEEEEEvNT_6ParamsE,@function
        .size           _ZN7cutlass13device_kernelIN5flash11enable_sm90INS1_16FlashAttnBwdSm90INS1_25CollectiveMainloopBwdSm90ILi2ELi2ELi2EN4cute5tupleIJNS5_1CILi1EEES8_S8_EEENS6_IJNS7_ILi64EEENS7_ILi128EEENS7_ILi96EEEEEENS_10bfloat16_tEfNS_4arch4Sm90ELb0ELb0ELb0ELb0ELb0ELb1ELb0ELb0ELi2ELi1ELi2ELi1ELb1EEENS1_21CollectiveEpilogueBwdISD_SE_SG_Li256ELb0ELb0ELi1EEENS1_19SingleTileSchedulerILb0ELb0ELb0ELi128EEEEEEEEEvNT_6ParamsE,(.L_x_3293 - _ZN7cutlass13device_kernelIN5flash11enable_sm90INS1_16FlashAttnBwdSm90INS1_25CollectiveMainloopBwdSm90ILi2ELi2ELi2EN4cute5tupleIJNS5_1CILi1EEES8_S8_EEENS6_IJNS7_ILi64EEENS7_ILi128EEENS7_ILi96EEEEEENS_10bfloat16_tEfNS_4arch4Sm90ELb0ELb0ELb0ELb0ELb0ELb1ELb0ELb0ELi2ELi1ELi2ELi1ELb1EEENS1_21CollectiveEpilogueBwdISD_SE_SG_Li256ELb0ELb0ELi1EEENS1_19SingleTileSchedulerILb0ELb0ELb0ELi128EEEEEEEEEvNT_6ParamsE)
        .other          _ZN7cutlass13device_kernelIN5flash11enable_sm90INS1_16FlashAttnBwdSm90INS1_25CollectiveMainloopBwdSm90ILi2ELi2ELi2EN4cute5tupleIJNS5_1CILi1EEES8_S8_EEENS6_IJNS7_ILi64EEENS7_ILi128EEENS7_ILi96EEEEEENS_10bfloat16_tEfNS_4arch4Sm90ELb0ELb0ELb0ELb0ELb0ELb1ELb0ELb0ELi2ELi1ELi2ELi1ELb1EEENS1_21CollectiveEpilogueBwdISD_SE_SG_Li256ELb0ELb0ELi1EEENS1_19SingleTileSchedulerILb0ELb0ELb0ELi128EEEEEEEEEvNT_6ParamsE,@"STO_CUDA_ENTRY STV_DEFAULT"
_ZN7cutlass13device_kernelIN5flash11enable_sm90INS1_16FlashAttnBwdSm90INS1_25CollectiveMainloopBwdSm90ILi2ELi2ELi2EN4cute5tupleIJNS5_1CILi1EEES8_S8_EEENS6_IJNS7_ILi64EEENS7_ILi128EEENS7_ILi96EEEEEENS_10bfloat16_tEfNS_4arch4Sm90ELb0ELb0ELb0ELb0ELb0ELb1ELb0ELb0ELi2ELi1ELi2ELi1ELb1EEENS1_21CollectiveEpilogueBwdISD_SE_SG_Li256ELb0ELb0ELi1EEENS1_19SingleTileSchedulerILb0ELb0ELb0ELi128EEEEEEEEEvNT_6ParamsE:
[----:B------:R-:W1:Y:S01]  /*0000*/  LDC R1, c[0x0][0x28] ;  /* 0x00000a00ff017b82 */ /* 0x000e620000000800 */
[----:B------:R-:W2:Y:S01]  /*0010*/  S2R R3, SR_TID.X ;  /* 0x0000000000037919 */ /* 0x000ea20000002100 */
[----:B------:R-:W-:Y:S01]  /*0020*/  ELECT P0, URZ, PT ;  /* 0x00000000003f782f */ /* 0x000fe20003800000 */
[----:B------:R-:W-:Y:S01]  /*0030*/  BSSY B0, `(.L_x_0) ;  /* 0x000001a000007945 */ /* 0x000fe20003800000 */
[--C-:B--2---:R-:W-:Y:S02]  /*0040*/  SHF.R.U32.HI R0, RZ, 0x5, R3.reuse ;  /* 0x00000005ff007819 */ /* 0x104fe40000011603 */
[----:B------:R-:W-:-:S03]  /*0050*/  SHF.R.U32.HI R3, RZ, 0x7, R3 ;  /* 0x00000007ff037819 */ /* 0x000fc60000011603 */
[----:B------:R-:W2:Y:S02]  /*0060*/  SHFL.IDX PT, R2, R0, RZ, 0x1f ;  /* 0x00001fff00027589 */ /* 0x000ea400000e0000 */
[----:B--2---:R-:W-:-:S13]  /*0070*/  ISETP.EQ.AND P0, PT, R2, RZ, P0 ;  /* 0x000000ff0200720c */ /* 0x004fda0000702270 */
[----:B-1----:R-:W-:Y:S05]  /*0080*/  @!P0 BRA `(.L_x_1) ;  /* 0x0000000000508947 */ /* 0x002fea0003800000 */
[----:B------:R-:W-:Y:S02]  /*0090*/  ULDC.64 UR4, c[0x0][0x198] ;  /* 0x0000660000047ab9 */ /* 0x000fe40000000a00 */
[----:B------:R-:W-:Y:S02]  /*00a0*/  UIADD3 UR6, UP0, UR4, 0xf0, URZ ;  /* 0x000000f004067890 */ /* 0x000fe4000ff1e03f */
[----:B------:R-:W-:Y:S02]  /*00b0*/  UIADD3 UR8, UP1, UR4, 0x1f0, URZ ;  /* 0x000001f004087890 */ /* 0x000fe4000ff3e03f */
[----:B------:R-:W-:Y:S02]  /*00c0*/  UIADD3 UR10, UP2, UR4, 0x2f0, URZ ;  /* 0x000002f0040a7890 */ /* 0x000fe4000ff5e03f */
[----:B------:R-:W-:Y:S02]  /*00d0*/  UIADD3 UR12, UP3, UR4, 0x3f0, URZ ;  /* 0x000003f0040c7890 */ /* 0x000fe4000ff7e03f */
[----:B------:R-:W-:-:S02]  /*00e0*/  UIADD3 UR14, UP4, UR4, 0x670, URZ ;  /* 0x00000670040e7890 */ /* 0x000fc4000ff9e03f */
[----:B------:R-:W-:Y:S02]  /*00f0*/  UIADD3.X UR7, URZ, UR5, URZ, UP0, !UPT ;  /* 0x000000053f077290 */ /* 0x000fe400087fe43f */
[----:B------:R-:W-:Y:S02]  /*0100*/  UIADD3 UR4, UP5, UR4, 0x770, URZ ;  /* 0x0000077004047890 */ /* 0x000fe4000ffbe03f */
[----:B------:R-:W-:Y:S02]  /*0110*/  UIADD3.X UR9, URZ, UR5, URZ, UP1, !UPT ;  /* 0x000000053f097290 */ /* 0x000fe40008ffe43f */
[----:B------:R-:W-:Y:S02]  /*0120*/  UIADD3.X UR11, URZ, UR5, URZ, UP2, !UPT ;  /* 0x000000053f0b7290 */ /* 0x000fe400097fe43f */
[----:B------:R-:W-:Y:S01]  /*0130*/  UIADD3.X UR13, URZ, UR5, URZ, UP3, !UPT ;  /* 0x000000053f0d7290 */ /* 0x000fe20009ffe43f */
[----:B------:R1:W-:Y:S01]  /*0140*/  UTMACCTL.PF [UR6] ;  /* 0x00000000060079b9 */ /* 0x0003e20008040000 */
[----:B------:R-:W-:-:S03]  /*0150*/  UIADD3.X UR15, URZ, UR5, URZ, UP4, !UPT ;  /* 0x000000053f0f7290 */ /* 0x000fc6000a7fe43f */
[----:B------:R1:W-:Y:S01]  /*0160*/  UTMACCTL.PF [UR8] ;  /* 0x00000000080079b9 */ /* 0x0003e20008040000 */
[----:B------:R-:W-:Y:S01]  /*0170*/  UIADD3.X UR5, URZ, UR5, URZ, UP5, !UPT ;  /* 0x000000053f057290 */ /* 0x000fe2000affe43f */
[----:B------:R1:W-:Y:S02]  /*0180*/  UTMACCTL.PF [UR10] ;  /* 0x000000000a0079b9 */ /* 0x0003e40008040000 */
[----:B------:R1:W-:Y:S02]  /*0190*/  UTMACCTL.PF [UR12] ;  /* 0x000000000c0079b9 */ /* 0x0003e40008040000 */
[----:B------:R1:W-:Y:S04]  /*01a0*/  UTMACCTL.PF [UR14] ;  /* 0x000000000e0079b9 */ /* 0x0003e80008040000 */
[----:B------:R1:W-:Y:S02]  /*01b0*/  UTMACCTL.PF [UR4] ;  /* 0x00000000040079b9 */ /* 0x0003e40008040000 */
[----:B-1----:R-:W-:Y:S01]  /*01c0*/  NOP ;  /* 0x0000000000007918 */ /* 0x002fe20000000000 */
.L_x_1:
[----:B------:R-:W-:Y:S05]  /*01d0*/  BSYNC B0 ;  /* 0x0000000000007941 */ /* 0x000fea0003800000 */
.L_x_0:
[----:B------:R-:W-:Y:S01]  /*01e0*/  VOTEU.ANY UP0, P0 ;  /* 0x00000000003f7886 */ /* 0x000fe20000000100 */
[----:B------:R-:W1:Y:S01]  /*01f0*/  SHFL.IDX PT, R3, R3, RZ, 0x1f ;  /* 0x00001fff03037589 */ /* 0x000e6200000e0000 */
[----:B------:R-:W-:Y:S01]  /*0200*/  UMOV UR4, 0x1 ;  /* 0x0000000100047882 */ /* 0x000fe20000000000 */
[----:B------:R-:W-:Y:S01]  /*0210*/  VOTEU.ANY UP1, P0 ;  /* 0x00000000003f7886 */ /* 0x000fe20000020100 */
[----:B------:R-:W-:Y:S01]  /*0220*/  UMOV UR38, 0x1 ;  /* 0x0000000100267882 */ /* 0x000fe20000000000 */
[----:B------:R-:W2:Y:S01]  /*0230*/  @UP0 S2UR UR7, SR_CgaCtaId ;  /* 0x00000000000709c3 */ /* 0x000ea20000008800 */
[----:B------:R-:W3:Y:S01]  /*0240*/  SHFL.IDX PT, R2, R0, RZ, 0x1f ;  /* 0x00001fff00027589 */ /* 0x000ee200000e0000 */
[----:B------:R-:W-:Y:S01]  /*0250*/  @UP0 UMOV UR6, 0x400 ;  /* 0x0000040000060882 */ /* 0x000fe20000000000 */
[----:B------:R-:W-:-:S04]  /*0260*/  @UP0 UIADD3 UR4, -UR4, 0x100000, URZ ;  /* 0x0010000004040890 */ /* 0x000fc8000fffe13f */
[----:B------:R-:W-:Y:S02]  /*0270*/  @UP0 USHF.L.U32 UR5, UR4, 0xb, URZ ;  /* 0x0000000b04050899 */ /* 0x000fe4000800063f */
[----:B------:R-:W-:Y:S01]  /*0280*/  @UP0 USHF.L.U32 UR4, UR4, 0x1, URZ ;  /* 0x0000000104040899 */ /* 0x000fe2000800063f */
[----:B-1----:R-:W-:Y:S01]  /*0290*/  R2UR UR8, R3 ;  /* 0x00000000030872ca */ /* 0x002fe200000e0000 */
[----:B--2---:R-:W-:Y:S01]  /*02a0*/  @UP0 ULEA UR6, UR7, UR6, 0x18 ;  /* 0x0000000607060291 */ /* 0x004fe2000f8ec03f */
[----:B---3--:R-:W-:-:S11]  /*02b0*/  ISETP.NE.AND P1, PT, R2, RZ, PT ;  /* 0x000000ff0200720c */ /* 0x008fd60003f25270 */
[----:B------:R-:W-:Y:S01]  /*02c0*/  UISETP.NE.AND UP0, UPT, UR8, URZ, UPT ;  /* 0x0000003f0800728c */ /* 0x000fe2000bf05270 */
[----:B------:R-:W1:Y:S02]  /*02d0*/  FENCE.VIEW.ASYNC.S ;  /* 0x00000000000073c6 */ /* 0x000e640000000000 */
[----:B-1----:R1:W2:Y:S01]  /*02e0*/  @UP1 SYNCS.EXCH.64 URZ, [UR6+0x26800], UR4 ;  /* 0x02680004063f15b2 */ /* 0x0022a20008000100 */
[----:B------:R-:W-:Y:S01]  /*02f0*/  USEL UR38, UR38, 0x2, !UP0 ;  /* 0x0000000226267887 */ /* 0x000fe2000c000000 */
[----:B------:R-:W-:Y:S11]  /*0300*/  @P1 BRA `(.L_x_2) ;  /* 0x0000000000481947 */ /* 0x000ff60003800000 */
[----:B-1----:R-:W1:Y:S01]  /*0310*/  S2UR UR5, SR_CgaCtaId ;  /* 0x00000000000579c3 */ /* 0x002e620000008800 */
[----:B------:R-:W-:Y:S01]  /*0320*/  UMOV UR4, 0x400 ;  /* 0x0000040000047882 */ /* 0x000fe20000000000 */
[----:B------:R-:W-:Y:S01]  /*0330*/  UMOV UR6, 0x1 ;  /* 0x0000000100067882 */ /* 0x000fe20000000000 */
[----:B------:R-:W-:Y:S01]  /*0340*/  UMOV UR9, 0x100 ;  /* 0x0000010000097882 */ /* 0x000fe20000000000 */
[----:B------:R-:W-:-:S04]  /*0350*/  UIADD3 UR6, -UR6, 0x100000, URZ ;  /* 0x0010000006067890 */ /* 0x000fc8000fffe13f */
[----:B------:R-:W-:Y:S02]  /*0360*/  USHF.L.U32 UR7, UR6, 0xb, URZ ;  /* 0x0000000b06077899 */ /* 0x000fe4000800063f */
[----:B------:R-:W-:Y:S01]  /*0370*/  USHF.L.U32 UR6, UR6, 0x1, URZ ;  /* 0x0000000106067899 */ /* 0x000fe2000800063f */
[----:B------:R-:W-:Y:S01]  /*0380*/  ELECT P0, URZ, PT ;  /* 0x00000000003f782f */ /* 0x000fe20003800000 */
[----:B-1----:R-:W-:Y:S02]  /*0390*/  ULEA UR8, UR5, UR4, 0x18 ;  /* 0x0000000405087291 */ /* 0x002fe4000f8ec03f */
[----:B------:R-:W-:-:S04]  /*03a0*/  UIADD3 UR4, -UR9, 0x100000, URZ ;  /* 0x0010000009047890 */ /* 0x000fc8000fffe13f */
[----:B------:R-:W-:Y:S02]  /*03b0*/  USHF.L.U32 UR5, UR4, 0xb, URZ ;  /* 0x0000000b04057899 */ /* 0x000fe4000800063f */
[----:B------:R-:W-:Y:S01]  /*03c0*/  USHF.L.U32 UR4, UR4, 0x1, URZ ;  /* 0x0000000104047899 */ /* 0x000fe2000800063f */
[----:B------:R-:W1:Y:S03]  /*03d0*/  FENCE.VIEW.ASYNC.S ;  /* 0x00000000000073c6 */ /* 0x000e660000000000 */
[----:B-1----:R3:W4:Y:S08]  /*03e0*/  SYNCS.EXCH.64 URZ, [UR8+0x26810], UR6 ;  /* 0x02681006083f75b2 */ /* 0x0027300008000100 */
[----:B------:R3:W5:Y:S01]  /*03f0*/  SYNCS.EXCH.64 URZ, [UR8+0x26820], UR4 ;  /* 0x02682004083f75b2 */ /* 0x0007620008000100 */
[----:B------:R3:W1:Y:S01]  /*0400*/  SYNCS.EXCH.64 URZ, [UR8+0x26818], UR6 ;  /* 0x02681806083f75b2 */ /* 0x0006620008000100 */
[----:B------:R3:W1:Y:S02]  /*0410*/  SYNCS.EXCH.64 URZ, [UR8+0x26828], UR4 ;  /* 0x02682804083f75b2 */ /* 0x0006640008000100 */
[----:B---3--:R-:W-:Y:S01]  /*0420*/  NOP ;  /* 0x0000000000007918 */ /* 0x008fe20000000000 */
.L_x_2:
[----:B------:R-:W3:Y:S01]  /*0430*/  SHFL.IDX PT, R2, R0, RZ, 0x1f ;  /* 0x00001fff00027589 */ /* 0x000ee200000e0000 */
[----:B------:R-:W-:Y:S01]  /*0440*/  NOP ;  /* 0x0000000000007918 */ /* 0x000fe20000000000 */
[----:B---3--:R-:W-:-:S13]  /*0450*/  ISETP.NE.AND P0, PT, R2, RZ, PT ;  /* 0x000000ff0200720c */ /* 0x008fda0003f05270 */
[----:B------:R-:W-:Y:S05]  /*0460*/  @P0 BRA `(.L_x_3) ;  /* 0x0000000000480947 */ /* 0x000fea0003800000 */
[----:B-1----:R-:W1:Y:S01]  /*0470*/  S2UR UR5, SR_CgaCtaId ;  /* 0x00000000000579c3 */ /* 0x002e620000008800 */
[----:B------:R-:W-:Y:S01]  /*0480*/  UMOV UR4, 0x400 ;  /* 0x0000040000047882 */ /* 0x000fe20000000000 */
[----:B------:R-:W-:Y:S01]  /*0490*/  UMOV UR6, 0x1 ;  /* 0x0000000100067882 */ /* 0x000fe20000000000 */
[----:B------:R-:W-:Y:S01]  /*04a0*/  UMOV UR7, 0x100 ;  /* 0x0000010000077882 */ /* 0x000fe20000000000 */
[----:B------:R-:W-:Y:S01]  /*04b0*/  ELECT P0, URZ, PT ;  /* 0x00000000003f782f */ /* 0x000fe20003800000 */
[----:B-1----:R-:W-:Y:S02]  /*04c0*/  ULEA UR8, UR5, UR4, 0x18 ;  /* 0x0000000405087291 */ /* 0x002fe4000f8ec03f */
[----:B------:R-:W-:-:S04]  /*04d0*/  UIADD3 UR4, -UR6, 0x100000, URZ ;  /* 0x0010000006047890 */ /* 0x000fc8000fffe13f */
[----:B------:R-:W-:Y:S02]  /*04e0*/  USHF.L.U32 UR5, UR4, 0xb, URZ ;  /* 0x0000000b04057899 */ /* 0x000fe4000800063f */
[----:B------:R-:W-:Y:S02]  /*04f0*/  USHF.L.U32 UR4, UR4, 0x1, URZ ;  /* 0x0000000104047899 */ /* 0x000fe4000800063f */
[----:B------:R-:W-:-:S04]  /*0500*/  UIADD3 UR6, -UR7, 0x100000, URZ ;  /* 0x0010000007067890 */ /* 0x000fc8000fffe13f */
[----:B------:R-:W-:Y:S02]  /*0510*/  USHF.L.U32 UR7, UR6, 0xb, URZ ;  /* 0x0000000b06077899 */ /* 0x000fe4000800063f */
[----:B------:R-:W-:Y:S01]  /*0520*/  USHF.L.U32 UR6, UR6, 0x1, URZ ;  /* 0x0000000106067899 */ /* 0x000fe2000800063f */
[----:B------:R-:W1:Y:S03]  /*0530*/  FENCE.VIEW.ASYNC.S ;  /* 0x00000000000073c6 */ /* 0x000e660000000000 */
[----:B-1----:R3:W1:Y:S08]  /*0540*/  SYNCS.EXCH.64 URZ, [UR8+0x26830], UR4 ;  /* 0x02683004083f75b2 */ /* 0x0026700008000100 */
[----:B------:R3:W1:Y:S01]  /*0550*/  SYNCS.EXCH.64 URZ, [UR8+0x26840], UR6 ;  /* 0x02684006083f75b2 */ /* 0x0006620008000100 */
[----:B------:R3:W1:Y:S01]  /*0560*/  SYNCS.EXCH.64 URZ, [UR8+0x26838], UR4 ;  /* 0x02683804083f75b2 */ /* 0x0006620008000100 */
[----:B------:R3:W1:Y:S02]  /*0570*/  SYNCS.EXCH.64 URZ, [UR8+0x26848], UR6 ;  /* 0x02684806083f75b2 */ /* 0x0006640008000100 */
[----:B---3--:R-:W-:Y:S01]  /*0580*/  NOP ;  /* 0x0000000000007918 */ /* 0x008fe20000000000 */
.L_x_3:
[----:B------:R-:W-:Y:S01]  /*0590*/  PLOP3.LUT P0, PT, PT, PT, UP0, 0x80, 0x0 ;  /* 0x000000000000781c */ /* 0x000fe20003f0f008 */
[----:B------:R-:W-:Y:S01]  /*05a0*/  NOP ;  /* 0x0000000000007918 */ /* 0x000fe20000000000 */
[----:B-12-45:R-:W-:Y:S11]  /*05b0*/  BAR.SYNC.DEFER_BLOCKING 0x0 ;  /* 0x0000000000007b1d */ /* 0x036ff60000010000 */
[----:B------:R-:W-:Y:S05]  /*05c0*/  @!P0 BRA `(.L_x_4) ;  /* 0x00000044000c8947 */ /* 0x000fea0003800000 */
.L_x_5:
[----:B------:R-:W-:-:S08]  /*05d0*/  NOP ;  /* 0x0000000000007918 */ /* 0x000fd00000000000 */
[----:B------:R-:W1:Y:S02]  /*05e0*/  USETMAXREG.TRY_ALLOC.CTAPOOL UP0, 0xf0 ;  /* 0x000000f0000079c8 */ /* 0x000e640008000600 */
[----:B-1----:R-:W-:-:S13]  /*05f0*/  PLOP3.LUT P0, PT, PT, PT, UP0, 0x80, 0x0 ;  /* 0x000000000000781c */ /* 0x002fda0003f0f008 */
[----:B------:R-:W-:Y:S05]  /*0600*/  @!P0 BRA `(.L_x_5) ;  /* 0xfffffffc00f08947 */ /* 0x000fea000383ffff */
[----:B------:R-:W-:Y:S01]  /*0610*/  LOP3.LUT R0, R0, 0x3, RZ, 0xc0, !PT ;  /* 0x0000000300007812 */ /* 0x000fe200078ec0ff */
[----:B------:R-:W1:Y:S01]  /*0620*/  S2R R2, SR_TID.X ;  /* 0x0000000000027919 */ /* 0x000e620000002100 */
[----:B------:R-:W2:Y:S04]  /*0630*/  S2UR UR4, SR_CTAID.Z ;  /* 0x00000000000479c3 */ /* 0x000ea80000002700 */
[----:B------:R-:W3:Y:S02]  /*0640*/  SHFL.IDX PT, R0, R0, RZ, 0x1f ;  /* 0x00001fff00007589 */ /* 0x000ee400000e0000 */
[----:B---3--:R-:W-:Y:S02]  /*0650*/  ISETP.NE.AND P0, PT, R0, RZ, PT ;  /* 0x000000ff0000720c */ /* 0x008fe40003f05270 */
[----:B-1----:R-:W-:-:S11]  /*0660*/  SHF.R.U32.HI R2, RZ, 0x7, R2 ;  /* 0x00000007ff027819 */ /* 0x002fd60000011602 */
[----:B------:R-:W-:-:S05]  /*0670*/  @!P0 VIADD R2, R2, 0x9 ;  /* 0x0000000902028836 */ /* 0x000fca0000000000 */
[----:B------:R1:W-:Y:S06]  /*0680*/  @!P0 BAR.ARV R2, 0xa0 ;  /* 0x000280020000851d */ /* 0x0003ec0000002000 */
[----:B--2---:R-:W-:-:S13]  /*0690*/  ISETP.LE.AND P0, PT, RZ, UR4, PT ;  /* 0x00000004ff007c0c */ /* 0x004fda000bf03270 */
[----:B-1----:R-:W-:Y:S05]  /*06a0*/  @!P0 EXIT ;  /* 0x000000000000894d */ /* 0x002fea0003800000 */
[----:B------:R-:W1:Y:S01]  /*06b0*/  S2R R3, SR_TID.X ;  /* 0x0000000000037919 */ /* 0x000e620000002100 */
[----:B------:R-:W-:-:S04]  /*06c0*/  MOV R0, RZ ;  /* 0x000000ff00007202 */ /* 0x000fc80000000f00 */
[----:B------:R-:W-:Y:S01]  /*06d0*/  LOP3.LUT P0, RZ, R0, 0x3ff, RZ, 0xc0, !PT ;  /* 0x000003ff00ff7812 */ /* 0x000fe2000780c0ff */
[----:B-1----:R-:W-:-:S12]  /*06e0*/  VIADD R120, R3, 0xffffff80 ;  /* 0xffffff8003787836 */ /* 0x002fd80000000000 */
[----:B------:R-:W-:Y:S05]  /*06f0*/  @!P0 BRA `(.L_x_6) ;  /* 0x00000000007c8947 */ /* 0x000fea0003800000 */
[----:B------:R-:W-:Y:S01]  /*0700*/  MOV R2, 0x0 ;  /* 0x0000000000027802 */ /* 0x000fe20000000f00 */
[----:B------:R-:W-:Y:S01]  /*0710*/  ULDC.64 UR4, c[0x4][0x88] ;  /* 0x0100220000047ab9 */ /* 0x000fe20000000a00 */
[----:B------:R-:W-:Y:S01]  /*0720*/  ULDC.64 UR6, c[0x4][0x8] ;  /* 0x0100020000067ab9 */ /* 0x000fe20000000a00 */
[----:B------:R-:W-:Y:S01]  /*0730*/  IMAD.U32 R4, RZ, RZ, UR4 ;  /* 0x00000004ff047e24 */ /* 0x000fe2000f8e00ff */
[----:B------:R1:W2:Y:S01]  /*0740*/  LDC.64 R14, c[0x4][R2] ;  /* 0x01000000020e7b82 */ /* 0x0002a20000000a00 */
[----:B------:R-:W-:Y:S01]  /*0750*/  IMAD.U32 R5, RZ, RZ, UR5 ;  /* 0x00000005ff057e24 */ /* 0x000fe2000f8e00ff */
[----:B------:R-:W-:Y:S01]  /*0760*/  ULDC.64 UR4, c[0x4][0x90] ;  /* 0x0100240000047ab9 */ /* 0x000fe20000000a00 */
[----:B------:R-:W-:Y:S02]  /*0770*/  IMAD.U32 R10, RZ, RZ, UR6 ;  /* 0x00000006ff0a7e24 */ /* 0x000fe4000f8e00ff */
[----:B------:R-:W-:Y:S02]  /*0780*/  IMAD.U32 R6, RZ, RZ, UR4 ;  /* 0x00000004ff067e24 */ /* 0x000fe4000f8e00ff */
[----:B------:R-:W-:-:S02]  /*0790*/  IMAD.U32 R7, RZ, RZ, UR5 ;  /* 0x00000005ff077e24 */ /* 0x000fc4000f8e00ff */
[----:B------:R-:W-:Y:S02]  /*07a0*/  IMAD.U32 R11, RZ, RZ, UR7 ;  /* 0x00000007ff0b7e24 */ /* 0x000fe4000f8e00ff */
[----:B------:R-:W-:Y:S02]  /*07b0*/  IMAD.MOV.U32 R8, RZ, RZ, 0x70 ;  /* 0x00000070ff087424 */ /* 0x000fe400078e00ff */
[----:B------:R-:W-:Y:S02]  /*07c0*/  IMAD.MOV.U32 R12, RZ, RZ, 0x1 ;  /* 0x00000001ff0c7424 */ /* 0x000fe400078e00ff */
[----:B-1----:R-:W-:-:S07]  /*07d0*/  IMAD.MOV.U32 R13, RZ, RZ, RZ ;  /* 0x000000ffff0d7224 */ /* 0x002fce00078e00ff */
[----:B------:R-:W-:-:S07]  /*07e0*/  LEPC R20, `(.L_x_7) ;  /* 0x000000001014794e */ /* 0x000fce0000000000 */
[----:B--2---:R-:W-:Y:S05]  /*07f0*/  CALL.ABS.NOINC R14 ;  /* 0x000000000e007343 */ /* 0x004fea0003c00000 */
.L_x_7:
[----:B------:R-:W1:Y:S01]  /*0800*/  LDC.64 R2, c[0x4][R2] ;  /* 0x0100000002027b82 */ /* 0x000e620000000a00 */
[----:B------:R-:W-:Y:S01]  /*0810*/  ULDC.64 UR4, c[0x4][0x88] ;  /* 0x0100220000047ab9 */ /* 0x000fe20000000a00 */
[----:B------:R-:W-:Y:S01]  /*0820*/  ULDC.64 UR6, c[0x4][0x90] ;  /* 0x0100240000067ab9 */ /* 0x000fe20000000a00 */
[----:B------:R-:W-:Y:S02]  /*0830*/  IMAD.U32 R4, RZ, RZ, UR4 ;  /* 0x00000004ff047e24 */ /* 0x000fe4000f8e00ff */
        /* <DEDUP_REMOVED lines=8> */
[----:B------:R-:W-:-:S07]  /*08c0*/  IMAD.MOV.U32 R13, RZ, RZ, RZ ;  /* 0x000000ffff0d7224 */ /* 0x000fce00078e00ff */
[----:B------:R-:W-:-:S07]  /*08d0*/  LEPC R20, `(.L_x_6) ;  /* 0x000000001014794e */ /* 0x000fce0000000000 */
[----:B-1----:R-:W-:Y:S05]  /*08e0*/  CALL.ABS.NOINC R2 ;  /* 0x0000000002007343 */ /* 0x002fea0003c00000 */
.L_x_6:
[----:B------:R-:W1:Y:S01]  /*08f0*/  S2R R3, SR_CgaCtaId ;  /* 0x0000000000037919 */ /* 0x000e620000008800 */
[----:B------:R-:W-:-:S04]  /*0900*/  MOV R2, 0x400 ;  /* 0x0000040000027802 */ /* 0x000fc80000000f00 */
[----:B-1----:R-:W-:-:S05]  /*0910*/  LEA R2, R3, R2, 0x18 ;  /* 0x0000000203027211 */ /* 0x002fca00078ec0ff */
[----:B------:R-:W-:-:S05]  /*0920*/  VIADD R16, R2, 0x1e800 ;  /* 0x0001e80002107836 */ /* 0x000fca0000000000 */
[----:B------:R-:W-:-:S13]  /*0930*/  LOP3.LUT P0, RZ, R16, 0x3ff, RZ, 0xc0, !PT ;  /* 0x000003ff10ff7812 */ /* 0x000fda000780c0ff */
        /* <DEDUP_REMOVED lines=17> */
.L_x_9:
[----:B------:R1:W2:Y:S01]  /*0a50*/  LDC.64 R14, c[0x4][R17] ;  /* 0x01000000110e7b82 */ /* 0x0002a20000000a00 */
        /* <DEDUP_REMOVED lines=14> */
.L_x_8:
[----:B------:R-:W-:Y:S01]  /*0b40*/  SHF.R.S32.HI R121, RZ, 0x1f, R120 ;  /* 0x0000001fff797819 */ /* 0x000fe20000011478 */
[----:B------:R-:W-:-:S03]  /*0b50*/  UMOV UR4, 0xffffffff ;  /* 0xffffffff00047882 */ /* 0x000fc60000000000 */
[----:B------:R-:W-:-:S04]  /*0b60*/  LEA.HI R0, R121, R120, RZ, 0x7 ;  /* 0x0000007879007211 */ /* 0x000fc800078f38ff */
[----:B------:R-:W-:Y:S01]  /*0b70*/  SHF.R.S32.HI R23, RZ, 0x7, R0 ;  /* 0x00000007ff177819 */ /* 0x000fe20000011400 */
[----:B------:R-:W-:Y:S06]  /*0b80*/  BRA.DIV UR4, `(.L_x_10) ;  /* 0x0000006e04307947 */ /* 0x000fec000b800000 */
[----:B------:R1:W2:Y:S02]  /*0b90*/  SHFL.IDX PT, R14, R23, RZ, 0x1f ;  /* 0x00001fff170e7589 */ /* 0x0002a400000e0000 */
.L_x_84:
[----:B------:R-:W-:Y:S01]  /*0ba0*/  SHF.L.U32 R5, RZ, 0x1f, RZ ;  /* 0x0000001fff057819 */ /* 0x000fe200000006ff */
[----:B------:R-:W-:Y:S01]  /*0bb0*/  VIADD R222, R2, 0x6000 ;  /* 0x0000600002de7836 */ /* 0x000fe20000000000 */
[----:B------:R-:W-:Y:S02]  /*0bc0*/  LEA.HI R19, R121, R120, RZ, 0x4 ;  /* 0x0000007879137211 */ /* 0x000fe400078f20ff */
[----:B------:R-:W3:Y:S01]  /*0bd0*/  SYNCS.PHASECHK.TRANS64.TRYWAIT P0, [R2+URZ+0x26800], R5 ;  /* 0x02680005020075a7 */ /* 0x000ee2000800017f */
[----:B------:R-:W-:Y:S02]  /*0be0*/  LOP3.LUT R3, R0, 0xffffff80, RZ, 0xc0, !PT ;  /* 0xffffff8000037812 */ /* 0x000fe400078ec0ff */
[----:B------:R-:W-:Y:S02]  /*0bf0*/  SHF.R.S32.HI R4, RZ, 0x4, R19 ;  /* 0x00000004ff047819 */ /* 0x000fe40000011413 */
[----:B--2---:R-:W-:Y:S01]  /*0c00*/  LEA.HI R0, R14, R14, RZ, 0x1 ;  /* 0x0000000e0e007211 */ /* 0x004fe200078f08ff */
[----:B------:R-:W-:Y:S01]  /*0c10*/  IMAD.IADD R122, R120, 0x1, -R3 ;  /* 0x00000001787a7824 */ /* 0x000fe200078e0a03 */
[----:B------:R-:W-:-:S02]  /*0c20*/  LEA.HI R3, R19, R4, RZ, 0x1 ;  /* 0x0000000413037211 */ /* 0x000fc400078f08ff */
[----:B------:R-:W-:Y:S02]  /*0c30*/  LOP3.LUT R17, R0, 0xfffffffe, RZ, 0xc0, !PT ;  /* 0xfffffffe00117812 */ /* 0x000fe400078ec0ff */
[----:B------:R-:W-:Y:S02]  /*0c40*/  SHF.R.S32.HI R125, RZ, 0x1f, R122 ;  /* 0x0000001fff7d7819 */ /* 0x000fe4000001147a */
[----:B------:R-:W-:Y:S01]  /*0c50*/  LOP3.LUT R3, R3, 0xfffffffe, RZ, 0xc0, !PT ;  /* 0xfffffffe03037812 */ /* 0x000fe200078ec0ff */
[----:B------:R-:W-:Y:S01]  /*0c60*/  IMAD.IADD R17, R14, 0x1, -R17 ;  /* 0x000000010e117824 */ /* 0x000fe200078e0a11 */
[----:B------:R-:W-:Y:S02]  /*0c70*/  LEA.HI R126, R125, R122, RZ, 0x2 ;  /* 0x0000007a7d7e7211 */ /* 0x000fe400078f10ff */
[----:B------:R-:W-:Y:S01]  /*0c80*/  LOP3.LUT P1, RZ, R222, 0x1bf, RZ, 0xc0, !PT ;  /* 0x000001bfdeff7812 */ /* 0x000fe2000782c0ff */
[----:B------:R-:W-:Y:S01]  /*0c90*/  IMAD.IADD R124, R4, 0x1, -R3 ;  /* 0x00000001047c7824 */ /* 0x000fe200078e0a03 */
[----:B------:R-:W-:-:S02]  /*0ca0*/  LEA.HI R0, R121, R120, RZ, 0x5 ;  /* 0x0000007879007211 */ /* 0x000fc400078f28ff */
[----:B------:R-:W-:Y:S01]  /*0cb0*/  LOP3.LUT R3, R126, 0x7ffffffc, RZ, 0xc0, !PT ;  /* 0x7ffffffc7e037812 */ /* 0x000fe200078ec0ff */
[----:B---3--:R-:W-:Y:S08]  /*0cc0*/  @P0 BRA `(.L_x_11) ;  /* 0x0000000000080947 */ /* 0x008ff00003800000 */
[----:B------:R-:W2:Y:S02]  /*0cd0*/  SYNCS.PHASECHK.TRANS64.TRYWAIT P0, [R2+URZ+0x26800], R5 ;  /* 0x02680005020075a7 */ /* 0x000ea4000800017f */
[----:B--2---:R-:W-:Y:S05]  /*0ce0*/  @!P0 BRA `(.L_x_12) ;  /* 0x0000006800f88947 */ /* 0x004fea0003800000 */
.L_x_11:
[----:B------:R-:W-:Y:S01]  /*0cf0*/  LOP3.LUT P0, RZ, R222, 0x1bf, RZ, 0xc0, !PT ;  /* 0x000001bfdeff7812 */ /* 0x000fe2000780c0ff */
[----:B------:R-:W-:Y:S01]  /*0d00*/  IMAD.IADD R18, R122, 0x1, -R3 ;  /* 0x000000017a127824 */ /* 0x000fe200078e0a03 */
[----:B------:R-:W-:-:S11]  /*0d10*/  SHF.R.S32.HI R123, RZ, 0x5, R0 ;  /* 0x00000005ff7b7819 */ /* 0x000fd60000011400 */
[----:B------:R-:W-:Y:S05]  /*0d20*/  @!P0 BRA `(.L_x_13) ;  /* 0x0000000000408947 */ /* 0x000fea0003800000 */
[----:B------:R-:W-:Y:S01]  /*0d30*/  MOV R0, 0x0 ;  /* 0x0000000000007802 */ /* 0x000fe20000000f00 */
[----:B------:R-:W-:Y:S01]  /*0d40*/  ULDC.64 UR4, c[0x4][0x88] ;  /* 0x0100220000047ab9 */ /* 0x000fe20000000a00 */
[----:B------:R-:W-:Y:S01]  /*0d50*/  ULDC.64 UR6, c[0x4][0x90] ;  /* 0x0100240000067ab9 */ /* 0x000fe20000000a00 */
[----:B------:R-:W-:Y:S01]  /*0d60*/  IMAD.U32 R4, RZ, RZ, UR4 ;  /* 0x00000004ff047e24 */ /* 0x000fe2000f8e00ff */
[----:B------:R3:W4:Y:S01]  /*0d70*/  LDC.64 R14, c[0x4][R0] ;  /* 0x01000000000e7b82 */ /* 0x0007220000000a00 */
[----:B--2---:R-:W-:Y:S01]  /*0d80*/  IMAD.U32 R5, RZ, RZ, UR5 ;  /* 0x00000005ff057e24 */ /* 0x004fe2000f8e00ff */
[----:B------:R-:W-:Y:S01]  /*0d90*/  ULDC.64 UR4, c[0x4][0x18] ;  /* 0x0100060000047ab9 */ /* 0x000fe20000000a00 */
[----:B------:R-:W-:Y:S02]  /*0da0*/  IMAD.U32 R6, RZ, RZ, UR6 ;  /* 0x00000006ff067e24 */ /* 0x000fe4000f8e00ff */
[----:B------:R-:W-:Y:S02]  /*0db0*/  IMAD.U32 R7, RZ, RZ, UR7 ;  /* 0x00000007ff077e24 */ /* 0x000fe4000f8e00ff */
[----:B------:R-:W-:-:S02]  /*0dc0*/  IMAD.U32 R10, RZ, RZ, UR4 ;  /* 0x00000004ff0a7e24 */ /* 0x000fc4000f8e00ff */
[----:B------:R-:W-:Y:S02]  /*0dd0*/  IMAD.U32 R11, RZ, RZ, UR5 ;  /* 0x00000005ff0b7e24 */ /* 0x000fe4000f8e00ff */
[----:B------:R-:W-:Y:S02]  /*0de0*/  IMAD.MOV.U32 R8, RZ, RZ, 0x70 ;  /* 0x00000070ff087424 */ /* 0x000fe400078e00ff */
[----:B------:R-:W-:Y:S02]  /*0df0*/  IMAD.MOV.U32 R12, RZ, RZ, 0x1 ;  /* 0x00000001ff0c7424 */ /* 0x000fe400078e00ff */
[----:B---3--:R-:W-:-:S07]  /*0e00*/  IMAD.MOV.U32 R13, RZ, RZ, RZ ;  /* 0x000000ffff0d7224 */ /* 0x008fce00078e00ff */
[----:B------:R-:W-:-:S07]  /*0e10*/  LEPC R20, `(.L_x_13) ;  /* 0x000000001014794e */ /* 0x000fce0000000000 */
[----:B-1--4-:R-:W-:Y:S05]  /*0e20*/  CALL.ABS.NOINC R14 ;  /* 0x000000000e007343 */ /* 0x012fea0003c00000 */
.L_x_13:
[----:B------:R-:W-:Y:S01]  /*0e30*/  LOP3.LUT R19, R19, 0xfffffff0, RZ, 0xc0, !PT ;  /* 0xfffffff013137812 */ /* 0x000fe200078ec0ff */
[----:B------:R-:W-:Y:S05]  /*0e40*/  WARPSYNC.ALL ;  /* 0x0000000000007948 */ /* 0x000fea0003800000 */
[----:B------:R-:W-:Y:S01]  /*0e50*/  IMAD.IADD R19, R120, 0x1, -R19 ;  /* 0x0000000178137824 */ /* 0x000fe200078e0a13 */
[----:B------:R-:W-:Y:S01]  /*0e60*/  ULDC UR4, c[0x0][0x280] ;  /* 0x0000a00000047ab9 */ /* 0x000fe20000000800 */
[----:B------:R-:W-:Y:S01]  /*0e70*/  IMAD.MOV.U32 R22, RZ, RZ, 0x20 ;  /* 0x00000020ff167424 */ /* 0x000fe200078e00ff */
[----:B------:R-:W-:Y:S01]  /*0e80*/  UISETP.GE.AND UP0, UPT, UR4, 0x1, UPT ;  /* 0x000000010400788c */ /* 0x000fe2000bf06270 */
[----:B------:R-:W-:-:S02]  /*0e90*/  CS2R R118, SRZ ;  /* 0x0000000000767805 */ /* 0x000fc4000001ff00 */
[----:B------:R-:W-:Y:S02]  /*0ea0*/  LEA.HI R0, R19, R19, RZ, 0x1 ;  /* 0x0000001313007211 */ /* 0x000fe400078f08ff */
[----:B------:R-:W-:Y:S02]  /*0eb0*/  CS2R R116, SRZ ;  /* 0x0000000000747805 */ /* 0x000fe4000001ff00 */
[----:B------:R-:W-:Y:S02]  /*0ec0*/  SHF.R.S32.HI R6, RZ, 0x1f, R19 ;  /* 0x0000001fff067819 */ /* 0x000fe40000011413 */
[----:B------:R-:W-:Y:S02]  /*0ed0*/  CS2R R114, SRZ ;  /* 0x0000000000727805 */ /* 0x000fe4000001ff00 */
[----:B------:R-:W-:Y:S02]  /*0ee0*/  SHF.R.S32.HI R3, RZ, 0x1, R0 ;  /* 0x00000001ff037819 */ /* 0x000fe40000011400 */
[----:B------:R-:W-:-:S02]  /*0ef0*/  CS2R R112, SRZ ;  /* 0x0000000000707805 */ /* 0x000fc4000001ff00 */
[----:B------:R-:W-:Y:S02]  /*0f00*/  SHF.R.S32.HI R4, RZ, 0x1f, R0 ;  /* 0x0000001fff047819 */ /* 0x000fe40000011400 */
[----:B------:R-:W-:Y:S02]  /*0f10*/  CS2R R110, SRZ ;  /* 0x00000000006e7805 */ /* 0x000fe4000001ff00 */
[----:B------:R-:W-:Y:S02]  /*0f20*/  LEA.HI R6, R6, R19, RZ, 0x3 ;  /* 0x0000001306067211 */ /* 0x000fe400078f18ff */
[----:B------:R-:W-:Y:S02]  /*0f30*/  CS2R R108, SRZ ;  /* 0x00000000006c7805 */ /* 0x000fe4000001ff00 */
[----:B------:R-:W-:Y:S02]  /*0f40*/  LEA.HI R4, R4, R3, RZ, 0x2 ;  /* 0x0000000304047211 */ /* 0x000fe400078f10ff */
[----:B------:R-:W-:-:S02]  /*0f50*/  CS2R R106, SRZ ;  /* 0x00000000006a7805 */ /* 0x000fc4000001ff00 */
[----:B------:R-:W-:Y:S01]  /*0f60*/  LOP3.LUT R0, R0, 0x7fffffe, RZ, 0xc0, !PT ;  /* 0x07fffffe00007812 */ /* 0x000fe200078ec0ff */
[----:B--2---:R-:W-:Y:S01]  /*0f70*/  IMAD.SHL.U32 R5, R6, 0x20, RZ ;  /* 0x0000002006057824 */ /* 0x004fe200078e00ff */
[----:B------:R-:W-:Y:S01]  /*0f80*/  LOP3.LUT R4, R4, 0xfffffffc, RZ, 0xc0, !PT ;  /* 0xfffffffc04047812 */ /* 0x000fe200078ec0ff */
[----:B------:R-:W-:Y:S01]  /*0f90*/  IMAD.SHL.U32 R6, R124, 0x8, RZ ;  /* 0x000000087c067824 */ /* 0x000fe200078e00ff */
[----:B------:R-:W-:Y:S01]  /*0fa0*/  CS2R R104, SRZ ;  /* 0x0000000000687805 */ /* 0x000fe2000001ff00 */
[----:B------:R-:W-:Y:S01]  /*0fb0*/  IMAD.IADD R0, R19, 0x1, -R0 ;  /* 0x0000000113007824 */ /* 0x000fe200078e0a00 */
[----:B------:R-:W-:Y:S01]  /*0fc0*/  LOP3.LUT R8, R5, 0xffffff00, RZ, 0xc0, !PT ;  /* 0xffffff0005087812 */ /* 0x000fe200078ec0ff */
[----:B------:R-:W-:Y:S01]  /*0fd0*/  IMAD.IADD R4, R3, 0x1, -R4 ;  /* 0x0000000103047824 */ /* 0x000fe200078e0a04 */
[----:B------:R-:W-:Y:S02]  /*0fe0*/  CS2R R102, SRZ ;  /* 0x0000000000667805 */ /* 0x000fe4000001ff00 */
[----:B------:R-:W-:-:S02]  /*0ff0*/  CS2R R100, SRZ ;  /* 0x0000000000647805 */ /* 0x000fc4000001ff00 */
[----:B------:R-:W-:Y:S01]  /*1000*/  CS2R R98, SRZ ;  /* 0x0000000000627805 */ /* 0x000fe2000001ff00 */
[C---:B------:R-:W-:Y:S01]  /*1010*/  IMAD.SHL.U32 R3, R4.reuse, 0x40, RZ ;  /* 0x0000004004037824 */ /* 0x040fe200078e00ff */
[----:B------:R-:W-:Y:S01]  /*1020*/  LOP3.LUT P0, RZ, R4, 0x2, RZ, 0xc0, !PT ;  /* 0x0000000204ff7812 */ /* 0x000fe2000780c0ff */
[----:B------:R-:W-:Y:S01]  /*1030*/  IMAD R5, R123, 0x200, R8 ;  /* 0x000002007b057824 */ /* 0x000fe200078e0208 */
[----:B------:R-:W-:Y:S02]  /*1040*/  CS2R R96, SRZ ;  /* 0x0000000000607805 */ /* 0x000fe4000001ff00 */
[----:B------:R-:W-:Y:S02]  /*1050*/  CS2R R94, SRZ ;  /* 0x00000000005e7805 */ /* 0x000fe4000001ff00 */
[----:B------:R-:W-:Y:S01]  /*1060*/  LOP3.LUT R3, R3, 0xc0, RZ, 0xc0, !PT ;  /* 0x000000c003037812 */ /* 0x000fe200078ec0ff */
[----:B------:R-:W-:Y:S01]  /*1070*/  IMAD R0, R0, 0x20, R5 ;  /* 0x0000002000007824 */ /* 0x000fe200078e0205 */
[----:B------:R-:W-:-:S02]  /*1080*/  SEL R22, R22, 0xffffffe0, !P0 ;  /* 0xffffffe016167807 */ /* 0x000fc40004000000 */
[----:B------:R-:W-:Y:S02]  /*1090*/  CS2R R92, SRZ ;  /* 0x00000000005c7805 */ /* 0x000fe4000001ff00 */
[----:B------:R-:W-:Y:S02]  /*10a0*/  LOP3.LUT R6, R3, 0x8, R6, 0xf8, !PT ;  /* 0x0000000803067812 */ /* 0x000fe400078ef806 */
[----:B------:R-:W-:Y:S02]  /*10b0*/  CS2R R90, SRZ ;  /* 0x00000000005a7805 */ /* 0x000fe4000001ff00 */
[----:B------:R-:W-:Y:S02]  /*10c0*/  SHF.R.U32.HI R3, RZ, 0x3, R3 ;  /* 0x00000003ff037819 */ /* 0x000fe40000011603 */
[----:B------:R-:W-:Y:S02]  /*10d0*/  CS2R R88, SRZ ;  /* 0x0000000000587805 */ /* 0x000fe4000001ff00 */
[----:B------:R-:W-:-:S02]  /*10e0*/  PLOP3.LUT P0, PT, PT, PT, UP0, 0x80, 0x0 ;  /* 0x000000000000781c */ /* 0x000fc40003f0f008 */
[----:B------:R-:W-:Y:S02]  /*10f0*/  CS2R R86, SRZ ;  /* 0x0000000000567805 */ /* 0x000fe4000001ff00 */
[----:B------:R-:W-:Y:S02]  /*1100*/  LOP3.LUT R3, R6, R3, RZ, 0x3c, !PT ;  /* 0x0000000306037212 */ /* 0x000fe400078e3cff */
[----:B------:R-:W-:Y:S02]  /*1110*/  CS2R R84, SRZ ;  /* 0x0000000000547805 */ /* 0x000fe4000001ff00 */
[----:B------:R-:W-:Y:S02]  /*1120*/  CS2R R82, SRZ ;  /* 0x0000000000527805 */ /* 0x000fe4000001ff00 */
[----:B------:R-:W-:Y:S02]  /*1130*/  CS2R R80, SRZ ;  /* 0x0000000000507805 */ /* 0x000fe4000001ff00 */
[----:B------:R-:W-:Y:S01]  /*1140*/  CS2R R78, SRZ ;  /* 0x00000000004e7805 */ /* 0x000fe2000001ff00 */
[----:B------:R-:W-:Y:S01]  /*1150*/  IMAD.IADD R3, R3, 0x1, R0 ;  /* 0x0000000103037824 */ /* 0x000fe200078e0200 */
[----:B------:R-:W-:-:S02]  /*1160*/  CS2R R76, SRZ ;  /* 0x00000000004c7805 */ /* 0x000fc4000001ff00 */
[----:B------:R-:W-:Y:S02]  /*1170*/  CS2R R74, SRZ ;  /* 0x00000000004a7805 */ /* 0x000fe4000001ff00 */
[----:B------:R-:W-:Y:S01]  /*1180*/  CS2R R72, SRZ ;  /* 0x0000000000487805 */ /* 0x000fe2000001ff00 */
[----:B------:R-:W-:Y:S01]  /*1190*/  IMAD R19, R3, 0x2, R2 ;  /* 0x0000000203137824 */ /* 0x000fe200078e0202 */
[----:B------:R-:W-:Y:S02]  /*11a0*/  CS2R R70, SRZ ;  /* 0x0000000000467805 */ /* 0x000fe4000001ff00 */
[----:B------:R-:W-:Y:S02]  /*11b0*/  CS2R R68, SRZ ;  /* 0x0000000000447805 */ /* 0x000fe4000001ff00 */
[----:B------:R-:W-:Y:S01]  /*11c0*/  CS2R R66, SRZ ;  /* 0x0000000000427805 */ /* 0x000fe2000001ff00 */
[----:B------:R-:W-:Y:S01]  /*11d0*/  IMAD.IADD R22, R19, 0x1, R22 ;  /* 0x0000000113167824 */ /* 0x000fe200078e0216 */
[----:B------:R2:W3:Y:S01]  /*11e0*/  LDSM.16.M88.4 R184, [R19+0x6000] ;  /* 0x0060000013b8783b */ /* 0x0004e20000000200 */
[----:B------:R-:W-:-:S02]  /*11f0*/  CS2R R64, SRZ ;  /* 0x0000000000407805 */ /* 0x000fc4000001ff00 */
[----:B------:R-:W-:Y:S02]  /*1200*/  CS2R R62, SRZ ;  /* 0x00000000003e7805 */ /* 0x000fe4000001ff00 */
[----:B------:R-:W-:Y:S01]  /*1210*/  CS2R R60, SRZ ;  /* 0x00000000003c7805 */ /* 0x000fe2000001ff00 */
[----:B------:R2:W4:Y:S01]  /*1220*/  LDSM.16.M88.4 R188, [R19+0x8000] ;  /* 0x0080000013bc783b */ /* 0x0005220000000200 */
[----:B------:R-:W-:Y:S02]  /*1230*/  CS2R R58, SRZ ;  /* 0x00000000003a7805 */ /* 0x000fe4000001ff00 */
[----:B------:R-:W-:Y:S02]  /*1240*/  CS2R R56, SRZ ;  /* 0x0000000000387805 */ /* 0x000fe4000001ff00 */
[----:B------:R-:W-:Y:S01]  /*1250*/  CS2R R54, SRZ ;  /* 0x0000000000367805 */ /* 0x000fe2000001ff00 */
[----:B------:R2:W5:Y:S01]  /*1260*/  LDSM.16.M88.4 R192, [R19+0xa000] ;  /* 0x00a0000013c0783b */ /* 0x0005620000000200 */
[----:B------:R-:W-:-:S02]  /*1270*/  CS2R R52, SRZ ;  /* 0x0000000000347805 */ /* 0x000fc4000001ff00 */
[----:B------:R-:W-:Y:S02]  /*1280*/  CS2R R50, SRZ ;  /* 0x0000000000327805 */ /* 0x000fe4000001ff00 */
[----:B------:R-:W-:Y:S01]  /*1290*/  CS2R R48, SRZ ;  /* 0x0000000000307805 */ /* 0x000fe2000001ff00 */
[----:B------:R2:W1:Y:S01]  /*12a0*/  LDSM.16.M88.4 R196, [R22+0x6000] ;  /* 0x0060000016c4783b */ /* 0x0004620000000200 */
[----:B------:R-:W-:Y:S02]  /*12b0*/  CS2R R46, SRZ ;  /* 0x00000000002e7805 */ /* 0x000fe4000001ff00 */
[----:B------:R-:W-:Y:S02]  /*12c0*/  CS2R R44, SRZ ;  /* 0x00000000002c7805 */ /* 0x000fe4000001ff00 */
[----:B------:R-:W-:Y:S01]  /*12d0*/  CS2R R42, SRZ ;  /* 0x00000000002a7805 */ /* 0x000fe2000001ff00 */
[----:B------:R2:W1:Y:S01]  /*12e0*/  LDSM.16.M88.4 R200, [R22+0x8000] ;  /* 0x0080000016c8783b */ /* 0x0004620000000200 */
[----:B------:R-:W-:-:S02]  /*12f0*/  CS2R R40, SRZ ;  /* 0x0000000000287805 */ /* 0x000fc4000001ff00 */
[----:B------:R-:W-:Y:S02]  /*1300*/  CS2R R38, SRZ ;  /* 0x0000000000267805 */ /* 0x000fe4000001ff00 */
[----:B------:R-:W-:Y:S01]  /*1310*/  CS2R R36, SRZ ;  /* 0x0000000000247805 */ /* 0x000fe2000001ff00 */
[----:B------:R2:W1:Y:S01]  /*1320*/  LDSM.16.M88.4 R204, [R22+0xa000] ;  /* 0x00a0000016cc783b */ /* 0x0004620000000200 */
[----:B------:R-:W-:Y:S02]  /*1330*/  CS2R R34, SRZ ;  /* 0x0000000000227805 */ /* 0x000fe4000001ff00 */
[----:B------:R-:W-:Y:S02]  /*1340*/  CS2R R32, SRZ ;  /* 0x0000000000207805 */ /* 0x000fe4000001ff00 */
[----:B------:R-:W-:Y:S02]  /*1350*/  CS2R R30, SRZ ;  /* 0x00000000001e7805 */ /* 0x000fe4000001ff00 */
[----:B------:R-:W-:-:S02]  /*1360*/  CS2R R28, SRZ ;  /* 0x00000000001c7805 */ /* 0x000fc4000001ff00 */
[----:B------:R-:W-:Y:S02]  /*1370*/  CS2R R26, SRZ ;  /* 0x00000000001a7805 */ /* 0x000fe4000001ff00 */
[----:B------:R-:W-:Y:S01]  /*1380*/  CS2R R24, SRZ ;  /* 0x0000000000187805 */ /* 0x000fe2000001ff00 */
[----:B--23--:R-:W-:Y:S06]  /*1390*/  @!P0 BRA `(.L_x_14) ;  /* 0x0000002400c88947 */ /* 0x00cfec0003800000 */
[----:B------:R-:W2:Y:S01]  /*13a0*/  S2R R4, SR_CTAID.X ;  /* 0x0000000000047919 */ /* 0x000ea20000002500 */
[----:B------:R-:W2:Y:S01]  /*13b0*/  LDC R3, c[0x0][0x290] ;  /* 0x0000a400ff037b82 */ /* 0x000ea20000000800 */
[----:B------:R-:W-:Y:S01]  /*13c0*/  LEA.HI R6, R121, R120, RZ, 0x3 ;  /* 0x0000007879067211 */ /* 0x000fe200078f18ff */
[----:B------:R-:W-:Y:S01]  /*13d0*/  IMAD.SHL.U32 R120, R120, 0x40, RZ ;  /* 0x0000004078787824 */ /* 0x000fe200078e00ff */
[----:B------:R-:W-:Y:S01]  /*13e0*/  LEA.HI R125, R125, R122, RZ, 0x5 ;  /* 0x0000007a7d7d7211 */ /* 0x000fe200078f28ff */
[----:B------:R-:W-:Y:S01]  /*13f0*/  IMAD.SHL.U32 R123, R123, 0x10, RZ ;  /* 0x000000107b7b7824 */ /* 0x000fe200078e00ff */
[----:B------:R-:W-:Y:S01]  /*1400*/  SHF.R.S32.HI R0, RZ, 0x2, R126 ;  /* 0x00000002ff007819 */ /* 0x000fe2000001147e */
[----:B------:R-:W-:Y:S01]  /*1410*/  UIADD3 UR4, UR4, 0x3f, URZ ;  /* 0x0000003f04047890 */ /* 0x000fe2000fffe03f */
[----:B------:R-:W-:Y:S01]  /*1420*/  SHF.R.S32.HI R125, RZ, 0x5, R125 ;  /* 0x00000005ff7d7819 */ /* 0x000fe2000001147d */
[C---:B------:R-:W-:Y:S01]  /*1430*/  IMAD R5, R23.reuse, 0x300, R122 ;  /* 0x0000030017057824 */ /* 0x040fe200078e027a */
[----:B------:R-:W-:Y:S01]  /*1440*/  LOP3.LUT R120, R120, 0x1c0, RZ, 0xc0, !PT ;  /* 0x000001c078787812 */ /* 0x000fe200078ec0ff */
[----:B------:R-:W-:Y:S01]  /*1450*/  USHF.R.S32.HI UR5, URZ, 0x1f, UR4 ;  /* 0x0000001f3f057899 */ /* 0x000fe20008011404 */
[----:B------:R-:W-:Y:S01]  /*1460*/  IMAD R7, R23, 0x8, R124 ;  /* 0x0000000817077824 */ /* 0x000fe200078e027c */
[----:B------:R-:W-:Y:S01]  /*1470*/  ULOP3.LUT UR11, UR38, 0x1, URZ, 0xfc, !UPT ;  /* 0x00000001260b7892 */ /* 0x000fe2000f8efc3f */
[----:B------:R-:W-:Y:S01]  /*1480*/  LOP3.LUT R123, R120, 0x30, R123, 0xf8, !PT ;  /* 0x00000030787b7812 */ /* 0x000fe200078ef87b */
[----:B------:R-:W-:Y:S01]  /*1490*/  ULEA.HI UR5, UR5, UR4, URZ, 0x6 ;  /* 0x0000000405057291 */ /* 0x000fe2000f8f303f */
[----:B------:R-:W-:Y:S01]  /*14a0*/  SHF.R.U32.HI R120, RZ, 0x3, R120 ;  /* 0x00000003ff787819 */ /* 0x000fe20000011678 */
[----:B------:R-:W-:Y:S01]  /*14b0*/  IMAD.SHL.U32 R5, R5, 0x4, RZ ;  /* 0x0000000405057824 */ /* 0x000fe200078e00ff */
[----:B------:R-:W-:Y:S01]  /*14c0*/  LOP3.LUT R123, R123, 0x8, R6, 0xf8, !PT ;  /* 0x000000087b7b7812 */ /* 0x000fe200078ef806 */
[----:B------:R-:W-:Y:S01]  /*14d0*/  IMAD.MOV.U32 R119, RZ, RZ, RZ ;  /* 0x000000ffff777224 */ /* 0x000fe200078e00ff */
[----:B------:R-:W-:-:S02]  /*14e0*/  USHF.R.S32.HI UR7, URZ, 0x6, UR5 ;  /* 0x000000063f077899 */ /* 0x000fc40008011405 */
[----:B------:R-:W-:Y:S01]  /*14f0*/  LOP3.LUT R120, R123, R120, RZ, 0x3c, !PT ;  /* 0x000000787b787212 */ /* 0x000fe200078e3cff */
[----:B------:R-:W-:Y:S01]  /*1500*/  UMOV UR4, URZ ;  /* 0x0000003f00047c82 */ /* 0x000fe20008000000 */
[----:B------:R-:W-:Y:S01]  /*1510*/  UMOV UR5, URZ ;  /* 0x0000003f00057c82 */ /* 0x000fe20008000000 */
[----:B------:R-:W-:Y:S01]  /*1520*/  UMOV UR6, URZ ;  /* 0x0000003f00067c82 */ /* 0x000fe20008000000 */
[----:B------:R-:W-:Y:S01]  /*1530*/  ULDC UR20, c[0x0][0x744] ;  /* 0x0001d10000147ab9 */ /* 0x000fe20000000800 */
[----:B--2---:R-:W-:Y:S01]  /*1540*/  IMAD R4, R4, -0x80, R3 ;  /* 0xffffff8004047824 */ /* 0x004fe200078e0203 */
[----:B------:R-:W-:-:S03]  /*1550*/  SHF.R.S32.HI R3, RZ, 0x1f, R126 ;  /* 0x0000001fff037819 */ /* 0x000fc6000001147e */
[----:B------:R-:W-:Y:S01]  /*1560*/  IMAD R125, R125, -0x10, R4 ;  /* 0xfffffff07d7d7824 */ /* 0x000fe200078e0204 */
[----:B------:R-:W-:Y:S02]  /*1570*/  LEA.HI R3, R3, R0, RZ, 0x3 ;  /* 0x0000000003037211 */ /* 0x000fe400078f18ff */
[----:B------:R-:W-:Y:S02]  /*1580*/  LEA.HI R4, R23, R23, RZ, 0x1 ;  /* 0x0000001717047211 */ /* 0x000fe400078f08ff */
[----:B------:R-:W-:Y:S02]  /*1590*/  LOP3.LUT R3, R3, 0xfffffff8, RZ, 0xc0, !PT ;  /* 0xfffffff803037812 */ /* 0x000fe400078ec0ff */
[----:B------:R-:W-:Y:S02]  /*15a0*/  LOP3.LUT R4, R4, 0xfffffffe, RZ, 0xc0, !PT ;  /* 0xfffffffe04047812 */ /* 0x000fe400078ec0ff */
[----:B------:R-:W-:Y:S01]  /*15b0*/  IADD3 R6, R125, R3, -R0 ;  /* 0x000000037d067210 */ /* 0x000fe20007ffe800 */
[----:B------:R-:W-:-:S02]  /*15c0*/  IMAD.U32 R0, R7, 0x200, R120 ;  /* 0x0000020007007824 */ /* 0x000fc400078e0078 */
[----:B------:R-:W-:Y:S02]  /*15d0*/  IMAD.IADD R3, R23, 0x1, -R4 ;  /* 0x0000000117037824 */ /* 0x000fe400078e0a04 */
[----:B------:R-:W-:Y:S02]  /*15e0*/  IMAD R4, R5, 0x4, R2 ;  /* 0x0000000405047824 */ /* 0x000fe400078e0202 */
[----:B------:R-:W-:-:S07]  /*15f0*/  IMAD R3, R3, -0x40, R6 ;  /* 0xffffffc003037824 */ /* 0x000fce00078e0206 */
.L_x_25:
[----:B------:R-:W-:-:S06]  /*1600*/  UISETP.NE.AND UP0, UPT, UR11, 0x3, UPT ;  /* 0x000000030b00788c */ /* 0x000fcc000bf05270 */
[----:B------:R-:W-:-:S13]  /*1610*/  PLOP3.LUT P0, PT, PT, PT, UP0, 0x80, 0x0 ;  /* 0x000000000000781c */ /* 0x000fda0003f0f008 */
[----:B-1----:R-:W-:Y:S05]  /*1620*/  @!P0 BRA `(.L_x_15) ;  /* 0x0000000000048947 */ /* 0x002fea0003800000 */
[----:B------:R-:W-:Y:S01]  /*1630*/  BPT.TRAP 0x1 ;  /* 0x000000040000795c */ /* 0x000fe20000300000 */
.L_x_15:
[----:B------:R-:W-:Y:S01]  /*1640*/  R2UR UR8, R2 ;  /* 0x00000000020872ca */ /* 0x000fe200000e0000 */
[----:B------:R-:W-:-:S05]  /*1650*/  IMAD.U32 R6, RZ, RZ, UR5 ;  /* 0x00000005ff067e24 */ /* 0x000fca000f8e00ff */
[----:B------:R-:W-:-:S07]  /*1660*/  SHF.L.U32 R6, R6, 0x1f, RZ ;  /* 0x0000001f06067819 */ /* 0x000fce00000006ff */
[----:B------:R-:W-:-:S09]  /*1670*/  ULEA UR8, UR6, UR8, 0x3 ;  /* 0x0000000806087291 */ /* 0x000fd2000f8e183f */
[----:B------:R2:W3:Y:S01]  /*1680*/  SYNCS.PHASECHK.TRANS64.TRYWAIT P1, [UR8+0x26810], R6 ;  /* 0x02681006ff0075a7 */ /* 0x0004e20008020148 */
[----:B------:R-:W-:Y:S05]  /*1690*/  @!P0 BRA `(.L_x_16) ;  /* 0x0000000000048947 */ /* 0x000fea0003800000 */
[----:B------:R-:W-:Y:S01]  /*16a0*/  BPT.TRAP 0x1 ;  /* 0x000000040000795c */ /* 0x000fe20000300000 */
.L_x_16:
[----:B---3--:R-:W-:Y:S05]  /*16b0*/  @P1 BRA `(.L_x_17) ;  /* 0x0000000000081947 */ /* 0x008fea0003800000 */
[----:B------:R-:W3:Y:S02]  /*16c0*/  SYNCS.PHASECHK.TRANS64.TRYWAIT P1, [UR8+0x26810], R6 ;  /* 0x02681006ff0075a7 */ /* 0x000ee40008020148 */
[----:B---3--:R-:W-:Y:S05]  /*16d0*/  @!P1 BRA `(.L_x_18) ;  /* 0x0000006000909947 */ /* 0x008fea0003800000 */
.L_x_17:
[----:B------:R-:W-:Y:S01]  /*16e0*/  R2UR UR9, R2 ;  /* 0x00000000020972ca */ /* 0x000fe200000e0000 */
[----:B---3--:R-:W-:Y:S01]  /*16f0*/  IMAD R5, R17, 0x800, R2 ;  /* 0x0000080011057824 */ /* 0x008fe200078e0202 */
[----:B------:R-:W-:Y:S01]  /*1700*/  WARPGROUP.ARRIVE ;  /* 0x00000000000079c5 */ /* 0x000fe20000000000 */
[----:B------:R-:W-:Y:S01]  /*1710*/  UMOV UR13, 0xc0000010 ;  /* 0xc0000010000d7882 */ /* 0x000fe20000000000 */
[----:B------:R-:W-:Y:S02]  /*1720*/  UMOV UR15, 0x80000020 ;  /* 0x80000020000f7882 */ /* 0x000fe40000000000 */
[----:B------:R-:W-:Y:S01]  /*1730*/  R2UR UR10, R5 ;  /* 0x00000000050a72ca */ /* 0x000fe200000e0000 */
[----:B------:R-:W-:-:S04]  /*1740*/  IMAD.U32 R5, RZ, RZ, UR6 ;  /* 0x00000006ff057e24 */ /* 0x000fc8000f8e00ff */
[----:B------:R-:W-:Y:S02]  /*1750*/  IMAD R5, R5, 0x20, R18 ;  /* 0x0000002005057824 */ /* 0x000fe400078e0212 */
[----:B------:R-:W-:Y:S02]  /*1760*/  UIADD3 UR9, UR9, 0x12000, URZ ;  /* 0x0001200009097890 */ /* 0x000fe4000fffe03f */
[----:B------:R-:W-:Y:S02]  /*1770*/  IMAD.SHL.U32 R5, R5, 0x2, RZ ;  /* 0x0000000205057824 */ /* 0x000fe400078e00ff */
[----:B------:R-:W-:Y:S02]  /*1780*/  USHF.R.U32.HI UR9, URZ, 0x4, UR9 ;  /* 0x000000043f097899 */ /* 0x000fe40008011609 */
[----:B------:R-:W-:Y:S01]  /*1790*/  USHF.R.U32.HI UR10, URZ, 0x4, UR10 ;  /* 0x000000043f0a7899 */ /* 0x000fe2000801160a */
[----:B------:R-:W-:Y:S01]  /*17a0*/  IMAD R220, R5, 0x4, R2 ;  /* 0x0000000405dc7824 */ /* 0x000fe200078e0202 */
[----:B------:R-:W-:-:S02]  /*17b0*/  ULOP3.LUT UR9, UR9, 0x3fff, URZ, 0xc0, !UPT ;  /* 0x00003fff09097892 */ /* 0x000fc4000f8ec03f */
[----:B------:R-:W-:Y:S02]  /*17c0*/  ULOP3.LUT UR10, UR10, 0x3fff, URZ, 0xc0, !UPT ;  /* 0x00003fff0a0a7892 */ /* 0x000fe4000f8ec03f */
[----:B------:R-:W-:Y:S02]  /*17d0*/  ULOP3.LUT UR12, UR9, 0x10000, URZ, 0xfc, !UPT ;  /* 0x00010000090c7892 */ /* 0x000fe4000f8efc3f */
[----:B------:R-:W-:Y:S02]  /*17e0*/  ULOP3.LUT UR16, UR10, 0x10000, URZ, 0xfc, !UPT ;  /* 0x000100000a107892 */ /* 0x000fe4000f8efc3f */
[----:B------:R-:W-:-:S05]  /*17f0*/  UIMAD UR10, UR6, 0x300, UR12 ;  /* 0x00000300060a78a4 */ /* 0x000fca000f8e020c */
[----:B------:R-:W-:Y:S02]  /*1800*/  UMOV UR12, UR16 ;  /* 0x00000010000c7c82 */ /* 0x000fe40008000000 */
[----:B------:R-:W-:Y:S02]  /*1810*/  UMOV UR14, UR10 ;  /* 0x0000000a000e7c82 */ /* 0x000fe40008000000 */
[----:B------:R-:W-:Y:S01]  /*1820*/  HGMMA.64x64x16.F32.BF16 R152, gdesc[UR12], RZ, !UPT, gsb0 ;  /* 0x00e000000c9879f0 */ /* 0x000fe2000c0018ff */
[----:B------:R-:W-:Y:S02]  /*1830*/  UIADD3 UR12, UR16, 0x100, URZ ;  /* 0x00000100100c7890 */ /* 0x000fe4000fffe03f */
[----:B------:R-:W-:Y:S01]  /*1840*/  UIADD3 UR14, UR10, 0x2, URZ ;  /* 0x000000020a0e7890 */ /* 0x000fe2000fffe03f */
[----:B------:R-:W-:Y:S01]  /*1850*/  UMOV UR13, 0xc0000010 ;  /* 0xc0000010000d7882 */ /* 0x000fe20000000000 */
[----:B------:R-:W-:Y:S01]  /*1860*/  UMOV UR15, 0x80000020 ;  /* 0x80000020000f7882 */ /* 0x000fe20000000000 */
[----:B------:R-:W-:-:S02]  /*1870*/  WARPGROUP.DEPBAR.LE gsb0, 0x0 ;  /* 0x00008000000079c5 */ /* 0x000fc40000010000 */
[----:B------:R-:W-:-:S06]  /*1880*/  WARPGROUP.ARRIVE ;  /* 0x00000000000079c5 */ /* 0x000fcc0000000000 */
[----:B------:R-:W-:Y:S01]  /*1890*/  HGMMA.64x64x16.F32.BF16 R152, gdesc[UR12], R152, gsb0 ;  /* 0x00e000000c9879f0 */ /* 0x000fe20008001898 */
[----:B------:R-:W-:Y:S02]  /*18a0*/  UIADD3 UR12, UR16, 0x200, URZ ;  /* 0x00000200100c7890 */ /* 0x000fe4000fffe03f */
[----:B------:R-:W-:Y:S01]  /*18b0*/  UIADD3 UR14, UR10, 0x100, URZ ;  /* 0x000001000a0e7890 */ /* 0x000fe2000fffe03f */
[----:B------:R-:W-:Y:S01]  /*18c0*/  UMOV UR13, 0xc0000010 ;  /* 0xc0000010000d7882 */ /* 0x000fe20000000000 */
[----:B------:R-:W-:Y:S01]  /*18d0*/  UMOV UR15, 0x80000020 ;  /* 0x80000020000f7882 */ /* 0x000fe20000000000 */
[----:B------:R-:W-:Y:S02]  /*18e0*/  WARPGROUP.DEPBAR.LE gsb0, 0x0 ;  /* 0x00008000000079c5 */ /* 0x000fe40000010000 */
        /* <DEDUP_REMOVED lines=22> */
[----:B------:R-:W-:Y:S03]  /*1a50*/  HGMMA.64x64x16.F32.BF16 R152, gdesc[UR12], R152, gsb0 ;  /* 0x00e000000c9879f0 */ /* 0x000fe60008001898 */
[----:B------:R-:W-:Y:S02]  /*1a60*/  WARPGROUP.DEPBAR.LE gsb0, 0x0 ;  /* 0x00008000000079c5 */ /* 0x000fe40000010000 */
[----:B------:R3:W1:Y:S04]  /*1a70*/  LDS.64 R218, [R220+0x1e000] ;  /* 0x01e00000dcda7984 */ /* 0x0006680000000a00 */
[----:B------:R3:W1:Y:S04]  /*1a80*/  LDS.64 R14, [R220+0x1e020] ;  /* 0x01e02000dc0e7984 */ /* 0x0006680000000a00 */
[----:B------:R3:W1:Y:S04]  /*1a90*/  LDS.64 R216, [R220+0x1e040] ;  /* 0x01e04000dcd87984 */ /* 0x0006680000000a00 */
[----:B------:R3:W1:Y:S04]  /*1aa0*/  LDS.64 R212, [R220+0x1e060] ;  /* 0x01e06000dcd47984 */ /* 0x0006680000000a00 */
[----:B------:R3:W1:Y:S04]  /*1ab0*/  LDS.64 R214, [R220+0x1e080] ;  /* 0x01e08000dcd67984 */ /* 0x0006680000000a00 */
[----:B------:R3:W1:Y:S04]  /*1ac0*/  LDS.64 R210, [R220+0x1e0a0] ;  /* 0x01e0a000dcd27984 */ /* 0x0006680000000a00 */
[----:B------:R3:W1:Y:S04]  /*1ad0*/  LDS.64 R208, [R220+0x1e0c0] ;  /* 0x01e0c000dcd07984 */ /* 0x0006680000000a00 */
[----:B------:R3:W1:Y:S01]  /*1ae0*/  LDS.64 R20, [R220+0x1e0e0] ;  /* 0x01e0e000dc147984 */ /* 0x0006620000000a00 */
[----:B------:R-:W-:Y:S05]  /*1af0*/  @!P0 BRA `(.L_x_19) ;  /* 0x0000000000048947 */ /* 0x000fea0003800000 */
[----:B------:R-:W-:Y:S01]  /*1b00*/  BPT.TRAP 0x1 ;  /* 0x000000040000795c */ /* 0x000fe20000300000 */
.L_x_19:
[----:B------:R1:W1:Y:S01]  /*1b10*/  SYNCS.PHASECHK.TRANS64.TRYWAIT P1, [UR8+0x26830], R6 ;  /* 0x02683006ff0075a7 */ /* 0x0002620008020148 */
[----:B------:R-:W-:Y:S05]  /*1b20*/  @!P0 BRA `(.L_x_20) ;  /* 0x0000000000048947 */ /* 0x000fea0003800000 */
[----:B------:R-:W-:Y:S01]  /*1b30*/  BPT.TRAP 0x1 ;  /* 0x000000040000795c */ /* 0x000fe20000300000 */
.L_x_20:
[----:B-1----:R-:W-:Y:S05]  /*1b40*/  @P1 BRA `(.L_x_21) ;  /* 0x0000000000081947 */ /* 0x002fea0003800000 */
[----:B------:R-:W1:Y:S02]  /*1b50*/  SYNCS.PHASECHK.TRANS64.TRYWAIT P1, [UR8+0x26830], R6 ;  /* 0x02683006ff0075a7 */ /* 0x000e640008020148 */
[----:B-1----:R-:W-:Y:S05]  /*1b60*/  @!P1 BRA `(.L_x_22) ;  /* 0x0000005c00849947 */ /* 0x002fea0003800000 */
.L_x_21:
[----:B------:R-:W-:Y:S01]  /*1b70*/  R2UR UR10, R2 ;  /* 0x00000000020a72ca */ /* 0x000fe200000e0000 */
[----:B------:R-:W-:Y:S01]  /*1b80*/  WARPGROUP.ARRIVE ;  /* 0x00000000000079c5 */ /* 0x000fe20000000000 */
[----:B------:R-:W-:Y:S01]  /*1b90*/  UMOV UR15, 0x80000020 ;  /* 0x80000020000f7882 */ /* 0x000fe20000000000 */
[C---:B------:R-:W-:Y:S01]  /*1ba0*/  ISETP.GT.AND P2, PT, R3.reuse, RZ, PT ;  /* 0x000000ff0300720c */ /* 0x040fe20003f44270 */
[----:B------:R-:W-:Y:S01]  /*1bb0*/  UMOV UR19, 0xc0000010 ;  /* 0xc000001000137882 */ /* 0x000fe20000000000 */
[----:B------:R-:W-:Y:S01]  /*1bc0*/  ISETP.GT.AND P1, PT, R3, 0x8, PT ;  /* 0x000000080300780c */ /* 0x000fe20003f24270 */
[----:B------:R-:W-:Y:S01]  /*1bd0*/  UMOV UR17, 0x40000040 ;  /* 0x4000004000117882 */ /* 0x000fe20000000000 */
[----:B------:R-:W-:Y:S02]  /*1be0*/  FSEL R5, R152, -INF , P2 ;  /* 0xff80000098057808 */ /* 0x000fe40001000000 */
[----:B------:R-:W-:Y:S02]  /*1bf0*/  FSEL R13, R154, -INF , P1 ;  /* 0xff8000009a0d7808 */ /* 0x000fe40000800000 */
[----:B--2---:R-:W-:Y:S01]  /*1c00*/  FSEL R6, R153, -INF , P2 ;  /* 0xff80000099067808 */ /* 0x004fe20001000000 */
[--C-:B------:R-:W-:Y:S01]  /*1c10*/  FFMA.FTZ R152, R5, UR20, -R218.reuse ;  /* 0x0000001405987c23 */ /* 0x100fe200080108da */
[----:B------:R-:W-:Y:S01]  /*1c20*/  UIADD3 UR10, UR10, 0x18000, URZ ;  /* 0x000180000a0a7890 */ /* 0x000fe2000fffe03f */
[----:B------:R-:W-:Y:S01]  /*1c30*/  FSEL R5, R156, -INF , P2 ;  /* 0xff8000009c057808 */ /* 0x000fe20001000000 */
[----:B------:R-:W-:Y:S01]  /*1c40*/  FFMA.FTZ R13, R13, UR20, -R218 ;  /* 0x000000140d0d7c23 */ /* 0x000fe200080108da */
[----:B------:R-:W-:Y:S01]  /*1c50*/  FSEL R154, R155, -INF , P1 ;  /* 0xff8000009b9a7808 */ /* 0x000fe20000800000 */
[----:B------:R-:W-:Y:S01]  /*1c60*/  USHF.R.U32.HI UR10, URZ, 0x4, UR10 ;  /* 0x000000043f0a7899 */ /* 0x000fe2000801160a */
[----:B------:R-:W-:Y:S01]  /*1c70*/  FSEL R155, R158, -INF , P1 ;  /* 0xff8000009e9b7808 */ /* 0x000fe20000800000 */
[--C-:B------:R-:W-:Y:S01]  /*1c80*/  FFMA.FTZ R153, R6, UR20, -R219.reuse ;  /* 0x0000001406997c23 */ /* 0x100fe200080108db */
[--C-:B------:R-:W-:Y:S01]  /*1c90*/  FFMA.FTZ R5, R5, UR20, -R14.reuse ;  /* 0x0000001405057c23 */ /* 0x100fe2000801080e */
[----:B------:R-:W-:Y:S01]  /*1ca0*/  ULOP3.LUT UR10, UR10, 0x3fff, URZ, 0xc0, !UPT ;  /* 0x00003fff0a0a7892 */ /* 0x000fe2000f8ec03f */
[----:B------:R-:W-:Y:S01]  /*1cb0*/  FSEL R6, R157, -INF , P2 ;  /* 0xff8000009d067808 */ /* 0x000fe20001000000 */
[----:B------:R-:W-:Y:S01]  /*1cc0*/  FFMA.FTZ R23, R154, UR20, -R219 ;  /* 0x000000149a177c23 */ /* 0x000fe200080108db */
[----:B------:R-:W-:Y:S01]  /*1cd0*/  FFMA.FTZ R14, R155, UR20, -R14 ;  /* 0x000000149b0e7c23 */ /* 0x000fe2000801080e */
[----:B------:R-:W-:Y:S01]  /*1ce0*/  ULOP3.LUT UR12, UR10, 0x10000, URZ, 0xfc, !UPT ;  /* 0x000100000a0c7892 */ /* 0x000fe2000f8efc3f */
[----:B------:R-:W-:Y:S01]  /*1cf0*/  FSEL R154, R159, -INF , P1 ;  /* 0xff8000009f9a7808 */ /* 0x000fe20000800000 */
[--C-:B------:R-:W-:Y:S01]  /*1d00*/  FFMA.FTZ R6, R6, UR20, -R15.reuse ;  /* 0x0000001406067c23 */ /* 0x100fe2000801080f */
[----:B------:R-:W-:Y:S01]  /*1d10*/  FSEL R155, R162, -INF , P1 ;  /* 0xff800000a29b7808 */ /* 0x000fe20000800000 */
[----:B------:R-:W-:Y:S01]  /*1d20*/  UIMAD UR12, UR6, 0x300, UR12 ;  /* 0x00000300060c78a4 */ /* 0x000fe2000f8e020c */
[----:B------:R-:W-:Y:S01]  /*1d30*/  FSEL R7, R160, -INF , P2 ;  /* 0xff800000a0077808 */ /* 0x000fe20001000000 */
[----:B------:R-:W-:Y:S01]  /*1d40*/  FFMA.FTZ R15, R154, UR20, -R15 ;  /* 0x000000149a0f7c23 */ /* 0x000fe2000801080f */
[----:B------:R-:W-:Y:S01]  /*1d50*/  FSEL R154, R163, -INF , P1 ;  /* 0xff800000a39a7808 */ /* 0x000fe20000800000 */
[----:B------:R-:W-:Y:S01]  /*1d60*/  FFMA.FTZ R160, R155, UR20, -R216 ;  /* 0x000000149ba07c23 */ /* 0x000fe200080108d8 */
[----:B------:R-:W-:Y:S01]  /*1d70*/  FSEL R155, R166, -INF , P1 ;  /* 0xff800000a69b7808 */ /* 0x000fe20000800000 */
[----:B------:R-:W-:Y:S01]  /*1d80*/  MUFU.EX2 R14, R14 ;  /* 0x0000000e000e7308 */ /* 0x000fe20000000800 */
[----:B------:R-:W-:Y:S01]  /*1d90*/  UMOV UR14, UR12 ;  /* 0x0000000c000e7c82 */ /* 0x000fe20008000000 */
[----:B------:R-:W-:Y:S01]  /*1da0*/  FSEL R8, R161, -INF , P2 ;  /* 0xff800000a1087808 */ /* 0x000fe20001000000 */
[----:B------:R-:W-:Y:S01]  /*1db0*/  HGMMA.64x64x16.F32.BF16 R120, R184, gdesc[UR12], RZ, !UPT, gsb0 ;  /* 0x00e0000cb8787df0 */ /* 0x000fe2000c0018ff */
[----:B------:R-:W-:Y:S01]  /*1dc0*/  UIADD3 UR14, UR12, 0x2, URZ ;  /* 0x000000020c0e7890 */ /* 0x000fe2000fffe03f */
[----:B------:R-:W-:Y:S01]  /*1dd0*/  FFMA.FTZ R161, R154, UR20, -R217 ;  /* 0x000000149aa17c23 */ /* 0x000fe200080108d9 */
[----:B------:R-:W-:Y:S01]  /*1de0*/  UMOV UR15, 0x80000020 ;  /* 0x80000020000f7882 */ /* 0x000fe20000000000 */
[----:B------:R-:W-:Y:S01]  /*1df0*/  FFMA.FTZ R162, R155, UR20, -R212 ;  /* 0x000000149ba27c23 */ /* 0x000fe200080108d4 */
[----:B------:R-:W-:Y:S01]  /*1e00*/  FSEL R154, R167, -INF , P1 ;  /* 0xff800000a79a7808 */ /* 0x000fe20000800000 */
[----:B------:R-:W-:Y:S01]  /*1e10*/  MUFU.EX2 R15, R15 ;  /* 0x0000000f000f7308 */ /* 0x000fe20000000800 */
[----:B------:R-:W-:Y:S01]  /*1e20*/  FSEL R155, R170, -INF , P1 ;  /* 0xff800000aa9b7808 */ /* 0x000fe20000800000 */
[----:B------:R-:W-:Y:S01]  /*1e30*/  FFMA.FTZ R7, R7, UR20, -R216 ;  /* 0x0000001407077c23 */ /* 0x000fe200080108d8 */
        /* <DEDUP_REMOVED lines=10> */
[--C-:B------:R-:W-:Y:S01]  /*1ee0*/  FFMA.FTZ R166, R155, UR20, -R210.reuse ;  /* 0x000000149ba67c23 */ /* 0x100fe200080108d2 */
[----:B------:R-:W-:Y:S01]  /*1ef0*/  FFMA.FTZ R167, R157, UR20, -R210 ;  /* 0x000000149da77c23 */ /* 0x000fe200080108d2 */
[----:B------:R-:W-:Y:S01]  /*1f00*/  FSEL R158, R173, -INF , P2 ;  /* 0xff800000ad9e7808 */ /* 0x000fe20001000000 */
[----:B------:R-:W-:Y:S01]  /*1f10*/  FFMA.FTZ R10, R10, UR20, -R213 ;  /* 0x000000140a0a7c23 */ /* 0x000fe200080108d5 */
[----:B------:R-:W-:Y:S01]  /*1f20*/  FSEL R170, R175, -INF , P1 ;  /* 0xff800000afaa7808 */ /* 0x000fe20000800000 */
[----:B------:R-:W-:Y:S01]  /*1f30*/  MUFU.EX2 R152, R152 ;  /* 0x0000009800987308 */ /* 0x000fe20000000800 */
[----:B------:R-:W-:Y:S01]  /*1f40*/  FSEL R11, R168, -INF , P2 ;  /* 0xff800000a80b7808 */ /* 0x000fe20001000000 */
[--C-:B------:R-:W-:Y:S01]  /*1f50*/  FFMA.FTZ R210, R158, UR20, -R211.reuse ;  /* 0x000000149ed27c23 */ /* 0x100fe200080108d3 */
[----:B------:R-:W-:Y:S01]  /*1f60*/  FSEL R12, R169, -INF , P2 ;  /* 0xff800000a90c7808 */ /* 0x000fe20001000000 */
[----:B------:R-:W-:Y:S01]  /*1f70*/  FFMA.FTZ R213, R170, UR20, -R211 ;  /* 0x00000014aad57c23 */ /* 0x000fe200080108d3 */
[----:B------:R-:W-:Y:S01]  /*1f80*/  FSEL R175, R176, -INF , P2 ;  /* 0xff800000b0af7808 */ /* 0x000fe20001000000 */
[----:B------:R-:W-:Y:S01]  /*1f90*/  FFMA.FTZ R11, R11, UR20, -R214 ;  /* 0x000000140b0b7c23 */ /* 0x000fe200080108d6 */
[----:B------:R-:W-:Y:S01]  /*1fa0*/  FSEL R212, R177, -INF , P2 ;  /* 0xff800000b1d47808 */ /* 0x000fe20001000000 */
[----:B------:R-:W-:Y:S01]  /*1fb0*/  FFMA.FTZ R12, R12, UR20, -R215 ;  /* 0x000000140c0c7c23 */ /* 0x000fe200080108d7 */
[----:B------:R-:W-:Y:S01]  /*1fc0*/  FSEL R211, R180, -INF , P2 ;  /* 0xff800000b4d37808 */ /* 0x000fe20001000000 */
[--C-:B------:R-:W-:Y:S01]  /*1fd0*/  FFMA.FTZ R177, R175, UR20, -R208.reuse ;  /* 0x00000014afb17c23 */ /* 0x100fe200080108d0 */
[----:B------:R-:W-:Y:S01]  /*1fe0*/  FSEL R180, R181, -INF , P2 ;  /* 0xff800000b5b47808 */ /* 0x000fe20001000000 */
[--C-:B------:R-:W-:Y:S01]  /*1ff0*/  FFMA.FTZ R212, R212, UR20, -R209.reuse ;  /* 0x00000014d4d47c23 */ /* 0x100fe200080108d1 */
[----:B------:R-:W-:Y:S01]  /*2000*/  FSEL R181, R178, -INF , P1 ;  /* 0xff800000b2b57808 */ /* 0x000fe20000800000 */
[----:B------:R-:W-:Y:S01]  /*2010*/  MUFU.EX2 R153, R153 ;  /* 0x0000009900997308 */ /* 0x000fe20000000800 */
[----:B------:R-:W-:Y:S01]  /*2020*/  FSEL R178, R179, -INF , P1 ;  /* 0xff800000b3b27808 */ /* 0x000fe20000800000 */
[----:B------:R-:W-:Y:S01]  /*2030*/  ULOP3.LUT UR10, UR10, 0x1000000, URZ, 0xfc, !UPT ;  /* 0x010000000a0a7892 */ /* 0x000fe2000f8efc3f */
[----:B------:R-:W-:Y:S01]  /*2040*/  FSEL R179, R182, -INF , P1 ;  /* 0xff800000b6b37808 */ /* 0x000fe20000800000 */
[----:B------:R-:W-:Y:S01]  /*2050*/  FFMA.FTZ R208, R181, UR20, -R208 ;  /* 0x00000014b5d07c23 */ /* 0x000fe200080108d0 */
[----:B------:R-:W-:Y:S01]  /*2060*/  FSEL R214, R183, -INF , P1 ;  /* 0xff800000b7d67808 */ /* 0x000fe20000800000 */
[----:B------:R-:W-:Y:S01]  /*2070*/  FFMA.FTZ R209, R178, UR20, -R209 ;  /* 0x00000014b2d17c23 */ /* 0x000fe200080108d1 */
[--C-:B------:R-:W-:Y:S01]  /*2080*/  FFMA.FTZ R182, R211, UR20, -R20.reuse ;  /* 0x00000014d3b67c23 */ /* 0x100fe20008010814 */
[----:B------:R-:W-:Y:S01]  /*2090*/  MUFU.EX2 R13, R13 ;  /* 0x0000000d000d7308 */ /* 0x000fe20000000800 */
[----:B------:R-:W-:Y:S01]  /*20a0*/  FFMA.FTZ R179, R179, UR20, -R20 ;  /* 0x00000014b3b37c23 */ /* 0x000fe20008010814 */
[--C-:B------:R-:W-:Y:S01]  /*20b0*/  FFMA.FTZ R178, R180, UR20, -R21.reuse ;  /* 0x00000014b4b27c23 */ /* 0x100fe20008010815 */
[----:B------:R-:W-:Y:S01]  /*20c0*/  FFMA.FTZ R21, R214, UR20, -R21 ;  /* 0x00000014d6157c23 */ /* 0x000fe20008010815 */
[----:B------:R-:W-:-:S04]  /*20d0*/  UIMAD UR10, UR6, 0x300, UR10 ;  /* 0x00000300060a78a4 */ /* 0x000fc8000f8e020a */
[----:B------:R-:W-:Y:S08]  /*20e0*/  MUFU.EX2 R23, R23 ;  /* 0x0000001700177308 */ /* 0x000ff00000000800 */
[----:B------:R-:W-:Y:S08]  /*20f0*/  MUFU.EX2 R5, R5 ;  /* 0x0000000500057308 */ /* 0x000ff00000000800 */
[----:B------:R-:W-:Y:S01]  /*2100*/  MUFU.EX2 R6, R6 ;  /* 0x0000000600067308 */ /* 0x000fe20000000800 */
[----:B------:R-:W-:-:S02]  /*2110*/  WARPGROUP.DEPBAR.LE gsb0, 0x0 ;  /* 0x00008000000079c5 */ /* 0x000fc40000010000 */
[----:B------:R-:W-:-:S05]  /*2120*/  WARPGROUP.ARRIVE ;  /* 0x00000000000079c5 */ /* 0x000fca0000000000 */
[----:B------:R-:W-:Y:S01]  /*2130*/  MUFU.EX2 R162, R162 ;  /* 0x000000a200a27308 */ /* 0x000fe20000000800 */
[----:B------:R-:W-:Y:S01]  /*2140*/  HGMMA.64x64x16.F32.BF16 R120, R196, gdesc[UR12], R120, gsb0 ;  /* 0x00e0000cc4787df0 */ /* 0x000fe20008001878 */
[----:B------:R-:W-:Y:S01]  /*2150*/  UIADD3 UR14, UR12, 0x100, URZ ;  /* 0x000001000c0e7890 */ /* 0x000fe2000fffe03f */
[----:B------:R-:W-:-:S05]  /*2160*/  UMOV UR15, 0x80000020 ;  /* 0x80000020000f7882 */ /* 0x000fca0000000000 */
[----:B------:R-:W-:Y:S08]  /*2170*/  MUFU.EX2 R163, R163 ;  /* 0x000000a300a37308 */ /* 0x000ff00000000800 */
        /* <DEDUP_REMOVED lines=8> */
[----:B------:R-:W-:Y:S01]  /*2200*/  MUFU.EX2 R164, R164 ;  /* 0x000000a400a47308 */ /* 0x000fe20000000800 */
[----:B------:R-:W-:-:S02]  /*2210*/  WARPGROUP.DEPBAR.LE gsb0, 0x0 ;  /* 0x00008000000079c5 */ /* 0x000fc40000010000 */
[----:B----4-:R-:W-:-:S05]  /*2220*/  WARPGROUP.ARRIVE ;  /* 0x00000000000079c5 */ /* 0x010fca0000000000 */
[----:B------:R-:W-:Y:S01]  /*2230*/  MUFU.EX2 R165, R165 ;  /* 0x000000a500a57308 */ /* 0x000fe20000000800 */
[----:B------:R-:W-:Y:S01]  /*2240*/  HGMMA.64x64x16.F32.BF16 R120, R188, gdesc[UR12], R120, gsb0 ;  /* 0x00e0000cbc787df0 */ /* 0x000fe20008001878 */
[----:B------:R-:W-:Y:S01]  /*2250*/  UIADD3 UR14, UR12, 0x102, URZ ;  /* 0x000001020c0e7890 */ /* 0x000fe2000fffe03f */
[----:B------:R-:W-:-:S05]  /*2260*/  UMOV UR15, 0x80000020 ;  /* 0x80000020000f7882 */ /* 0x000fca0000000000 */
[----:B------:R-:W-:Y:S08]  /*2270*/  MUFU.EX2 R166, R166 ;  /* 0x000000a600a67308 */ /* 0x000ff00000000800 */
[----:B------:R-:W-:Y:S08]  /*2280*/  MUFU.EX2 R167, R167 ;  /* 0x000000a700a77308 */ /* 0x000ff00000000800 */
[----:B------:R-:W-:Y:S08]  /*2290*/  MUFU.EX2 R210, R210 ;  /* 0x000000d200d27308 */ /* 0x000ff00000000800 */
[----:B------:R-:W1:Y:S08]  /*22a0*/  MUFU.EX2 R176, R213 ;  /* 0x000000d500b07308 */ /* 0x000e700000000800 */
[----:B------:R-:W2:Y:S08]  /*22b0*/  MUFU.EX2 R177, R177 ;  /* 0x000000b100b17308 */ /* 0x000eb00000000800 */
[----:B------:R4:W-:Y:S01]  /*22c0*/  MUFU.EX2 R20, R208 ;  /* 0x000000d000147308 */ /* 0x0009e20000000800 */
[----:B-1----:R-:W-:-:S07]  /*22d0*/  F2FP.BF16.F32.PACK_AB R211, R176, R167 ;  /* 0x000000a7b0d3723e */ /* 0x002fce00000010ff */
[----:B------:R-:W-:Y:S01]  /*22e0*/  MUFU.EX2 R182, R182 ;  /* 0x000000b600b67308 */ /* 0x000fe20000000800 */
[----:B----4-:R-:W-:-:S07]  /*22f0*/  F2FP.BF16.F32.PACK_AB R208, R12, R11 ;  /* 0x0000000b0cd0723e */ /* 0x010fce00000010ff */
[----:B------:R-:W-:Y:S01]  /*2300*/  MUFU.EX2 R179, R179 ;  /* 0x000000b300b37308 */ /* 0x000fe20000000800 */
[----:B------:R-:W-:Y:S02]  /*2310*/  WARPGROUP.DEPBAR.LE gsb0, 0x0 ;  /* 0x00008000000079c5 */ /* 0x000fe40000010000 */
[----:B------:R-:W-:-:S06]  /*2320*/  WARPGROUP.ARRIVE ;  /* 0x00000000000079c5 */ /* 0x000fcc0000000000 */
[----:B------:R-:W-:Y:S01]  /*2330*/  HGMMA.64x64x16.F32.BF16 R120, R200, gdesc[UR12], R120, gsb0 ;  /* 0x00e0000cc8787df0 */ /* 0x000fe20008001878 */
[----:B------:R-:W-:Y:S01]  /*2340*/  UIADD3 UR14, UR12, 0x200, URZ ;  /* 0x000002000c0e7890 */ /* 0x000fe2000fffe03f */
[----:B------:R-:W-:Y:S01]  /*2350*/  UMOV UR15, 0x80000020 ;  /* 0x80000020000f7882 */ /* 0x000fe20000000000 */
[----:B------:R-:W-:Y:S01]  /*2360*/  UIADD3 UR12, UR12, 0x202, URZ ;  /* 0x000002020c0c7890 */ /* 0x000fe2000fffe03f */
[----:B------:R-:W-:Y:S02]  /*2370*/  WARPGROUP.DEPBAR.LE gsb0, 0x0 ;  /* 0x00008000000079c5 */ /* 0x000fe40000010000 */
[----:B-----5:R-:W-:-:S06]  /*2380*/  WARPGROUP.ARRIVE ;  /* 0x00000000000079c5 */ /* 0x020fcc0000000000 */
[----:B------:R-:W-:Y:S01]  /*2390*/  HGMMA.64x64x16.F32.BF16 R120, R192, gdesc[UR12], R120, gsb0 ;  /* 0x00e0000cc0787df0 */ /* 0x000fe20008001878 */
[----:B------:R-:W-:Y:S01]  /*23a0*/  UMOV UR14, UR12 ;  /* 0x0000000c000e7c82 */ /* 0x000fe20008000000 */
[----:B------:R-:W-:Y:S01]  /*23b0*/  UMOV UR15, 0x80000020 ;  /* 0x80000020000f7882 */ /* 0x000fe20000000000 */
[----:B------:R-:W-:Y:S01]  /*23c0*/  UIADD3 UR12, UR10, 0x40, URZ ;  /* 0x000000400a0c7890 */ /* 0x000fe2000fffe03f */
[----:B------:R-:W-:Y:S02]  /*23d0*/  WARPGROUP.DEPBAR.LE gsb0, 0x0 ;  /* 0x00008000000079c5 */ /* 0x000fe40000010000 */
[----:B------:R-:W-:-:S06]  /*23e0*/  WARPGROUP.ARRIVE ;  /* 0x00000000000079c5 */ /* 0x000fcc0000000000 */
[----:B------:R-:W-:Y:S01]  /*23f0*/  HGMMA.64x64x16.F32.BF16 R120, R204, gdesc[UR12], R120, gsb0 ;  /* 0x00e0000ccc787df0 */ /* 0x000fe20008001878 */
[----:B------:R-:W-:Y:S01]  /*2400*/  UMOV UR14, UR10 ;  /* 0x0000000a000e7c82 */ /* 0x000fe20008000000 */
[----:B------:R-:W-:Y:S01]  /*2410*/  UMOV UR15, 0x80000020 ;  /* 0x80000020000f7882 */ /* 0x000fe20000000000 */
[----:B------:R-:W-:Y:S02]  /*2420*/  WARPGROUP.DEPBAR.LE gsb0, 0x0 ;  /* 0x00008000000079c5 */ /* 0x000fe40000010000 */
[----:B------:R-:W1:Y:S04]  /*2430*/  LDS.64 R154, [R220+0x1e200] ;  /* 0x01e20000dc9a7984 */ /* 0x000e680000000a00 */
[----:B------:R-:W4:Y:S04]  /*2440*/  LDS.64 R156, [R220+0x1e220] ;  /* 0x01e22000dc9c7984 */ /* 0x000f280000000a00 */
[----:B------:R-:W5:Y:S04]  /*2450*/  LDS.64 R158, [R220+0x1e240] ;  /* 0x01e24000dc9e7984 */ /* 0x000f680000000a00 */
[----:B------:R-:W2:Y:S04]  /*2460*/  LDS.64 R168, [R220+0x1e260] ;  /* 0x01e26000dca87984 */ /* 0x000ea80000000a00 */
[----:B------:R-:W2:Y:S04]  /*2470*/  LDS.64 R170, [R220+0x1e280] ;  /* 0x01e28000dcaa7984 */ /* 0x000ea80000000a00 */
[----:B------:R-:W2:Y:S04]  /*2480*/  LDS.64 R174, [R220+0x1e2c0] ;  /* 0x01e2c000dcae7984 */ /* 0x000ea80000000a00 */
[----:B------:R-:W2:Y:S04]  /*2490*/  LDS.64 R172, [R220+0x1e2a0] ;  /* 0x01e2a000dcac7984 */ /* 0x000ea80000000a00 */
[----:B---3--:R-:W3:Y:S01]  /*24a0*/  LDS.64 R220, [R220+0x1e2e0] ;  /* 0x01e2e000dcdc7984 */ /* 0x008ee20000000a00 */
[--C-:B-1----:R-:W-:Y:S01]  /*24b0*/  FADD.FTZ R181, R120, -R154.reuse ;  /* 0x8000009a78b57221 */ /* 0x102fe20000010000 */
[--C-:B------:R-:W-:Y:S01]  /*24c0*/  FADD.FTZ R120, R121, -R155.reuse ;  /* 0x8000009b79787221 */ /* 0x100fe20000010000 */
[----:B------:R-:W-:Y:S01]  /*24d0*/  FADD.FTZ R122, R122, -R154 ;  /* 0x8000009a7a7a7221 */ /* 0x000fe20000010000 */
[----:B------:R-:W-:Y:S01]  /*24e0*/  FADD.FTZ R154, R123, -R155 ;  /* 0x8000009b7b9a7221 */ /* 0x000fe20000010000 */
[--C-:B----4-:R-:W-:Y:S01]  /*24f0*/  FADD.FTZ R121, R126, -R156.reuse ;  /* 0x8000009c7e797221 */ /* 0x110fe20000010000 */
[--C-:B------:R-:W-:Y:S01]  /*2500*/  FADD.FTZ R126, R127, -R157.reuse ;  /* 0x8000009d7f7e7221 */ /* 0x100fe20000010000 */
[----:B------:R-:W-:Y:S01]  /*2510*/  FADD.FTZ R180, R124, -R156 ;  /* 0x8000009c7cb47221 */ /* 0x000fe20000010000 */
[----:B------:R-:W-:Y:S01]  /*2520*/  FADD.FTZ R155, R125, -R157 ;  /* 0x8000009d7d9b7221 */ /* 0x000fe20000010000 */
[----:B------:R-:W-:Y:S01]  /*2530*/  FMUL.FTZ R121, R14, R121 ;  /* 0x000000790e797220 */ /* 0x000fe20000410000 */
[----:B------:R-:W-:Y:S01]  /*2540*/  FMUL.FTZ R126, R15, R126 ;  /* 0x0000007e0f7e7220 */ /* 0x000fe20000410000 */
[----:B-----5:R-:W-:Y:S01]  /*2550*/  FADD.FTZ R123, R130, -R158 ;  /* 0x8000009e827b7221 */ /* 0x020fe20000010000 */
[--C-:B------:R-:W-:Y:S01]  /*2560*/  FADD.FTZ R129, R129, -R159.reuse ;  /* 0x8000009f81817221 */ /* 0x100fe20000010000 */
[--C-:B--2---:R-:W-:Y:S01]  /*2570*/  FADD.FTZ R132, R132, -R168.reuse ;  /* 0x800000a884847221 */ /* 0x104fe20000010000 */
[----:B------:R-:W-:Y:S01]  /*2580*/  FADD.FTZ R127, R134, -R168 ;  /* 0x800000a8867f7221 */ /* 0x000fe20000010000 */
[----:B------:R-:W-:Y:S01]  /*2590*/  FADD.FTZ R130, R131, -R159 ;  /* 0x8000009f83827221 */ /* 0x000fe20000010000 */
[----:B------:R-:W-:Y:S01]  /*25a0*/  F2FP.BF16.F32.PACK_AB R159, R126, R121 ;  /* 0x000000797e9f723e */ /* 0x000fe200000010ff */
[--C-:B------:R-:W-:Y:S01]  /*25b0*/  FADD.FTZ R168, R136, -R170.reuse ;  /* 0x800000aa88a87221 */ /* 0x100fe20000010000 */
[--C-:B------:R-:W-:Y:S01]  /*25c0*/  FADD.FTZ R137, R137, -R171.reuse ;  /* 0x800000ab89897221 */ /* 0x100fe20000010000 */
[----:B------:R-:W-:Y:S01]  /*25d0*/  FADD.FTZ R136, R139, -R171 ;  /* 0x800000ab8b887221 */ /* 0x000fe20000010000 */
[----:B------:R-:W1:Y:S01]  /*25e0*/  MUFU.EX2 R124, R212 ;  /* 0x000000d4007c7308 */ /* 0x000e620000000800 */
[--C-:B------:R-:W-:Y:S01]  /*25f0*/  FADD.FTZ R134, R135, -R169.reuse ;  /* 0x800000a987867221 */ /* 0x100fe20000010000 */
[----:B------:R-:W-:Y:S01]  /*2600*/  FADD.FTZ R131, R138, -R170 ;  /* 0x800000aa8a837221 */ /* 0x000fe20000010000 */
[----:B------:R-:W-:Y:S01]  /*2610*/  FADD.FTZ R133, R133, -R169 ;  /* 0x800000a985857221 */ /* 0x000fe20000010000 */
[--C-:B------:R-:W-:Y:S01]  /*2620*/  FADD.FTZ R138, R147, -R175.reuse ;  /* 0x800000af938a7221 */ /* 0x100fe20000010000 */
[----:B------:R-:W-:Y:S01]  /*2630*/  FADD.FTZ R128, R128, -R158 ;  /* 0x8000009e80807221 */ /* 0x000fe20000010000 */
[----:B------:R-:W-:Y:S01]  /*2640*/  FADD.FTZ R135, R140, -R172 ;  /* 0x800000ac8c877221 */ /* 0x000fe20000010000 */
[----:B------:R-:W-:Y:S01]  /*2650*/  FADD.FTZ R169, R145, -R175 ;  /* 0x800000af91a97221 */ /* 0x000fe20000010000 */
[----:B------:R-:W2:Y:S01]  /*2660*/  MUFU.EX2 R125, R209 ;  /* 0x000000d1007d7308 */ /* 0x000ea20000000800 */
[----:B------:R-:W-:Y:S01]  /*2670*/  FMUL.FTZ R156, R152, R181 ;  /* 0x000000b5989c7220 */ /* 0x000fe20000410000 */
[----:B------:R-:W-:Y:S01]  /*2680*/  FMUL.FTZ R147, R153, R120 ;  /* 0x0000007899937220 */ /* 0x000fe20000410000 */
[----:B------:R-:W-:Y:S01]  /*2690*/  FMUL.FTZ R122, R13, R122 ;  /* 0x0000007a0d7a7220 */ /* 0x000fe20000410000 */
[----:B------:R-:W-:Y:S01]  /*26a0*/  FMUL.FTZ R157, R23, R154 ;  /* 0x0000009a179d7220 */ /* 0x000fe20000410000 */
[----:B------:R-:W-:-:S02]  /*26b0*/  IMAD.U32 R121, RZ, RZ, UR6 ;  /* 0x00000006ff797e24 */ /* 0x000fc4000f8e00ff */
[----:B------:R-:W-:Y:S01]  /*26c0*/  FADD.FTZ R142, R142, -R172 ;  /* 0x800000ac8e8e7221 */ /* 0x000fe20000010000 */
[--C-:B------:R-:W-:Y:S01]  /*26d0*/  FADD.FTZ R141, R141, -R173.reuse ;  /* 0x800000ad8d8d7221 */ /* 0x100fe20000010000 */
[----:B------:R-:W4:Y:S01]  /*26e0*/  MUFU.EX2 R171, R178 ;  /* 0x000000b200ab7308 */ /* 0x000f220000000800 */
[----:B------:R-:W-:Y:S01]  /*26f0*/  FADD.FTZ R143, R143, -R173 ;  /* 0x800000ad8f8f7221 */ /* 0x000fe20000010000 */
[----:B---3--:R-:W-:Y:S01]  /*2700*/  FADD.FTZ R145, R148, -R220 ;  /* 0x800000dc94917221 */ /* 0x008fe20000010000 */
[--C-:B------:R-:W-:Y:S01]  /*2710*/  FADD.FTZ R140, R149, -R221.reuse ;  /* 0x800000dd958c7221 */ /* 0x100fe20000010000 */
[----:B------:R-:W-:Y:S01]  /*2720*/  FMUL.FTZ R158, R5, R180 ;  /* 0x000000b4059e7220 */ /* 0x000fe20000410000 */
[----:B------:R-:W-:Y:S01]  /*2730*/  FMUL.FTZ R155, R6, R155 ;  /* 0x0000009b069b7220 */ /* 0x000fe20000410000 */
[--C-:B------:R-:W-:Y:S01]  /*2740*/  FADD.FTZ R144, R144, -R174.reuse ;  /* 0x800000ae90907221 */ /* 0x100fe20000010000 */
[----:B------:R-:W-:Y:S01]  /*2750*/  FADD.FTZ R139, R146, -R174 ;  /* 0x800000ae928b7221 */ /* 0x000fe20000010000 */
[----:B------:R4:W3:Y:S01]  /*2760*/  MUFU.EX2 R126, R21 ;  /* 0x00000015007e7308 */ /* 0x0008e20000000800 */
[----:B------:R-:W-:Y:S01]  /*2770*/  FADD.FTZ R220, R150, -R220 ;  /* 0x800000dc96dc7221 */ /* 0x000fe20000010000 */
[----:B------:R-:W-:Y:S01]  /*2780*/  FADD.FTZ R221, R151, -R221 ;  /* 0x800000dd97dd7221 */ /* 0x000fe20000010000 */
[----:B------:R-:W-:Y:S01]  /*2790*/  FMUL.FTZ R127, R162, R127 ;  /* 0x0000007fa27f7220 */ /* 0x000fe20000410000 */
[----:B------:R-:W-:Y:S01]  /*27a0*/  FMUL.FTZ R134, R163, R134 ;  /* 0x00000086a3867220 */ /* 0x000fe20000410000 */
[----:B------:R-:W-:Y:S01]  /*27b0*/  FMUL.FTZ R128, R7, R128 ;  /* 0x0000008007807220 */ /* 0x000fe20000410000 */
[----:B------:R-:W-:Y:S01]  /*27c0*/  FMUL.FTZ R129, R8, R129 ;  /* 0x0000008108817220 */ /* 0x000fe20000410000 */
[----:B------:R-:W-:Y:S01]  /*27d0*/  FMUL.FTZ R123, R160, R123 ;  /* 0x0000007ba07b7220 */ /* 0x000fe20000410000 */
[----:B------:R-:W-:Y:S01]  /*27e0*/  FMUL.FTZ R130, R161, R130 ;  /* 0x00000082a1827220 */ /* 0x000fe20000410000 */
[----:B------:R-:W-:Y:S01]  /*27f0*/  FMUL.FTZ R132, R9, R132 ;  /* 0x0000008409847220 */ /* 0x000fe20000410000 */
[----:B------:R-:W-:Y:S01]  /*2800*/  FMUL.FTZ R133, R10, R133 ;  /* 0x000000850a857220 */ /* 0x000fe20000410000 */
[----:B------:R-:W-:Y:S01]  /*2810*/  IMAD R121, R121, 0x2000, R0 ;  /* 0x0000200079797824 */ /* 0x000fe200078e0200 */
[----:B------:R-:W-:Y:S01]  /*2820*/  F2FP.BF16.F32.PACK_AB R156, R147, R156 ;  /* 0x0000009c939c723e */ /* 0x000fe200000010ff */
[----:B------:R-:W-:Y:S01]  /*2830*/  FMUL.FTZ R148, R11, R168 ;  /* 0x000000a80b947220 */ /* 0x000fe20000410000 */
[----:B------:R-:W-:Y:S01]  /*2840*/  F2FP.BF16.F32.PACK_AB R157, R157, R122 ;  /* 0x0000007a9d9d723e */ /* 0x000fe200000010ff */
[----:B------:R-:W-:Y:S01]  /*2850*/  FMUL.FTZ R137, R12, R137 ;  /* 0x000000890c897220 */ /* 0x000fe20000410000 */
[----:B------:R-:W-:Y:S01]  /*2860*/  FMUL.FTZ R131, R164, R131 ;  /* 0x00000083a4837220 */ /* 0x000fe20000410000 */
[----:B------:R-:W-:Y:S01]  /*2870*/  FMUL.FTZ R136, R165, R136 ;  /* 0x00000088a5887220 */ /* 0x000fe20000410000 */
[----:B------:R-:W-:Y:S01]  /*2880*/  FMUL.FTZ R135, R166, R135 ;  /* 0x00000087a6877220 */ /* 0x000fe20000410000 */
[----:B------:R-:W-:Y:S01]  /*2890*/  FMUL.FTZ R150, R210, R141 ;  /* 0x0000008dd2967220 */ /* 0x000fe20000410000 */
[----:B------:R-:W-:Y:S01]  /*28a0*/  FMUL.FTZ R142, R167, R142 ;  /* 0x0000008ea78e7220 */ /* 0x000fe20000410000 */
[----:B------:R-:W-:Y:S01]  /*28b0*/  FMUL.FTZ R143, R176, R143 ;  /* 0x0000008fb08f7220 */ /* 0x000fe20000410000 */
[----:B------:R-:W-:Y:S01]  /*28c0*/  F2FP.BF16.F32.PACK_AB R158, R155, R158 ;  /* 0x0000009e9b9e723e */ /* 0x000fe200000010ff */
[----:B------:R-:W-:Y:S01]  /*28d0*/  FMUL.FTZ R144, R177, R144 ;  /* 0x00000090b1907220 */ /* 0x000fe20000410000 */
[----:B-1----:R-:W-:Y:S01]  /*28e0*/  FMUL.FTZ R169, R124, R169 ;  /* 0x000000a97ca97220 */ /* 0x002fe20000410000 */
[----:B------:R-:W-:Y:S01]  /*28f0*/  FMUL.FTZ R139, R20, R139 ;  /* 0x0000008b148b7220 */ /* 0x000fe20000410000 */
[----:B--2---:R-:W-:Y:S01]  /*2900*/  FMUL.FTZ R138, R125, R138 ;  /* 0x0000008a7d8a7220 */ /* 0x004fe20000410000 */
[----:B------:R-:W-:Y:S01]  /*2910*/  FMUL.FTZ R146, R182, R145 ;  /* 0x00000091b6927220 */ /* 0x000fe20000410000 */
[----:B----4-:R-:W-:Y:S01]  /*2920*/  FMUL.FTZ R21, R171, R140 ;  /* 0x0000008cab157220 */ /* 0x010fe20000410000 */
[----:B------:R-:W-:Y:S01]  /*2930*/  FMUL.FTZ R147, R179, R220 ;  /* 0x000000dcb3937220 */ /* 0x000fe20000410000 */
[----:B---3--:R-:W-:Y:S01]  /*2940*/  FMUL.FTZ R122, R126, R221 ;  /* 0x000000dd7e7a7220 */ /* 0x008fe20000410000 */
[----:B------:R-:W-:Y:S01]  /*2950*/  F2FP.BF16.F32.PACK_AB R155, R134, R127 ;  /* 0x0000007f869b723e */ /* 0x000fe200000010ff */
[----:B------:R-:W-:Y:S01]  /*2960*/  IMAD R127, R121, 0x2, R2 ;  /* 0x00000002797f7824 */ /* 0x000fe200078e0202 */
[----:B------:R-:W-:-:S02]  /*2970*/  F2FP.BF16.F32.PACK_AB R120, R153, R152 ;  /* 0x000000989978723e */ /* 0x000fc400000010ff */
[----:B------:R-:W-:Y:S02]  /*2980*/  F2FP.BF16.F32.PACK_AB R152, R129, R128 ;  /* 0x000000808198723e */ /* 0x000fe400000010ff */
[----:B------:R-:W-:Y:S01]  /*2990*/  F2FP.BF16.F32.PACK_AB R153, R130, R123 ;  /* 0x0000007b8299723e */ /* 0x000fe200000010ff */
[----:B------:R-:W-:Y:S01]  /*29a0*/  STSM.16.MT88.4 [R127+0x1e800], R156 ;  /* 0x01e8009c7f007844 */ /* 0x000fe20000004200 */
[----:B------:R-:W-:Y:S02]  /*29b0*/  F2FP.BF16.F32.PACK_AB R154, R133, R132 ;  /* 0x00000084859a723e */ /* 0x000fe400000010ff */
[----:B------:R-:W-:Y:S02]  /*29c0*/  F2FP.BF16.F32.PACK_AB R148, R137, R148 ;  /* 0x000000948994723e */ /* 0x000fe400000010ff */
[----:B------:R-:W-:Y:S01]  /*29d0*/  F2FP.BF16.F32.PACK_AB R149, R136, R131 ;  /* 0x000000838895723e */ /* 0x000fe200000010ff */
[----:B------:R-:W-:Y:S01]  /*29e0*/  STSM.16.MT88.4 [R127+0x1f000], R152 ;  /* 0x01f000987f007844 */ /* 0x000fe20000004200 */
[----:B------:R-:W-:-:S02]  /*29f0*/  F2FP.BF16.F32.PACK_AB R150, R150, R135 ;  /* 0x000000879696723e */ /* 0x000fc400000010ff */
[----:B------:R-:W-:Y:S02]  /*2a00*/  F2FP.BF16.F32.PACK_AB R151, R143, R142 ;  /* 0x0000008e8f97723e */ /* 0x000fe400000010ff */
[----:B------:R-:W-:Y:S02]  /*2a10*/  F2FP.BF16.F32.PACK_AB R144, R169, R144 ;  /* 0x00000090a990723e */ /* 0x000fe400000010ff */
[----:B------:R-:W-:Y:S01]  /*2a20*/  F2FP.BF16.F32.PACK_AB R145, R138, R139 ;  /* 0x0000008b8a91723e */ /* 0x000fe200000010ff */
[----:B------:R-:W-:Y:S01]  /*2a30*/  STSM.16.MT88.4 [R127+0x1f800], R148 ;  /* 0x01f800947f007844 */ /* 0x000fe20000004200 */
[----:B------:R-:W-:Y:S02]  /*2a40*/  F2FP.BF16.F32.PACK_AB R146, R21, R146 ;  /* 0x000000921592723e */ /* 0x000fe400000010ff */
[----:B------:R-:W-:Y:S02]  /*2a50*/  F2FP.BF16.F32.PACK_AB R147, R122, R147 ;  /* 0x000000937a93723e */ /* 0x000fe400000010ff */
[----:B------:R-:W-:-:S02]  /*2a60*/  F2FP.BF16.F32.PACK_AB R121, R23, R13 ;  /* 0x0000000d1779723e */ /* 0x000fc400000010ff */
[----:B------:R-:W-:Y:S01]  /*2a70*/  F2FP.BF16.F32.PACK_AB R122, R6, R5 ;  /* 0x00000005067a723e */ /* 0x000fe200000010ff */
[----:B------:R1:W-:Y:S01]  /*2a80*/  STSM.16.MT88.4 [R127+0x20000], R144 ;  /* 0x020000907f007844 */ /* 0x0003e20000004200 */
[----:B------:R-:W-:Y:S01]  /*2a90*/  F2FP.BF16.F32.PACK_AB R123, R15, R14 ;  /* 0x0000000e0f7b723e */ /* 0x000fe200000010ff */
[----:B------:R-:W-:Y:S01]  /*2aa0*/  IMAD R5, R17, 0x1000, R2 ;  /* 0x0000100011057824 */ /* 0x000fe200078e0202 */
[----:B------:R-:W-:Y:S02]  /*2ab0*/  F2FP.BF16.F32.PACK_AB R209, R165, R164 ;  /* 0x000000a4a5d1723e */ /* 0x000fe400000010ff */
[----:B------:R-:W-:Y:S01]  /*2ac0*/  WARPGROUP.ARRIVE ;  /* 0x00000000000079c5 */ /* 0x000fe20000000000 */
[----:B------:R-:W-:Y:S02]  /*2ad0*/  F2FP.BF16.F32.PACK_AB R210, R210, R166 ;  /* 0x000000a6d2d2723e */ /* 0x000fe400000010ff */
[----:B------:R-:W-:Y:S02]  /*2ae0*/  F2FP.BF16.F32.PACK_AB R176, R124, R177 ;  /* 0x000000b17cb0723e */ /* 0x000fe400000010ff */
[----:B------:R-:W-:Y:S01]  /*2af0*/  F2FP.BF16.F32.PACK_AB R177, R125, R20 ;  /* 0x000000147db1723e */ /* 0x000fe200000010ff */
[----:B------:R-:W-:Y:S01]  /*2b00*/  HGMMA.64x96x16.F32.BF16 R24, R120, gdesc[UR12].tnspB, R24, gsb0 ;  /* 0x4160000c78187df0 */ /* 0x000fe20008001818 */
[----:B------:R-:W-:Y:S01]  /*2b10*/  UMOV UR14, UR12 ;  /* 0x0000000c000e7c82 */ /* 0x000fe20008000000 */
[----:B------:R-:W-:Y:S01]  /*2b20*/  UMOV UR15, 0x80000020 ;  /* 0x80000020000f7882 */ /* 0x000fe20000000000 */
[----:B------:R-:W-:Y:S01]  /*2b30*/  UIADD3 UR12, UR10, 0x80, URZ ;  /* 0x000000800a0c7890 */ /* 0x000fe2000fffe03f */
[----:B------:R-:W-:-:S02]  /*2b40*/  F2FP.BF16.F32.PACK_AB R178, R171, R182 ;  /* 0x000000b6abb2723e */ /* 0x000fc400000010ff */
[----:B------:R-:W-:Y:S02]  /*2b50*/  F2FP.BF16.F32.PACK_AB R179, R126, R179 ;  /* 0x000000b37eb3723e */ /* 0x000fe400000010ff */
[----:B------:R-:W-:-:S13]  /*2b60*/  R2UR UR13, R5 ;  /* 0x00000000050d72ca */ /* 0x000fda00000e0000 */
[----:B------:R-:W-:Y:S01]  /*2b70*/  USHF.R.U32.HI UR13, URZ, 0x4, UR13 ;  /* 0x000000043f0d7899 */ /* 0x000fe2000801160d */
[----:B------:R-:W-:Y:S02]  /*2b80*/  WARPGROUP.DEPBAR.LE gsb0, 0x0 ;  /* 0x00008000000079c5 */ /* 0x000fe40000010000 */
[----:B------:R-:W-:Y:S02]  /*2b90*/  F2FP.BF16.F32.PACK_AB R120, R8, R7 ;  /* 0x000000070878723e */ /* 0x000fe400000010ff */
[----:B------:R-:W-:Y:S02]  /*2ba0*/  F2FP.BF16.F32.PACK_AB R121, R161, R160 ;  /* 0x000000a0a179723e */ /* 0x000fe400000010ff */
[----:B------:R-:W-:Y:S02]  /*2bb0*/  F2FP.BF16.F32.PACK_AB R122, R10, R9 ;  /* 0x000000090a7a723e */ /* 0x000fe400000010ff */
[----:B------:R-:W-:-:S04]  /*2bc0*/  F2FP.BF16.F32.PACK_AB R123, R163, R162 ;  /* 0x000000a2a37b723e */ /* 0x000fc800000010ff */
[----:B------:R-:W-:-:S06]  /*2bd0*/  WARPGROUP.ARRIVE ;  /* 0x00000000000079c5 */ /* 0x000fcc0000000000 */
[----:B------:R-:W-:Y:S01]  /*2be0*/  HGMMA.64x96x16.F32.BF16 R24, R120, gdesc[UR12].tnspB, R24, gsb0 ;  /* 0x4160000c78187df0 */ /* 0x000fe20008001818 */
[----:B------:R-:W-:Y:S01]  /*2bf0*/  UMOV UR14, UR12 ;  /* 0x0000000c000e7c82 */ /* 0x000fe20008000000 */
[----:B------:R-:W-:Y:S01]  /*2c00*/  UMOV UR15, 0x80000020 ;  /* 0x80000020000f7882 */ /* 0x000fe20000000000 */
[----:B------:R-:W-:-:S13]  /*2c10*/  R2UR UR12, R16 ;  /* 0x00000000100c72ca */ /* 0x000fda00000e0000 */
[----:B------:R-:W-:-:S04]  /*2c20*/  USHF.R.U32.HI UR12, URZ, 0x4, UR12 ;  /* 0x000000043f0c7899 */ /* 0x000fc8000801160c */
[----:B------:R-:W-:Y:S01]  /*2c30*/  ULOP3.LUT UR12, UR12, 0x3fff, URZ, 0xc0, !UPT ;  /* 0x00003fff0c0c7892 */ /* 0x000fe2000f8ec03f */
[----:B------:R-:W-:Y:S02]  /*2c40*/  WARPGROUP.DEPBAR.LE gsb0, 0x0 ;  /* 0x00008000000079c5 */ /* 0x000fe40000010000 */
[----:B------:R-:W-:-:S06]  /*2c50*/  WARPGROUP.ARRIVE ;  /* 0x00000000000079c5 */ /* 0x000fcc0000000000 */
[----:B------:R-:W-:Y:S01]  /*2c60*/  HGMMA.64x96x16.F32.BF16 R24, R208, gdesc[UR12].tnspB, R24, gsb0 ;  /* 0x4160000cd0187df0 */ /* 0x000fe20008001818 */
[----:B------:R-:W-:Y:S02]  /*2c70*/  ULOP3.LUT UR15, UR12, 0x10000, URZ, 0xfc, !UPT ;  /* 0x000100000c0f7892 */ /* 0x000fe4000f8efc3f */
[----:B------:R-:W-:Y:S02]  /*2c80*/  UIADD3 UR14, UR10, 0xc0, URZ ;  /* 0x000000c00a0e7890 */ /* 0x000fe4000fffe03f */
[----:B------:R-:W-:Y:S02]  /*2c90*/  ULEA UR10, UR6, UR15, 0xa ;  /* 0x0000000f060a7291 */ /* 0x000fe4000f8e503f */
[----:B------:R-:W-:Y:S01]  /*2ca0*/  ULOP3.LUT UR12, UR13, 0x3fff, URZ, 0xc0, !UPT ;  /* 0x00003fff0d0c7892 */ /* 0x000fe2000f8ec03f */
[----:B------:R-:W-:-:S03]  /*2cb0*/  UMOV UR15, 0x80000020 ;  /* 0x80000020000f7882 */ /* 0x000fc60000000000 */
[----:B------:R-:W-:Y:S01]  /*2cc0*/  UIADD3 UR13, UR12, 0x200, URZ ;  /* 0x000002000c0d7890 */ /* 0x000fe2000fffe03f */
[----:B------:R-:W-:Y:S02]  /*2cd0*/  UMOV UR16, UR10 ;  /* 0x0000000a00107c82 */ /* 0x000fe40008000000 */
[----:B------:R-:W-:Y:S01]  /*2ce0*/  UMOV UR18, UR12 ;  /* 0x0000000c00127c82 */ /* 0x000fe20008000000 */
[----:B------:R-:W-:Y:S02]  /*2cf0*/  WARPGROUP.DEPBAR.LE gsb0, 0x0 ;  /* 0x00008000000079c5 */ /* 0x000fe40000010000 */
[----:B------:R-:W-:-:S06]  /*2d00*/  WARPGROUP.ARRIVE ;  /* 0x00000000000079c5 */ /* 0x000fcc0000000000 */
[----:B------:R-:W-:Y:S01]  /*2d10*/  HGMMA.64x96x16.F32.BF16 R24, R176, gdesc[UR12].tnspB, R24, gsb0 ;  /* 0x4160000cb0187df0 */ /* 0x000fe20008001818 */
[----:B------:R-:W-:Y:S01]  /*2d20*/  UIADD3 UR14, UR12, 0x400, URZ ;  /* 0x000004000c0e7890 */ /* 0x000fe2000fffe03f */
[----:B------:R-:W-:Y:S01]  /*2d30*/  UMOV UR15, 0xc0000010 ;  /* 0xc0000010000f7882 */ /* 0x000fe20000000000 */
[----:B------:R-:W-:Y:S02]  /*2d40*/  WARPGROUP.DEPBAR.LE gsb0, 0x0 ;  /* 0x00008000000079c5 */ /* 0x000fe40000010000 */
[----:B------:R-:W-:Y:S01]  /*2d50*/  @!PT LDS RZ, [RZ] ;  /* 0x00000000fffff984 */ /* 0x000fe20000000800 */
[----:B------:R-:W-:Y:S01]  /*2d60*/  @!PT LDS RZ, [RZ] ;  /* 0x00000000fffff984 */ /* 0x000fe20000000800 */
[----:B------:R-:W-:Y:S01]  /*2d70*/  @!PT LDS RZ, [RZ] ;  /* 0x00000000fffff984 */ /* 0x000fe20000000800 */
[----:B------:R-:W-:Y:S01]  /*2d80*/  @!PT LDS RZ, [RZ] ;  /* 0x00000000fffff984 */ /* 0x000fe20000000800 */
[----:B------:R2:W-:Y:S06]  /*2d90*/  MEMBAR.ALL.CTA ;  /* 0x0000000000007992 */ /* 0x0005ec0000008000 */
[----:B--2---:R-:W2:Y:S02]  /*2da0*/  FENCE.VIEW.ASYNC.S ;  /* 0x00000000000073c6 */ /* 0x004ea40000000000 */
[----:B--2---:R-:W-:Y:S06]  /*2db0*/  BAR.SYNC.DEFER_BLOCKING 0x9, 0x100 ;  /* 0x0244000000007b1d */ /* 0x004fec0000010000 */
[----:B------:R-:W-:-:S06]  /*2dc0*/  WARPGROUP.ARRIVE ;  /* 0x00000000000079c5 */ /* 0x000fcc0000000000 */
[----:B------:R-:W-:Y:S01]  /*2dd0*/  HGMMA.64x16x16.F32.BF16 R136, gdesc[UR16].tnspB, RZ, !UPT, gsb0 ;  /* 0x40200000108879f0 */ /* 0x000fe2000c0018ff */
[----:B------:R-:W-:Y:S01]  /*2de0*/  UMOV UR18, UR13 ;  /* 0x0000000d00127c82 */ /* 0x000fe20008000000 */
[----:B------:R-:W-:Y:S01]  /*2df0*/  UMOV UR19, 0xc0000010 ;  /* 0xc000001000137882 */ /* 0x000fe20000000000 */
[----:B------:R-:W-:Y:S01]  /*2e00*/  UIADD3 UR13, UR12, 0x220, URZ ;  /* 0x000002200c0d7890 */ /* 0x000fe2000fffe03f */
[----:B------:R-:W-:Y:S02]  /*2e10*/  WARPGROUP.DEPBAR.LE gsb0, 0x0 ;  /* 0x00008000000079c5 */ /* 0x000fe40000010000 */
[----:B------:R-:W-:-:S06]  /*2e20*/  WARPGROUP.ARRIVE ;  /* 0x00000000000079c5 */ /* 0x000fcc0000000000 */
[----:B------:R-:W-:Y:S01]  /*2e30*/  HGMMA.64x16x16.F32.BF16 R128, gdesc[UR16].tnspB, RZ, !UPT, gsb0 ;  /* 0x40200000108079f0 */ /* 0x000fe2000c0018ff */
[----:B------:R-:W-:Y:S01]  /*2e40*/  UMOV UR18, UR14 ;  /* 0x0000000e00127c82 */ /* 0x000fe20008000000 */
[----:B------:R-:W-:Y:S01]  /*2e50*/  UMOV UR19, 0xc0000010 ;  /* 0xc000001000137882 */ /* 0x000fe20000000000 */
[----:B------:R-:W-:Y:S01]  /*2e60*/  UIADD3 UR14, UR12, 0x420, URZ ;  /* 0x000004200c0e7890 */ /* 0x000fe2000fffe03f */
[----:B------:R-:W-:Y:S02]  /*2e70*/  WARPGROUP.DEPBAR.LE gsb0, 0x0 ;  /* 0x00008000000079c5 */ /* 0x000fe40000010000 */
[----:B-1----:R-:W-:-:S06]  /*2e80*/  WARPGROUP.ARRIVE ;  /* 0x00000000000079c5 */ /* 0x002fcc0000000000 */
[----:B------:R-:W-:Y:S01]  /*2e90*/  HGMMA.64x16x16.F32.BF16 R120, gdesc[UR16].tnspB, RZ, !UPT, gsb0 ;  /* 0x40200000107879f0 */ /* 0x000fe2000c0018ff */
[----:B------:R-:W-:Y:S02]  /*2ea0*/  UIADD3 UR18, UR12, 0x20, URZ ;  /* 0x000000200c127890 */ /* 0x000fe4000fffe03f */
[----:B------:R-:W-:Y:S01]  /*2eb0*/  UIADD3 UR16, UR10, 0x2, URZ ;  /* 0x000000020a107890 */ /* 0x000fe2000fffe03f */
[----:B------:R-:W-:Y:S01]  /*2ec0*/  UMOV UR19, 0xc0000010 ;  /* 0xc000001000137882 */ /* 0x000fe20000000000 */
[----:B------:R-:W-:Y:S01]  /*2ed0*/  UMOV UR17, 0x40000040 ;  /* 0x4000004000117882 */ /* 0x000fe20000000000 */
[----:B------:R-:W-:Y:S02]  /*2ee0*/  WARPGROUP.DEPBAR.LE gsb0, 0x0 ;  /* 0x00008000000079c5 */ /* 0x000fe40000010000 */
[----:B------:R-:W-:-:S06]  /*2ef0*/  WARPGROUP.ARRIVE ;  /* 0x00000000000079c5 */ /* 0x000fcc0000000000 */
[----:B------:R-:W-:Y:S01]  /*2f00*/  HGMMA.64x16x16.F32.BF16 R136, gdesc[UR16].tnspB, R136, gsb0 ;  /* 0x40200000108879f0 */ /* 0x000fe20008001888 */
[----:B------:R-:W-:Y:S01]  /*2f10*/  UMOV UR18, UR13 ;  /* 0x0000000d00127c82 */ /* 0x000fe20008000000 */
[----:B------:R-:W-:Y:S01]  /*2f20*/  UMOV UR19, 0xc0000010 ;  /* 0xc000001000137882 */ /* 0x000fe20000000000 */
[----:B------:R-:W-:Y:S01]  /*2f30*/  UIADD3 UR13, UR12, 0x240, URZ ;  /* 0x000002400c0d7890 */ /* 0x000fe2000fffe03f */
        /* <DEDUP_REMOVED lines=89> */
[----:B------:R-:W-:Y:S01]  /*34d0*/  UIADD3 UR10, UR10, 0x206, URZ ;  /* 0x000002060a0a7890 */ /* 0x000fe2000fffe03f */
[----:B------:R-:W-:Y:S02]  /*34e0*/  WARPGROUP.DEPBAR.LE gsb0, 0x0 ;  /* 0x00008000000079c5 */ /* 0x000fe40000010000 */
[----:B------:R-:W-:-:S06]  /*34f0*/  WARPGROUP.ARRIVE ;  /* 0x00000000000079c5 */ /* 0x000fcc0000000000 */
[----:B------:R-:W-:Y:S01]  /*3500*/  HGMMA.64x16x16.F32.BF16 R136, gdesc[UR16].tnspB, R136, gsb0 ;  /* 0x40200000108879f0 */ /* 0x000fe20008001888 */
[----:B------:R-:W-:Y:S01]  /*3510*/  UMOV UR18, UR13 ;  /* 0x0000000d00127c82 */ /* 0x000fe20008000000 */
        /* <DEDUP_REMOVED lines=12> */
[----:B------:R-:W-:-:S03]  /*35e0*/  UIADD3 UR17, UR12, 0x4e0, URZ ;  /* 0x000004e00c117890 */ /* 0x000fc6000fffe03f */
[----:B------:R-:W-:Y:S01]  /*35f0*/  UMOV UR12, UR10 ;  /* 0x0000000a000c7c82 */ /* 0x000fe20008000000 */
[----:B------:R-:W-:Y:S02]  /*3600*/  WARPGROUP.DEPBAR.LE gsb0, 0x0 ;  /* 0x00008000000079c5 */ /* 0x000fe40000010000 */
[----:B------:R-:W-:-:S06]  /*3610*/  WARPGROUP.ARRIVE ;  /* 0x00000000000079c5 */ /* 0x000fcc0000000000 */
[----:B------:R-:W-:Y:S01]  /*3620*/  HGMMA.64x16x16.F32.BF16 R136, gdesc[UR12].tnspB, R136, gsb0 ;  /* 0x402000000c8879f0 */ /* 0x000fe20008001888 */
[----:B------:R-:W-:Y:S01]  /*3630*/  UMOV UR14, UR16 ;  /* 0x00000010000e7c82 */ /* 0x000fe20008000000 */
[----:B------:R-:W-:Y:S01]  /*3640*/  UMOV UR15, 0xc0000010 ;  /* 0xc0000010000f7882 */ /* 0x000fe20000000000 */
[----:B------:R-:W-:Y:S02]  /*3650*/  WARPGROUP.DEPBAR.LE gsb0, 0x0 ;  /* 0x00008000000079c5 */ /* 0x000fe40000010000 */
[----:B------:R-:W-:-:S06]  /*3660*/  WARPGROUP.ARRIVE ;  /* 0x00000000000079c5 */ /* 0x000fcc0000000000 */
[----:B------:R-:W-:Y:S01]  /*3670*/  HGMMA.64x16x16.F32.BF16 R128, gdesc[UR12].tnspB, R128, gsb0 ;  /* 0x402000000c8079f0 */ /* 0x000fe20008001880 */
[----:B------:R-:W-:Y:S01]  /*3680*/  UMOV UR14, UR17 ;  /* 0x00000011000e7c82 */ /* 0x000fe20008000000 */
[----:B------:R-:W-:Y:S01]  /*3690*/  UMOV UR15, 0xc0000010 ;  /* 0xc0000010000f7882 */ /* 0x000fe20000000000 */
[----:B------:R-:W-:Y:S02]  /*36a0*/  WARPGROUP.DEPBAR.LE gsb0, 0x0 ;  /* 0x00008000000079c5 */ /* 0x000fe40000010000 */
[----:B------:R-:W-:-:S06]  /*36b0*/  WARPGROUP.ARRIVE ;  /* 0x00000000000079c5 */ /* 0x000fcc0000000000 */
[----:B------:R-:W-:Y:S03]  /*36c0*/  HGMMA.64x16x16.F32.BF16 R120, gdesc[UR12].tnspB, R120, gsb0 ;  /* 0x402000000c7879f0 */ /* 0x000fe60008001878 */
[----:B------:R-:W-:Y:S02]  /*36d0*/  WARPGROUP.DEPBAR.LE gsb0, 0x0 ;  /* 0x00008000000079c5 */ /* 0x000fe40000010000 */
[----:B------:R-:W-:Y:S05]  /*36e0*/  @!P0 BRA `(.L_x_23) ;  /* 0x0000000000048947 */ /* 0x000fea0003800000 */
[----:B------:R-:W-:Y:S01]  /*36f0*/  BPT.TRAP 0x1 ;  /* 0x000000040000795c */ /* 0x000fe20000300000 */
.L_x_23:
[----:B------:R-:W-:Y:S01]  /*3700*/  UIADD3 UR10, UR8, 0x26840, URZ ;  /* 0x00026840080a7890 */ /* 0x000fe2000fffe03f */
[----:B------:R-:W1:Y:S01]  /*3710*/  S2R R5, SR_TID.X ;  /* 0x0000000000057919 */ /* 0x000e620000002100 */
[----:B------:R-:W-:Y:S02]  /*3720*/  ULOP3.LUT UR12, UR9, 0x1000000, URZ, 0xfc, !UPT ;  /* 0x01000000090c7892 */ /* 0x000fe4000f8efc3f */
[----:B------:R-:W-:Y:S02]  /*3730*/  UPRMT UR10, URZ, 0x654, UR10 ;  /* 0x000006543f0a7896 */ /* 0x000fe4000800000a */
[----:B------:R-:W-:Y:S01]  /*3740*/  UIMAD UR12, UR6, 0x300, UR12 ;  /* 0x00000300060c78a4 */ /* 0x000fe2000f8e020c */
[----:B------:R-:W-:-:S06]  /*3750*/  UMOV UR15, 0x80000020 ;  /* 0x80000020000f7882 */ /* 0x000fcc0000000000 */
[----:B------:R-:W-:Y:S01]  /*3760*/  SYNCS.ARRIVE.TRANS64.RED.A1T0 RZ, [UR10], RZ ;  /* 0x000000ffffff79a7 */ /* 0x000fe2000810040a */
[----:B------:R-:W-:Y:S01]  /*3770*/  WARPGROUP.ARRIVE ;  /* 0x00000000000079c5 */ /* 0x000fe20000000000 */
[----:B------:R-:W-:Y:S01]  /*3780*/  UMOV UR14, UR12 ;  /* 0x0000000c000e7c82 */ /* 0x000fe20008000000 */
[----:B------:R-:W-:-:S04]  /*3790*/  UIADD3 UR10, UR12, 0x40, URZ ;  /* 0x000000400c0a7890 */ /* 0x000fc8000fffe03f */
[----:B------:R-:W-:Y:S01]  /*37a0*/  HGMMA.64x96x16.F32.BF16 R72, R156, gdesc[UR12].tnspB, R72, gsb0 ;  /* 0x4160000c9c487df0 */ /* 0x000fe20008001848 */
[----:B------:R-:W-:Y:S02]  /*37b0*/  UMOV UR15, 0x80000020 ;  /* 0x80000020000f7882 */ /* 0x000fe40000000000 */
[----:B------:R-:W-:Y:S01]  /*37c0*/  UMOV UR14, UR10 ;  /* 0x0000000a000e7c82 */ /* 0x000fe20008000000 */
[----:B------:R-:W-:Y:S02]  /*37d0*/  UIADD3 UR10, UR12, 0x80, URZ ;  /* 0x000000800c0a7890 */ /* 0x000fe4000fffe03f */
[----:B------:R-:W-:Y:S01]  /*37e0*/  UIADD3 UR12, UR12, 0xc0, URZ ;  /* 0x000000c00c0c7890 */ /* 0x000fe2000fffe03f */
[----:B-1----:R-:W-:-:S05]  /*37f0*/  SHF.R.U32.HI R5, RZ, 0x7, R5 ;  /* 0x00000007ff057819 */ /* 0x002fca0000011605 */
[C---:B------:R-:W-:Y:S02]  /*3800*/  VIADD R6, R5.reuse, 0x9 ;  /* 0x0000000905067836 */ /* 0x040fe40000000000 */
[----:B------:R-:W-:Y:S01]  /*3810*/  VIADD R5, R5, 0xc ;  /* 0x0000000c05057836 */ /* 0x000fe20000000000 */
[----:B------:R-:W-:Y:S02]  /*3820*/  WARPGROUP.DEPBAR.LE gsb0, 0x0 ;  /* 0x00008000000079c5 */ /* 0x000fe40000010000 */
[----:B------:R-:W-:-:S06]  /*3830*/  WARPGROUP.ARRIVE ;  /* 0x00000000000079c5 */ /* 0x000fcc0000000000 */
[----:B------:R-:W-:Y:S01]  /*3840*/  HGMMA.64x96x16.F32.BF16 R72, R152, gdesc[UR12].tnspB, R72, gsb0 ;  /* 0x4160000c98487df0 */ /* 0x000fe20008001848 */
[----:B------:R-:W-:Y:S01]  /*3850*/  UMOV UR14, UR10 ;  /* 0x0000000a000e7c82 */ /* 0x000fe20008000000 */
[----:B------:R-:W-:Y:S01]  /*3860*/  UMOV UR15, 0x80000020 ;  /* 0x80000020000f7882 */ /* 0x000fe20000000000 */
[----:B------:R-:W-:Y:S02]  /*3870*/  WARPGROUP.DEPBAR.LE gsb0, 0x0 ;  /* 0x00008000000079c5 */ /* 0x000fe40000010000 */
[----:B------:R-:W-:-:S06]  /*3880*/  WARPGROUP.ARRIVE ;  /* 0x00000000000079c5 */ /* 0x000fcc0000000000 */
[----:B------:R-:W-:Y:S01]  /*3890*/  HGMMA.64x96x16.F32.BF16 R72, R148, gdesc[UR12].tnspB, R72, gsb0 ;  /* 0x4160000c94487df0 */ /* 0x000fe20008001848 */
[----:B------:R-:W-:Y:S01]  /*38a0*/  UMOV UR14, UR12 ;  /* 0x0000000c000e7c82 */ /* 0x000fe20008000000 */
[----:B------:R-:W-:Y:S01]  /*38b0*/  UMOV UR15, 0x80000020 ;  /* 0x80000020000f7882 */ /* 0x000fe20000000000 */
[----:B------:R-:W-:Y:S02]  /*38c0*/  WARPGROUP.DEPBAR.LE gsb0, 0x0 ;  /* 0x00008000000079c5 */ /* 0x000fe40000010000 */
[----:B------:R-:W-:-:S06]  /*38d0*/  WARPGROUP.ARRIVE ;  /* 0x00000000000079c5 */ /* 0x000fcc0000000000 */
[----:B------:R-:W-:Y:S03]  /*38e0*/  HGMMA.64x96x16.F32.BF16 R72, R144, gdesc[UR12].tnspB, R72, gsb0 ;  /* 0x4160000c90487df0 */ /* 0x000fe60008001848 */
[----:B------:R-:W-:Y:S02]  /*38f0*/  WARPGROUP.DEPBAR.LE gsb0, 0x0 ;  /* 0x00008000000079c5 */ /* 0x000fe40000010000 */
[----:B------:R1:W-:Y:S06]  /*3900*/  BAR.SYNC.DEFER_BLOCKING R6, 0xa0 ;  /* 0x000280060000751d */ /* 0x0003ec0000010000 */
[----:B------:R1:W-:Y:S04]  /*3910*/  STS.128 [R4+0xc000], R136 ;  /* 0x00c0008804007388 */ /* 0x0003e80000000c00 */
[----:B------:R1:W-:Y:S04]  /*3920*/  STS.128 [R4+0xc800], R140 ;  /* 0x00c8008c04007388 */ /* 0x0003e80000000c00 */
[----:B------:R1:W-:Y:S04]  /*3930*/  STS.128 [R4+0xd000], R128 ;  /* 0x00d0008004007388 */ /* 0x0003e80000000c00 */
[----:B------:R1:W-:Y:S04]  /*3940*/  STS.128 [R4+0xd800], R132 ;  /* 0x00d8008404007388 */ /* 0x0003e80000000c00 */
[----:B------:R1:W-:Y:S04]  /*3950*/  STS.128 [R4+0xe000], R120 ;  /* 0x00e0007804007388 */ /* 0x0003e80000000c00 */
[----:B------:R1:W-:Y:S01]  /*3960*/  STS.128 [R4+0xe800], R124 ;  /* 0x00e8007c04007388 */ /* 0x0003e20000000c00 */
[----:B------:R-:W-:Y:S01]  /*3970*/  @!PT LDS RZ, [RZ] ;  /* 0x00000000fffff984 */ /* 0x000fe20000000800 */
[----:B------:R-:W-:Y:S01]  /*3980*/  @!PT LDS RZ, [RZ] ;  /* 0x00000000fffff984 */ /* 0x000fe20000000800 */
[----:B------:R-:W-:Y:S01]  /*3990*/  @!PT LDS RZ, [RZ] ;  /* 0x00000000fffff984 */ /* 0x000fe20000000800 */
[----:B------:R-:W-:Y:S01]  /*39a0*/  @!PT LDS RZ, [RZ] ;  /* 0x00000000fffff984 */ /* 0x000fe20000000800 */
[----:B------:R2:W-:Y:S06]  /*39b0*/  MEMBAR.ALL.CTA ;  /* 0x0000000000007992 */ /* 0x0005ec0000008000 */
[----:B--2---:R-:W2:Y:S02]  /*39c0*/  FENCE.VIEW.ASYNC.S ;  /* 0x00000000000073c6 */ /* 0x004ea40000000000 */
[----:B--2---:R1:W-:Y:S06]  /*39d0*/  BAR.ARV R5, 0xa0 ;  /* 0x000280050000751d */ /* 0x0043ec0000002000 */
[----:B------:R-:W-:Y:S05]  /*39e0*/  @!P0 BRA `(.L_x_24) ;  /* 0x0000000000048947 */ /* 0x000fea0003800000 */
[----:B------:R-:W-:Y:S01]  /*39f0*/  BPT.TRAP 0x1 ;  /* 0x000000040000795c */ /* 0x000fe20000300000 */
.L_x_24:
[----:B------:R-:W-:Y:S02]  /*3a00*/  UIADD3 UR4, UR4, 0x1, URZ ;  /* 0x0000000104047890 */ /* 0x000fe4000fffe03f */
[----:B------:R-:W-:Y:S02]  /*3a10*/  UIADD3 UR8, UR8, 0x26820, URZ ;  /* 0x0002682008087890 */ /* 0x000fe4000fffe03f */
[----:B------:R-:W-:Y:S02]  /*3a20*/  UISETP.GE.AND UP1, UPT, UR4, UR7, UPT ;  /* 0x000000070400728c */ /* 0x000fe4000bf26270 */
[----:B------:R-:W-:Y:S02]  /*3a30*/  UPRMT UR8, URZ, 0x654, UR8 ;  /* 0x000006543f087896 */ /* 0x000fe40008000008 */
[----:B------:R-:W-:Y:S02]  /*3a40*/  UIADD3 UR6, UR6, 0x1, URZ ;  /* 0x0000000106067890 */ /* 0x000fe4000fffe03f */
[----:B------:R-:W-:-:S02]  /*3a50*/  PLOP3.LUT P0, PT, PT, PT, UP1, 0x80, 0x0 ;  /* 0x000000000000781c */ /* 0x000fc40003f0f018 */
[----:B------:R-:W-:-:S03]  /*3a60*/  UISETP.NE.AND UP0, UPT, UR6, 0x2, UPT ;  /* 0x000000020600788c */ /* 0x000fc6000bf05270 */
[----:B------:R-:W-:Y:S01]  /*3a70*/  SYNCS.ARRIVE.TRANS64.RED.A1T0 RZ, [UR8], RZ ;  /* 0x000000ffffff79a7 */ /* 0x000fe20008100408 */
[----:B------:R-:W-:Y:S02]  /*3a80*/  USEL UR8, URZ, 0x1, UP0 ;  /* 0x000000013f087887 */ /* 0x000fe40008000000 */
[----:B------:R-:W-:Y:S02]  /*3a90*/  USEL UR6, UR6, URZ, UP0 ;  /* 0x0000003f06067287 */ /* 0x000fe40008000000 */
[----:B------:R-:W-:-:S03]  /*3aa0*/  ULOP3.LUT UR5, UR5, UR8, URZ, 0x3c, !UPT ;  /* 0x0000000805057292 */ /* 0x000fc6000f8e3c3f */
[----:B------:R-:W-:Y:S09]  /*3ab0*/  @!P0 BRA `(.L_x_25) ;  /* 0xffffffd800d08947 */ /* 0x000ff2000383ffff */
.L_x_14:
[----:B------:R-:W-:Y:S01]  /*3ac0*/  LOP3.LUT P0, RZ, R2, 0x1bf, RZ, 0xc0, !PT ;  /* 0x000001bf02ff7812 */ /* 0x000fe2000780c0ff */
[----:B------:R-:W-:Y:S02]  /*3ad0*/  ULDC UR4, c[0x0][0x740] ;  /* 0x0001d00000047ab9 */ /* 0x000fe40000000800 */
[----:B------:R-:W-:Y:S01]  /*3ae0*/  FMUL.FTZ R72, R72, UR4 ;  /* 0x0000000448487c20 */ /* 0x000fe20008410000 */
        /* <DEDUP_REMOVED lines=47> */
[----:B------:R-:W-:Y:S06]  /*3de0*/  @!P0 BRA `(.L_x_26) ;  /* 0x0000000000408947 */ /* 0x000fec0003800000 */
[----:B------:R-:W-:Y:S01]  /*3df0*/  MOV R0, 0x0 ;  /* 0x0000000000007802 */ /* 0x000fe20000000f00 */
[----:B------:R-:W-:Y:S01]  /*3e00*/  ULDC.64 UR4, c[0x4][0x88] ;  /* 0x0100220000047ab9 */ /* 0x000fe20000000a00 */
[----:B------:R-:W-:Y:S01]  /*3e10*/  ULDC.64 UR6, c[0x4][0x90] ;  /* 0x0100240000067ab9 */ /* 0x000fe20000000a00 */
[----:B-1----:R-:W-:Y:S01]  /*3e20*/  IMAD.U32 R4, RZ, RZ, UR4 ;  /* 0x00000004ff047e24 */ /* 0x002fe2000f8e00ff */
        /* <DEDUP_REMOVED lines=11> */
[----:B--2-45:R-:W-:Y:S05]  /*3ee0*/  CALL.ABS.NOINC R14 ;  /* 0x000000000e007343 */ /* 0x034fea0003c00000 */
.L_x_26:
[----:B------:R-:W-:-:S13]  /*3ef0*/  LOP3.LUT P6, RZ, R222, 0x1bf, RZ, 0xc0, !PT ;  /* 0x000001bfdeff7812 */ /* 0x000fda00078cc0ff */
[----:B------:R-:W-:Y:S05]  /*3f00*/  @!P6 BRA `(.L_x_27) ;  /* 0x000000000040e947 */ /* 0x000fea0003800000 */
        /* <DEDUP_REMOVED lines=16> */
.L_x_27:
        /* <DEDUP_REMOVED lines=18> */
.L_x_28:
        /* <DEDUP_REMOVED lines=18> */
.L_x_29:
[----:B------:R-:W2:Y:S01]  /*4250*/  S2R R0, SR_TID.X ;  /* 0x0000000000007919 */ /* 0x000ea20000002100 */
[----:B------:R-:W-:Y:S05]  /*4260*/  WARPSYNC.ALL ;  /* 0x0000000000007948 */ /* 0x000fea0003800000 */
[----:B------:R-:W-:Y:S01]  /*4270*/  BAR.SYNC.DEFER_BLOCKING 0x1, 0x100 ;  /* 0x0044000000007b1d */ /* 0x000fe20000010000 */
[----:B------:R-:W-:Y:S02]  /*4280*/  F2FP.BF16.F32.PACK_AB R24, R25, R24 ;  /* 0x000000181918723e */ /* 0x000fe400000010ff */
[----:B------:R-:W-:Y:S02]  /*4290*/  F2FP.BF16.F32.PACK_AB R25, R27, R26 ;  /* 0x0000001a1b19723e */ /* 0x000fe400000010ff */
[----:B------:R-:W-:-:S02]  /*42a0*/  F2FP.BF16.F32.PACK_AB R32, R33, R32 ;  /* 0x000000202120723e */ /* 0x000fc400000010ff */
[----:B------:R-:W-:Y:S02]  /*42b0*/  F2FP.BF16.F32.PACK_AB R26, R29, R28 ;  /* 0x0000001c1d1a723e */ /* 0x000fe400000010ff */
[----:B------:R-:W-:Y:S02]  /*42c0*/  F2FP.BF16.F32.PACK_AB R27, R31, R30 ;  /* 0x0000001e1f1b723e */ /* 0x000fe400000010ff */
[----:B------:R-:W-:Y:S02]  /*42d0*/  F2FP.BF16.F32.PACK_AB R33, R35, R34 ;  /* 0x000000222321723e */ /* 0x000fe400000010ff */
[----:B------:R-:W-:Y:S02]  /*42e0*/  F2FP.BF16.F32.PACK_AB R40, R41, R40 ;  /* 0x000000282928723e */ /* 0x000fe400000010ff */
[----:B------:R-:W-:Y:S02]  /*42f0*/  F2FP.BF16.F32.PACK_AB R34, R37, R36 ;  /* 0x000000242522723e */ /* 0x000fe400000010ff */
[----:B------:R-:W-:-:S02]  /*4300*/  F2FP.BF16.F32.PACK_AB R35, R39, R38 ;  /* 0x000000262723723e */ /* 0x000fc400000010ff */
[----:B------:R-:W-:Y:S02]  /*4310*/  F2FP.BF16.F32.PACK_AB R41, R43, R42 ;  /* 0x0000002a2b29723e */ /* 0x000fe400000010ff */
[----:B------:R-:W-:Y:S02]  /*4320*/  F2FP.BF16.F32.PACK_AB R48, R49, R48 ;  /* 0x000000303130723e */ /* 0x000fe400000010ff */
[----:B------:R-:W-:Y:S01]  /*4330*/  F2FP.BF16.F32.PACK_AB R42, R45, R44 ;  /* 0x0000002c2d2a723e */ /* 0x000fe200000010ff */
[----:B------:R3:W-:Y:S01]  /*4340*/  STSM.16.M88.4 [R19+0x6000], R24 ;  /* 0x0060001813007844 */ /* 0x0007e20000000200 */
[----:B------:R-:W-:Y:S01]  /*4350*/  F2FP.BF16.F32.PACK_AB R43, R47, R46 ;  /* 0x0000002e2f2b723e */ /* 0x000fe200000010ff */
[----:B--2---:R-:W-:Y:S01]  /*4360*/  VIADD R0, R0, 0xffffff80 ;  /* 0xffffff8000007836 */ /* 0x004fe20000000000 */
[----:B------:R-:W-:Y:S01]  /*4370*/  F2FP.BF16.F32.PACK_AB R49, R51, R50 ;  /* 0x000000323331723e */ /* 0x000fe200000010ff */
[----:B------:R-:W-:Y:S01]  /*4380*/  STSM.16.M88.4 [R22+0x6000], R32 ;  /* 0x0060002016007844 */ /* 0x000fe20000000200 */
[----:B------:R-:W-:-:S02]  /*4390*/  F2FP.BF16.F32.PACK_AB R56, R57, R56 ;  /* 0x000000383938723e */ /* 0x000fc400000010ff */
[----:B------:R-:W-:Y:S01]  /*43a0*/  SHF.R.S32.HI R3, RZ, 0x1f, R0 ;  /* 0x0000001fff037819 */ /* 0x000fe20000011400 */
[----:B------:R-:W-:Y:S01]  /*43b0*/  STSM.16.M88.4 [R19+0x8000], R40 ;  /* 0x0080002813007844 */ /* 0x000fe20000000200 */
[----:B------:R-:W-:Y:S02]  /*43c0*/  F2FP.BF16.F32.PACK_AB R50, R53, R52 ;  /* 0x000000343532723e */ /* 0x000fe400000010ff */
[----:B------:R-:W-:Y:S02]  /*43d0*/  LEA.HI R3, R3, R0, RZ, 0x5 ;  /* 0x0000000003037211 */ /* 0x000fe400078f28ff */
[----:B------:R-:W-:Y:S02]  /*43e0*/  F2FP.BF16.F32.PACK_AB R51, R55, R54 ;  /* 0x000000363733723e */ /* 0x000fe400000010ff */
[----:B------:R-:W-:Y:S02]  /*43f0*/  SHF.R.S32.HI R0, RZ, 0x5, R3 ;  /* 0x00000005ff007819 */ /* 0x000fe40000011403 */
[----:B------:R-:W-:Y:S01]  /*4400*/  F2FP.BF16.F32.PACK_AB R57, R59, R58 ;  /* 0x0000003a3b39723e */ /* 0x000fe200000010ff */
[----:B------:R-:W-:Y:S01]  /*4410*/  STSM.16.M88.4 [R22+0x8000], R48 ;  /* 0x0080003016007844 */ /* 0x000fe20000000200 */
[----:B------:R-:W-:-:S02]  /*4420*/  F2FP.BF16.F32.PACK_AB R64, R65, R64 ;  /* 0x000000404140723e */ /* 0x000fc400000010ff */
[----:B------:R-:W-:Y:S01]  /*4430*/  F2FP.BF16.F32.PACK_AB R58, R61, R60 ;  /* 0x0000003c3d3a723e */ /* 0x000fe200000010ff */
[----:B------:R-:W2:Y:S01]  /*4440*/  SHFL.IDX PT, R0, R0, RZ, 0x1f ;  /* 0x00001fff00007589 */ /* 0x000ea200000e0000 */
[----:B------:R-:W-:Y:S02]  /*4450*/  F2FP.BF16.F32.PACK_AB R59, R63, R62 ;  /* 0x0000003e3f3b723e */ /* 0x000fe400000010ff */
[----:B------:R-:W-:Y:S02]  /*4460*/  F2FP.BF16.F32.PACK_AB R65, R67, R66 ;  /* 0x000000424341723e */ /* 0x000fe400000010ff */
[----:B------:R-:W-:Y:S01]  /*4470*/  F2FP.BF16.F32.PACK_AB R66, R69, R68 ;  /* 0x000000444542723e */ /* 0x000fe200000010ff */
[----:B------:R-:W-:Y:S01]  /*4480*/  STSM.16.M88.4 [R19+0xa000], R56 ;  /* 0x00a0003813007844 */ /* 0x000fe20000000200 */
[----:B------:R-:W-:Y:S02]  /*4490*/  F2FP.BF16.F32.PACK_AB R67, R71, R70 ;  /* 0x000000464743723e */ /* 0x000fe400000010ff */
[----:B-1----:R-:W-:-:S02]  /*44a0*/  F2FP.BF16.F32.PACK_AB R4, R73, R72 ;  /* 0x000000484904723e */ /* 0x002fc400000010ff */
[----:B------:R-:W-:Y:S01]  /*44b0*/  F2FP.BF16.F32.PACK_AB R5, R75, R74 ;  /* 0x0000004a4b05723e */ /* 0x000fe200000010ff */
[----:B------:R-:W-:Y:S01]  /*44c0*/  STSM.16.M88.4 [R22+0xa000], R64 ;  /* 0x00a0004016007844 */ /* 0x000fe20000000200 */
[----:B------:R-:W-:Y:S02]  /*44d0*/  F2FP.BF16.F32.PACK_AB R6, R77, R76 ;  /* 0x0000004c4d06723e */ /* 0x000fe400000010ff */
[----:B------:R-:W-:Y:S02]  /*44e0*/  F2FP.BF16.F32.PACK_AB R7, R79, R78 ;  /* 0x0000004e4f07723e */ /* 0x000fe400000010ff */
[----:B------:R-:W-:Y:S02]  /*44f0*/  F2FP.BF16.F32.PACK_AB R8, R81, R80 ;  /* 0x000000505108723e */ /* 0x000fe400000010ff */
[----:B------:R-:W-:Y:S01]  /*4500*/  F2FP.BF16.F32.PACK_AB R9, R83, R82 ;  /* 0x000000525309723e */ /* 0x000fe200000010ff */
[----:B------:R1:W-:Y:S01]  /*4510*/  STSM.16.M88.4 [R19], R4 ;  /* 0x0000000413007844 */ /* 0x0003e20000000200 */
[----:B------:R-:W-:-:S02]  /*4520*/  F2FP.BF16.F32.PACK_AB R10, R85, R84 ;  /* 0x00000054550a723e */ /* 0x000fc400000010ff */
[----:B------:R-:W-:Y:S02]  /*4530*/  F2FP.BF16.F32.PACK_AB R11, R87, R86 ;  /* 0x00000056570b723e */ /* 0x000fe400000010ff */
[----:B------:R-:W-:Y:S02]  /*4540*/  F2FP.BF16.F32.PACK_AB R12, R89, R88 ;  /* 0x00000058590c723e */ /* 0x000fe400000010ff */
[----:B------:R-:W-:Y:S01]  /*4550*/  F2FP.BF16.F32.PACK_AB R13, R91, R90 ;  /* 0x0000005a5b0d723e */ /* 0x000fe200000010ff */
[----:B------:R2:W-:Y:S01]  /*4560*/  STSM.16.M88.4 [R22], R8 ;  /* 0x0000000816007844 */ /* 0x0005e20000000200 */
[----:B------:R-:W-:Y:S02]  /*4570*/  F2FP.BF16.F32.PACK_AB R14, R93, R92 ;  /* 0x0000005c5d0e723e */ /* 0x000fe400000010ff */
[----:B------:R-:W-:Y:S02]  /*4580*/  F2FP.BF16.F32.PACK_AB R15, R95, R94 ;  /* 0x0000005e5f0f723e */ /* 0x000fe400000010ff */
[----:B---3--:R-:W-:-:S02]  /*4590*/  F2FP.BF16.F32.PACK_AB R24, R97, R96 ;  /* 0x000000606118723e */ /* 0x008fc400000010ff */
[----:B------:R-:W-:Y:S01]  /*45a0*/  F2FP.BF16.F32.PACK_AB R25, R99, R98 ;  /* 0x000000626319723e */ /* 0x000fe200000010ff */
[----:B------:R3:W-:Y:S01]  /*45b0*/  STSM.16.M88.4 [R19+0x2000], R12 ;  /* 0x0020000c13007844 */ /* 0x0007e20000000200 */
[----:B------:R-:W-:Y:S02]  /*45c0*/  F2FP.BF16.F32.PACK_AB R26, R101, R100 ;  /* 0x00000064651a723e */ /* 0x000fe400000010ff */
[----:B------:R-:W-:Y:S02]  /*45d0*/  F2FP.BF16.F32.PACK_AB R27, R103, R102 ;  /* 0x00000066671b723e */ /* 0x000fe400000010ff */
[----:B-1----:R-:W-:Y:S02]  /*45e0*/  F2FP.BF16.F32.PACK_AB R4, R105, R104 ;  /* 0x000000686904723e */ /* 0x002fe400000010ff */
[----:B------:R-:W-:Y:S01]  /*45f0*/  F2FP.BF16.F32.PACK_AB R5, R107, R106 ;  /* 0x0000006a6b05723e */ /* 0x000fe200000010ff */
[----:B------:R3:W-:Y:S01]  /*4600*/  STSM.16.M88.4 [R22+0x2000], R24 ;  /* 0x0020001816007844 */ /* 0x0007e20000000200 */
[----:B------:R-:W-:-:S02]  /*4610*/  F2FP.BF16.F32.PACK_AB R6, R109, R108 ;  /* 0x0000006c6d06723e */ /* 0x000fc400000010ff */
[----:B------:R-:W-:Y:S02]  /*4620*/  F2FP.BF16.F32.PACK_AB R7, R111, R110 ;  /* 0x0000006e6f07723e */ /* 0x000fe400000010ff */
[----:B------:R-:W-:Y:S02]  /*4630*/  F2FP.BF16.F32.PACK_AB R28, R113, R112 ;  /* 0x00000070711c723e */ /* 0x000fe400000010ff */
[----:B------:R-:W-:Y:S01]  /*4640*/  F2FP.BF16.F32.PACK_AB R29, R115, R114 ;  /* 0x00000072731d723e */ /* 0x000fe200000010ff */
[----:B------:R3:W-:Y:S01]  /*4650*/  STSM.16.M88.4 [R19+0x4000], R4 ;  /* 0x0040000413007844 */ /* 0x0007e20000000200 */
[----:B------:R-:W-:Y:S02]  /*4660*/  F2FP.BF16.F32.PACK_AB R30, R117, R116 ;  /* 0x00000074751e723e */ /* 0x000fe400000010ff */
[----:B------:R-:W-:Y:S02]  /*4670*/  F2FP.BF16.F32.PACK_AB R31, R119, R118 ;  /* 0x00000076771f723e */ /* 0x000fe400000010ff */
[----:B--2---:R-:W-:-:S03]  /*4680*/  ISETP.NE.AND P0, PT, R0, 0x7, PT ;  /* 0x000000070000780c */ /* 0x004fc60003f05270 */
[----:B------:R3:W-:Y:S01]  /*4690*/  STSM.16.M88.4 [R22+0x4000], R28 ;  /* 0x0040001c16007844 */ /* 0x0007e20000000200 */
[----:B------:R-:W-:Y:S01]  /*46a0*/  @!PT LDS RZ, [RZ] ;  /* 0x00000000fffff984 */ /* 0x000fe20000000800 */
[----:B------:R-:W-:Y:S01]  /*46b0*/  @!PT LDS RZ, [RZ] ;  /* 0x00000000fffff984 */ /* 0x000fe20000000800 */
[----:B------:R-:W-:Y:S01]  /*46c0*/  @!PT LDS RZ, [RZ] ;  /* 0x00000000fffff984 */ /* 0x000fe20000000800 */
[----:B------:R1:W-:Y:S06]  /*46d0*/  MEMBAR.ALL.CTA ;  /* 0x0000000000007992 */ /* 0x0003ec0000008000 */
[----:B-1----:R-:W1:Y:S02]  /*46e0*/  FENCE.VIEW.ASYNC.S ;  /* 0x00000000000073c6 */ /* 0x002e640000000000 */
[----:B-1----:R-:W-:Y:S06]  /*46f0*/  BAR.ARV 0x1, 0x120 ;  /* 0x0044800000007b1d */ /* 0x002fec0000002000 */
[----:B------:R-:W-:Y:S05]  /*4700*/  @P0 BRA `(.L_x_30) ;  /* 0x0000000000b40947 */ /* 0x000fea0003800000 */
[----:B------:R-:W-:Y:S01]  /*4710*/  BAR.SYNC.DEFER_BLOCKING 0x1, 0x120 ;  /* 0x0044800000007b1d */ /* 0x000fe20000010000 */
[----:B------:R-:W-:-:S05]  /*4720*/  ELECT P0, URZ, PT ;  /* 0x00000000003f782f */ /* 0x000fca0003800000 */
[----:B------:R-:W-:Y:S08]  /*4730*/  BSSY B0, `(.L_x_30) ;  /* 0x000002a000007945 */ /* 0x000ff00003800000 */
[----:B------:R-:W-:Y:S05]  /*4740*/  @!P0 BRA `(.L_x_31) ;  /* 0x0000000000a08947 */ /* 0x000fea0003800000 */
[----:B------:R-:W1:Y:S01]  /*4750*/  S2UR UR10, SR_CTAID.X ;  /* 0x00000000000a79c3 */ /* 0x000e620000002500 */
[----:B------:R-:W-:Y:S01]  /*4760*/  R2UR UR13, R2 ;  /* 0x00000000020d72ca */ /* 0x000fe200000e0000 */
[----:B------:R-:W-:Y:S01]  /*4770*/  ULDC.64 UR6, c[0x0][0x198] ;  /* 0x0000660000067ab9 */ /* 0x000fe20000000a00 */
[----:B------:R-:W-:Y:S01]  /*4780*/  UMOV UR9, URZ ;  /* 0x0000003f00097c82 */ /* 0x000fe20008000000 */
[----:B------:R-:W-:Y:S02]  /*4790*/  UIADD3 UR4, UP0, UR6, 0x770, URZ ;  /* 0x0000077006047890 */ /* 0x000fe4000ff1e03f */
[----:B------:R-:W-:Y:S02]  /*47a0*/  UIADD3 UR6, UP1, UR6, 0x670, URZ ;  /* 0x0000067006067890 */ /* 0x000fe4000ff3e03f */
[----:B------:R-:W2:Y:S01]  /*47b0*/  S2UR UR11, SR_CTAID.Y ;  /* 0x00000000000b79c3 */ /* 0x000ea20000002600 */
[----:B------:R-:W-:Y:S02]  /*47c0*/  UIADD3.X UR5, URZ, UR7, URZ, UP0, !UPT ;  /* 0x000000073f057290 */ /* 0x000fe400087fe43f */
[----:B------:R-:W-:Y:S01]  /*47d0*/  UIADD3.X UR7, URZ, UR7, URZ, UP1, !UPT ;  /* 0x000000073f077290 */ /* 0x000fe20008ffe43f */
[----:B------:R-:W-:-:S02]  /*47e0*/  UMOV UR41, 0x20 ;  /* 0x0000002000297882 */ /* 0x000fc40000000000 */
[----:B------:R-:W-:Y:S02]  /*47f0*/  UIADD3 UR8, UR13, 0x6000, URZ ;  /* 0x000060000d087890 */ /* 0x000fe4000fffe03f */
[----:B------:R-:W3:Y:S01]  /*4800*/  S2UR UR12, SR_CTAID.Z ;  /* 0x00000000000c79c3 */ /* 0x000ee20000002700 */
[----:B------:R-:W-:Y:S02]  /*4810*/  UIADD3 UR40, UR13, 0x8000, URZ ;  /* 0x000080000d287890 */ /* 0x000fe4000fffe03f */
[----:B------:R-:W-:Y:S02]  /*4820*/  UIADD3 UR32, UR13, 0xa000, URZ ;  /* 0x0000a0000d207890 */ /* 0x000fe4000fffe03f */
[----:B------:R-:W-:Y:S02]  /*4830*/  UIADD3 UR24, UR13, 0x2000, URZ ;  /* 0x000020000d187890 */ /* 0x000fe4000fffe03f */
[----:B------:R-:W-:Y:S02]  /*4840*/  UIADD3 UR16, UR13, 0x4000, URZ ;  /* 0x000040000d107890 */ /* 0x000fe4000fffe03f */
[----:B-1----:R-:W-:Y:S01]  /*4850*/  USHF.L.U32 UR10, UR10, 0x7, URZ ;  /* 0x000000070a0a7899 */ /* 0x002fe2000800063f */
[----:B------:R-:W-:Y:S01]  /*4860*/  UMOV UR33, 0x40 ;  /* 0x0000004000217882 */ /* 0x000fe20000000000 */
[----:B------:R-:W-:Y:S01]  /*4870*/  UMOV UR25, 0x20 ;  /* 0x0000002000197882 */ /* 0x000fe20000000000 */
[----:B------:R-:W-:Y:S01]  /*4880*/  UMOV UR17, 0x40 ;  /* 0x0000004000117882 */ /* 0x000fe20000000000 */
[----:B--2---:R-:W-:-:S03]  /*4890*/  UMOV UR43, UR11 ;  /* 0x0000000b002b7c82 */ /* 0x004fc60008000000 */
[----:B------:R-:W-:Y:S01]  /*48a0*/  UMOV UR42, UR10 ;  /* 0x0000000a002a7c82 */ /* 0x000fe20008000000 */
[----:B------:R-:W-:Y:S01]  /*48b0*/  UMOV UR35, UR11 ;  /* 0x0000000b00237c82 */ /* 0x000fe20008000000 */
[----:B------:R-:W-:Y:S01]  /*48c0*/  UMOV UR34, UR10 ;  /* 0x0000000a00227c82 */ /* 0x000fe20008000000 */
[----:B------:R-:W-:Y:S01]  /*48d0*/  UMOV UR27, UR11 ;  /* 0x0000000b001b7c82 */ /* 0x000fe20008000000 */
[----:B------:R-:W-:Y:S01]  /*48e0*/  UMOV UR26, UR10 ;  /* 0x0000000a001a7c82 */ /* 0x000fe20008000000 */
[----:B------:R-:W-:Y:S01]  /*48f0*/  UMOV UR19, UR11 ;  /* 0x0000000b00137c82 */ /* 0x000fe20008000000 */
[----:B------:R-:W-:Y:S01]  /*4900*/  UMOV UR18, UR10 ;  /* 0x0000000a00127c82 */ /* 0x000fe20008000000 */
[----:B---3--:R-:W-:Y:S01]  /*4910*/  UMOV UR44, UR12 ;  /* 0x0000000c002c7c82 */ /* 0x008fe20008000000 */
[----:B------:R-:W-:Y:S01]  /*4920*/  UMOV UR36, UR12 ;  /* 0x0000000c00247c82 */ /* 0x000fe20008000000 */
[----:B------:R1:W-:Y:S01]  /*4930*/  UTMASTG.4D [UR8], [UR4] ;  /* 0x00000008040073b5 */ /* 0x0003e20008018000 */
[----:B------:R-:W-:Y:S01]  /*4940*/  UMOV UR28, UR12 ;  /* 0x0000000c001c7c82 */ /* 0x000fe20008000000 */
[----:B------:R-:W-:Y:S01]  /*4950*/  UMOV UR20, UR12 ;  /* 0x0000000c00147c82 */ /* 0x000fe20008000000 */
[----:B------:R2:W-:Y:S01]  /*4960*/  UTMASTG.4D [UR40], [UR4] ;  /* 0x00000028040073b5 */ /* 0x0005e20008018000 */
[----:B------:R2:W-:Y:S01]  /*4970*/  UTMASTG.4D [UR32], [UR4] ;  /* 0x00000020040073b5 */ /* 0x0005e20008018000 */
[----:B-1----:R-:W-:-:S02]  /*4980*/  UMOV UR8, UR13 ;  /* 0x0000000d00087c82 */ /* 0x002fc40008000000 */
[----:B------:R2:W-:Y:S01]  /*4990*/  UTMASTG.4D [UR8], [UR6] ;  /* 0x00000008060073b5 */ /* 0x0005e20008018000 */
[----:B------:R2:W-:Y:S01]  /*49a0*/  UTMASTG.4D [UR24], [UR6] ;  /* 0x00000018060073b5 */ /* 0x0005e20008018000 */
[----:B------:R2:W-:Y:S02]  /*49b0*/  UTMASTG.4D [UR16], [UR6] ;  /* 0x00000010060073b5 */ /* 0x0005e40008018000 */
[----:B--2---:R0:W-:Y:S02]  /*49c0*/  UTMACMDFLUSH ;  /* 0x00000000000079b7 */ /* 0x0041e40000000000 */
.L_x_31:
[----:B------:R-:W-:Y:S05]  /*49d0*/  BSYNC B0 ;  /* 0x0000000000007941 */ /* 0x000fea0003800000 */
.L_x_30:
[----:B------:R-:W-:-:S04]  /*49e0*/  DEPBAR.LE SB0, 0x0 ;  /* 0x000080000000791a */ /* 0x000fc80000000000 */
[----:B------:R-:W-:Y:S05]  /*49f0*/  EXIT ;  /* 0x000000000000794d */ /* 0x000fea0003800000 */
.L_x_4:
[----:B------:R-:W-:-:S08]  /*4a00*/  NOP ;  /* 0x0000000000007918 */ /* 0x000fd00000000000 */
[----:B------:R-:W1:-:S00]  /*4a10*/  USETMAXREG.DEALLOC.CTAPOOL 0x18 ;  /* 0x00000018000079c8 */ /* 0x000e4000080e0500 */
[----:B-1----:R-:W-:Y:S01]  /*4a20*/  LOP3.LUT R2, R0, 0x3, RZ, 0xc0, !PT ;  /* 0x0000000300027812 */ /* 0x002fe200078ec0ff */
[----:B------:R-:W-:-:S05]  /*4a30*/  IMAD.MOV.U32 R0, RZ, RZ, RZ ;  /* 0x000000ffff007224 */ /* 0x000fca00078e00ff */
[----:B------:R-:W1:Y:S02]  /*4a40*/  SHFL.IDX PT, R2, R2, RZ, 0x1f ;  /* 0x00001fff02027589 */ /* 0x000e6400000e0000 */
[----:B-1----:R-:W-:-:S13]  /*4a50*/  ISETP.NE.AND P0, PT, R2, RZ, PT ;  /* 0x000000ff0200720c */ /* 0x002fda0003f05270 */
[----:B------:R-:W-:Y:S05]  /*4a60*/  @!P0 BRA `(.L_x_32) ;  /* 0x0000000800bc8947 */ /* 0x000fea0003800000 */
[----:B------:R-:W-:-:S13]  /*4a70*/  ISETP.NE.AND P0, PT, R2, 0x1, PT ;  /* 0x000000010200780c */ /* 0x000fda0003f05270 */
[----:B------:R-:W-:Y:S05]  /*4a80*/  @P0 EXIT ;  /* 0x000000000000094d */ /* 0x000fea0003800000 */
[----:B------:R-:W1:Y:S02]  /*4a90*/  S2UR UR11, SR_CTAID.Z ;  /* 0x00000000000b79c3 */ /* 0x000e640000002700 */
[----:B-1----:R-:W-:-:S13]  /*4aa0*/  ISETP.LE.AND P0, PT, RZ, UR11, PT ;  /* 0x0000000bff007c0c */ /* 0x002fda000bf03270 */
[----:B------:R-:W-:Y:S05]  /*4ab0*/  @!P0 EXIT ;  /* 0x000000000000894d */ /* 0x000fea0003800000 */
[----:B------:R-:W1:Y:S01]  /*4ac0*/  S2UR UR10, SR_CTAID.Y ;  /* 0x00000000000a79c3 */ /* 0x000e620000002600 */
[----:B------:R-:W-:Y:S01]  /*4ad0*/  ULDC UR12, c[0x0][0x280] ;  /* 0x0000a000000c7ab9 */ /* 0x000fe20000000800 */
[----:B------:R-:W-:Y:S01]  /*4ae0*/  ULDC.64 UR8, c[0x0][0x2d8] ;  /* 0x0000b60000087ab9 */ /* 0x000fe20000000a00 */
[----:B------:R-:W-:Y:S02]  /*4af0*/  UISETP.GE.AND UP0, UPT, UR12, 0x1, UPT ;  /* 0x000000010c00788c */ /* 0x000fe4000bf06270 */
[----:B------:R-:W-:Y:S01]  /*4b00*/  USHF.R.S32.HI UR6, URZ, 0x1f, UR11 ;  /* 0x0000001f3f067899 */ /* 0x000fe2000801140b */
[----:B------:R-:W-:-:S03]  /*4b10*/  ELECT P0, URZ, PT ;  /* 0x00000000003f782f */ /* 0x000fc60003800000 */
[----:B------:R-:W-:Y:S01]  /*4b20*/  PLOP3.LUT P1, PT, PT, PT, UP0, 0x80, 0x0 ;  /* 0x000000000000781c */ /* 0x000fe20003f2f008 */
[----:B-1----:R-:W-:-:S04]  /*4b30*/  USHF.R.S32.HI UR4, URZ, 0x1f, UR10 ;  /* 0x0000001f3f047899 */ /* 0x002fc8000801140a */
[----:B------:R-:W-:Y:S02]  /*4b40*/  UIMAD UR7, UR4, UR8, URZ ;  /* 0x00000008040772a4 */ /* 0x000fe4000f8e023f */
[----:B------:R-:W-:Y:S02]  /*4b50*/  UIMAD.WIDE.U32 UR4, UR10, UR8, URZ ;  /* 0x000000080a0472a5 */ /* 0x000fe4000f8e003f */
[----:B------:R-:W-:-:S03]  /*4b60*/  UIMAD UR7, UR10, UR9, UR7 ;  /* 0x000000090a0772a4 */ /* 0x000fc6000f8e0207 */
[----:B------:R-:W-:Y:S01]  /*4b70*/  ULDC.64 UR8, c[0x0][0x2e0] ;  /* 0x0000b80000087ab9 */ /* 0x000fe20000000a00 */
[----:B------:R-:W-:Y:S02]  /*4b80*/  UIADD3 UR5, UR5, UR7, URZ ;  /* 0x0000000705057290 */ /* 0x000fe4000fffe03f */
[----:B------:R-:W-:-:S04]  /*4b90*/  UIMAD UR6, UR6, UR8, URZ ;  /* 0x00000008060672a4 */ /* 0x000fc8000f8e023f */
[----:B------:R-:W-:Y:S02]  /*4ba0*/  UIMAD UR10, UR11, UR9, UR6 ;  /* 0x000000090b0a72a4 */ /* 0x000fe4000f8e0206 */
[----:B------:R-:W-:Y:S01]  /*4bb0*/  UIMAD.WIDE.U32 UR6, UR11, UR8, UR4 ;  /* 0x000000080b0672a5 */ /* 0x000fe2000f8e0004 */
[----:B------:R-:W-:Y:S11]  /*4bc0*/  @!P1 EXIT ;  /* 0x000000000000994d */ /* 0x000ff60003800000 */
[----:B------:R-:W-:Y:S02]  /*4bd0*/  UIADD3 UR4, UR12, 0x3f, URZ ;  /* 0x0000003f0c047890 */ /* 0x000fe4000fffe03f */
[----:B------:R-:W-:Y:S02]  /*4be0*/  UISETP.GE.AND UP0, UPT, UR12, 0x41, UPT ;  /* 0x000000410c00788c */ /* 0x000fe4000bf06270 */
[----:B------:R-:W-:Y:S02]  /*4bf0*/  USHF.R.S32.HI UR5, URZ, 0x1f, UR4 ;  /* 0x0000001f3f057899 */ /* 0x000fe40008011404 */
[----:B------:R-:W-:Y:S02]  /*4c00*/  UIADD3 UR10, UR7, UR10, URZ ;  /* 0x0000000a070a7290 */ /* 0x000fe4000fffe03f */
[----:B------:R-:W-:Y:S01]  /*4c10*/  ULEA.HI UR5, UR5, UR4, URZ, 0x6 ;  /* 0x0000000405057291 */ /* 0x000fe2000f8f303f */
[----:B------:R-:W-:Y:S02]  /*4c20*/  PLOP3.LUT P1, PT, PT, PT, UP0, 0x80, 0x0 ;  /* 0x000000000000781c */ /* 0x000fe40003f2f008 */
[----:B------:R-:W-:Y:S01]  /*4c30*/  UMOV UR4, URZ ;  /* 0x0000003f00047c82 */ /* 0x000fe20008000000 */
[----:B------:R-:W-:-:S04]  /*4c40*/  USHF.R.S32.HI UR5, URZ, 0x6, UR5 ;  /* 0x000000063f057899 */ /* 0x000fc80008011405 */
[----:B------:R-:W-:-:S04]  /*4c50*/  UISETP.LT.AND UP1, UPT, UR5, 0x1, UPT ;  /* 0x000000010500788c */ /* 0x000fc8000bf21270 */
[----:B------:R-:W-:-:S04]  /*4c60*/  USEL UR11, UR5, 0x1, !UP1 ;  /* 0x00000001050b7887 */ /* 0x000fc8000c800000 */
[----:B------:R-:W-:Y:S01]  /*4c70*/  ULOP3.LUT UR21, UR11, 0x1, URZ, 0xc0, !UPT ;  /* 0x000000010b157892 */ /* 0x000fe2000f8ec03f */
[----:B------:R-:W-:Y:S11]  /*4c80*/  @!P1 BRA `(.L_x_33) ;  /* 0x0000000400789947 */ /* 0x000ff60003800000 */
[----:B------:R-:W-:Y:S01]  /*4c90*/  ULDC.64 UR16, c[0x0][0x2c0] ;  /* 0x0000b00000107ab9 */ /* 0x000fe20000000a00 */
[----:B------:R-:W-:Y:S02]  /*4ca0*/  UIADD3 UR11, UR11, -UR21, URZ ;  /* 0x800000150b0b7290 */ /* 0x000fe4000fffe03f */
[----:B------:R-:W-:Y:S01]  /*4cb0*/  ULEA UR16, UP0, UR6, UR16, 0x2 ;  /* 0x0000001006107291 */ /* 0x000fe2000f80103f */
[----:B------:R-:W-:Y:S01]  /*4cc0*/  UMOV UR4, URZ ;  /* 0x0000003f00047c82 */ /* 0x000fe20008000000 */
[----:B------:R-:W-:Y:S02]  /*4cd0*/  UMOV UR5, URZ ;  /* 0x0000003f00057c82 */ /* 0x000fe40008000000 */
[----:B------:R-:W-:Y:S02]  /*4ce0*/  ULEA.HI.X UR17, UR6, UR17, UR10, 0x2, UP0 ;  /* 0x0000001106117291 */ /* 0x000fe400080f140a */
[----:B------:R-:W-:Y:S02]  /*4cf0*/  UIADD3 UR12, UP0, UR16, 0x3000, URZ ;  /* 0x00003000100c7890 */ /* 0x000fe4000ff1e03f */
[----:B------:R-:W-:-:S02]  /*4d00*/  UIADD3 UR14, UP1, UR16, 0x6000, URZ ;  /* 0x00006000100e7890 */ /* 0x000fc4000ff3e03f */
[----:B------:R-:W-:Y:S02]  /*4d10*/  UIADD3 UR16, UP2, UR16, 0x9000, URZ ;  /* 0x0000900010107890 */ /* 0x000fe4000ff5e03f */
[----:B------:R-:W-:Y:S02]  /*4d20*/  UIADD3.X UR13, URZ, UR17, URZ, UP0, !UPT ;  /* 0x000000113f0d7290 */ /* 0x000fe400087fe43f */
[----:B------:R-:W-:Y:S02]  /*4d30*/  UIADD3.X UR15, URZ, UR17, URZ, UP1, !UPT ;  /* 0x000000113f0f7290 */ /* 0x000fe40008ffe43f */
[----:B------:R-:W-:Y:S01]  /*4d40*/  UIADD3.X UR17, URZ, UR17, URZ, UP2, !UPT ;  /* 0x000000113f117290 */ /* 0x000fe200097fe43f */
[----:B------:R-:W-:-:S11]  /*4d50*/  ULDC.64 UR22, c[0x0][0x2c0] ;  /* 0x0000b00000167ab9 */ /* 0x000fd60000000a00 */
.L_x_46:
[----:B------:R-:W-:Y:S01]  /*4d60*/  UIMAD UR8, UR4, 0x3000, URZ ;  /* 0x00003000040878a4 */ /* 0x000fe2000f8e023f */
[----:B------:R-:W-:Y:S01]  /*4d70*/  BAR.SYNC.DEFER_BLOCKING 0xd, 0xa0 ;  /* 0x0342800000007b1d */ /* 0x000fe20000010000 */
[----:B------:R-:W-:Y:S02]  /*4d80*/  UIMAD UR18, UR5, 0x1800, URZ ;  /* 0x00001800051278a4 */ /* 0x000fe4000f8e023f */
[----:B------:R-:W-:Y:S02]  /*4d90*/  UIMAD.WIDE UR26, UR8, 0x4, UR12 ;  /* 0x00000004081a78a5 */ /* 0x000fe4000f8e020c */
[----:B------:R-:W-:Y:S01]  /*4da0*/  UIMAD.WIDE UR24, UR8, 0x4, UR14 ;  /* 0x00000004081878a5 */ /* 0x000fe2000f8e020e */
[----:B------:R-:W-:Y:S01]  /*4db0*/  BSSY B0, `(.L_x_34) ;  /* 0x0000010000007945 */ /* 0x000fe20003800000 */
[----:B------:R-:W-:-:S03]  /*4dc0*/  UIMAD.WIDE UR8, UR8, 0x4, UR16 ;  /* 0x00000004080878a5 */ /* 0x000fc6000f8e0210 */
[----:B------:R-:W-:Y:S09]  /*4dd0*/  @!P0 BRA `(.L_x_35) ;  /* 0x0000000000348947 */ /* 0x000ff20003800000 */
[----:B------:R-:W1:Y:S01]  /*4de0*/  S2UR UR20, SR_CgaCtaId ;  /* 0x00000000001479c3 */ /* 0x000e620000008800 */
[----:B------:R-:W-:Y:S01]  /*4df0*/  UIADD3 UR28, UP0, UR18, UR6, URZ ;  /* 0x00000006121c7290 */ /* 0x000fe2000ff1e03f */
[----:B------:R-:W-:-:S03]  /*4e00*/  UMOV UR19, 0x400 ;  /* 0x0000040000137882 */ /* 0x000fc60000000000 */
[----:B------:R-:W-:Y:S02]  /*4e10*/  ULEA.HI.X.SX32 UR29, UR18, UR10, 0x1, UP0 ;  /* 0x0000000a121d7291 */ /* 0x000fe400080f0e3f */
[----:B------:R-:W-:-:S04]  /*4e20*/  ULEA UR30, UP0, UR28, UR22, 0x2 ;  /* 0x000000161c1e7291 */ /* 0x000fc8000f80103f */
[----:B------:R-:W-:-:S03]  /*4e30*/  ULEA.HI.X UR31, UR28, UR23, UR29, 0x2, UP0 ;  /* 0x000000171c1f7291 */ /* 0x000fc600080f141d */
[----:B------:R-:W-:Y:S01]  /*4e40*/  UMOV UR28, 0x0 ;  /* 0x00000000001c7882 */ /* 0x000fe20000000000 */
[----:B------:R-:W-:Y:S01]  /*4e50*/  UMOV UR29, 0x14f00000 ;  /* 0x14f00000001d7882 */ /* 0x000fe20000000000 */
[----:B-1----:R-:W-:-:S03]  /*4e60*/  ULEA UR19, UR20, UR19, 0x18 ;  /* 0x0000001314137291 */ /* 0x002fc6000f8ec03f */
[----:B------:R-:W-:Y:S01]  /*4e70*/  UMOV UR20, 0x300 ;  /* 0x0000030000147882 */ /* 0x000fe20000000000 */
[----:B------:R-:W-:-:S09]  /*4e80*/  UIADD3 UR19, UR19, 0xc000, URZ ;  /* 0x0000c00013137890 */ /* 0x000fd2000fffe03f */
[----:B------:R1:W-:Y:S02]  /*4e90*/  UBLKRED.G.S.ADD.F32.RN [UR30], [UR19], UR20, desc[UR28] ;  /* 0x00001c1e130073bb */ /* 0x0003e400080a1414 */
[----:B-1----:R0:W-:Y:S02]  /*4ea0*/  UTMACMDFLUSH ;  /* 0x00000000000079b7 */ /* 0x0021e40000000000 */
.L_x_35:
[----:B------:R-:W-:Y:S05]  /*4eb0*/  BSYNC B0 ;  /* 0x0000000000007941 */ /* 0x000fea0003800000 */
.L_x_34:
[----:B------:R-:W-:Y:S06]  /*4ec0*/  BAR.SYNC.DEFER_BLOCKING 0xe, 0xa0 ;  /* 0x0382800000007b1d */ /* 0x000fec0000010000 */
[----:B------:R-:W-:Y:S04]  /*4ed0*/  BSSY B0, `(.L_x_36) ;  /* 0x000000c000007945 */ /* 0x000fe80003800000 */
[----:B------:R-:W-:Y:S05]  /*4ee0*/  @!P0 BRA `(.L_x_37) ;  /* 0x0000000000288947 */ /* 0x000fea0003800000 */
[----:B------:R-:W1:Y:S01]  /*4ef0*/  S2UR UR20, SR_CgaCtaId ;  /* 0x00000000001479c3 */ /* 0x000e620000008800 */
[----:B------:R-:W-:Y:S01]  /*4f00*/  UMOV UR19, 0x400 ;  /* 0x0000040000137882 */ /* 0x000fe20000000000 */
[----:B------:R-:W-:Y:S01]  /*4f10*/  UMOV UR28, 0x0 ;  /* 0x00000000001c7882 */ /* 0x000fe20000000000 */
[----:B------:R-:W-:Y:S01]  /*4f20*/  UMOV UR29, 0x14f00000 ;  /* 0x14f00000001d7882 */ /* 0x000fe20000000000 */
[----:B-1----:R-:W-:-:S03]  /*4f30*/  ULEA UR19, UR20, UR19, 0x18 ;  /* 0x0000001314137291 */ /* 0x002fc6000f8ec03f */
[----:B------:R-:W-:Y:S01]  /*4f40*/  UMOV UR20, 0x300 ;  /* 0x0000030000147882 */ /* 0x000fe20000000000 */
[----:B------:R-:W-:-:S09]  /*4f50*/  UIADD3 UR19, UR19, 0xf000, URZ ;  /* 0x0000f00013137890 */ /* 0x000fd2000fffe03f */
[----:B------:R1:W-:Y:S01]  /*4f60*/  UBLKRED.G.S.ADD.F32.RN [UR26], [UR19], UR20, desc[UR28] ;  /* 0x00001c1a130073bb */ /* 0x0003e200080a1414 */
[----:B------:R0:W-:Y:S01]  /*4f70*/  UTMACMDFLUSH ;  /* 0x00000000000079b7 */ /* 0x0001e20000000000 */
[----:B-1----:R-:W-:-:S04]  /*4f80*/  DEPBAR.LE SB0, 0x1 ;  /* 0x000080400000791a */ /* 0x002fc80000000000 */
.L_x_37:
[----:B------:R-:W-:Y:S05]  /*4f90*/  BSYNC B0 ;  /* 0x0000000000007941 */ /* 0x000fea0003800000 */
.L_x_36:
[----:B------:R-:W-:Y:S06]  /*4fa0*/  BAR.ARV 0xa, 0xa0 ;  /* 0x0282800000007b1d */ /* 0x000fec0000002000 */
[----:B------:R-:W-:Y:S04]  /*4fb0*/  BSSY B0, `(.L_x_38) ;  /* 0x0000003000007945 */ /* 0x000fe80003800000 */
[----:B------:R-:W-:Y:S05]  /*4fc0*/  @!P0 BRA `(.L_x_39) ;  /* 0x0000000000048947 */ /* 0x000fea0003800000 */
[----:B------:R-:W-:-:S04]  /*4fd0*/  DEPBAR.LE SB0, 0x0 ;  /* 0x000080000000791a */ /* 0x000fc80000000000 */
.L_x_39:
[----:B------:R-:W-:Y:S05]  /*4fe0*/  BSYNC B0 ;  /* 0x0000000000007941 */ /* 0x000fea0003800000 */
.L_x_38:
[----:B------:R-:W-:Y:S06]  /*4ff0*/  BAR.ARV 0xb, 0xa0 ;  /* 0x02c2800000007b1d */ /* 0x000fec0000002000 */
[----:B------:R-:W-:Y:S02]  /*5000*/  BSSY B0, `(.L_x_40) ;  /* 0x000000c000007945 */ /* 0x000fe40003800000 */
[----:B------:R-:W-:Y:S06]  /*5010*/  BAR.SYNC.DEFER_BLOCKING 0xd, 0xa0 ;  /* 0x0342800000007b1d */ /* 0x000fec0000010000 */
        /* <DEDUP_REMOVED lines=8> */
[----:B------:R1:W-:Y:S02]  /*50a0*/  UBLKRED.G.S.ADD.F32.RN [UR24], [UR19], UR20, desc[UR26] ;  /* 0x00001a18130073bb */ /* 0x0003e400080a1414 */
[----:B-1----:R0:W-:Y:S02]  /*50b0*/  UTMACMDFLUSH ;  /* 0x00000000000079b7 */ /* 0x0021e40000000000 */
.L_x_41:
[----:B------:R-:W-:Y:S05]  /*50c0*/  BSYNC B0 ;  /* 0x0000000000007941 */ /* 0x000fea0003800000 */
.L_x_40:
        /* <DEDUP_REMOVED lines=13> */
.L_x_43:
[----:B------:R-:W-:Y:S05]  /*51a0*/  BSYNC B0 ;  /* 0x0000000000007941 */ /* 0x000fea0003800000 */
.L_x_42:
[----:B------:R-:W-:Y:S01]  /*51b0*/  UIADD3 UR11, UR11, -0x2, URZ ;  /* 0xfffffffe0b0b7890 */ /* 0x000fe2000fffe03f */
[----:B------:R-:W-:Y:S06]  /*51c0*/  BAR.ARV 0xa, 0xa0 ;  /* 0x0282800000007b1d */ /* 0x000fec0000002000 */
[----:B------:R-:W-:Y:S01]  /*51d0*/  BSSY B0, `(.L_x_44) ;  /* 0x0000004000007945 */ /* 0x000fe20003800000 */
[----:B------:R-:W-:-:S03]  /*51e0*/  ISETP.NE.AND P1, PT, RZ, UR11, PT ;  /* 0x0000000bff007c0c */ /* 0x000fc6000bf25270 */
[----:B------:R-:W-:Y:S10]  /*51f0*/  @!P0 BRA `(.L_x_45) ;  /* 0x0000000000048947 */ /* 0x000ff40003800000 */
[----:B------:R-:W-:-:S04]  /*5200*/  DEPBAR.LE SB0, 0x0 ;  /* 0x000080000000791a */ /* 0x000fc80000000000 */
.L_x_45:
[----:B------:R-:W-:Y:S05]  /*5210*/  BSYNC B0 ;  /* 0x0000000000007941 */ /* 0x000fea0003800000 */
.L_x_44:
[----:B------:R-:W-:Y:S06]  /*5220*/  BAR.ARV 0xb, 0xa0 ;  /* 0x02c2800000007b1d */ /* 0x000fec0000002000 */
[----:B------:R-:W-:Y:S02]  /*5230*/  UIADD3 UR5, UR5, 0x2, URZ ;  /* 0x0000000205057890 */ /* 0x000fe4000fffe03f */
[----:B------:R-:W-:Y:S01]  /*5240*/  UIADD3 UR4, UR4, 0x1, URZ ;  /* 0x0000000104047890 */ /* 0x000fe2000fffe03f */
[----:B------:R-:W-:Y:S11]  /*5250*/  @P1 BRA `(.L_x_46) ;  /* 0xfffffff800c01947 */ /* 0x000ff6000383ffff */
[----:B------:R-:W-:-:S12]  /*5260*/  UIADD3 UR4, UR18, 0x3000, URZ ;  /* 0x0000300012047890 */ /* 0x000fd8000fffe03f */
.L_x_33:
[----:B------:R-:W-:-:S13]  /*5270*/  ISETP.NE.AND P1, PT, RZ, UR21, PT ;  /* 0x00000015ff007c0c */ /* 0x000fda000bf25270 */
[----:B------:R-:W-:Y:S05]  /*5280*/  @!P1 EXIT ;  /* 0x000000000000994d */ /* 0x000fea0003800000 */
[----:B------:R-:W-:Y:S06]  /*5290*/  BAR.SYNC.DEFER_BLOCKING 0xd, 0xa0 ;  /* 0x0342800000007b1d */ /* 0x000fec0000010000 */
[----:B------:R-:W-:Y:S04]  /*52a0*/  BSSY B0, `(.L_x_47) ;  /* 0x0000010000007945 */ /* 0x000fe80003800000 */
[----:B------:R-:W-:Y:S05]  /*52b0*/  @!P0 BRA `(.L_x_48) ;  /* 0x0000000000388947 */ /* 0x000fea0003800000 */
[----:B------:R-:W1:Y:S01]  /*52c0*/  S2UR UR11, SR_CgaCtaId ;  /* 0x00000000000b79c3 */ /* 0x000e620000008800 */
[----:B------:R-:W-:Y:S01]  /*52d0*/  UIADD3 UR12, UP0, UR4, UR6, URZ ;  /* 0x00000006040c7290 */ /* 0x000fe2000ff1e03f */
[----:B------:R-:W-:Y:S01]  /*52e0*/  UMOV UR5, 0x400 ;  /* 0x0000040000057882 */ /* 0x000fe20000000000 */
[----:B------:R-:W-:Y:S02]  /*52f0*/  ULDC.64 UR8, c[0x0][0x2c0] ;  /* 0x0000b00000087ab9 */ /* 0x000fe40000000a00 */
        /* <DEDUP_REMOVED lines=10> */
.L_x_48:
[----:B------:R-:W-:Y:S05]  /*53a0*/  BSYNC B0 ;  /* 0x0000000000007941 */ /* 0x000fea0003800000 */
.L_x_47:
[----:B------:R-:W-:Y:S06]  /*53b0*/  BAR.SYNC.DEFER_BLOCKING 0xe, 0xa0 ;  /* 0x0382800000007b1d */ /* 0x000fec0000010000 */
[----:B------:R-:W-:Y:S04]  /*53c0*/  BSSY B0, `(.L_x_49) ;  /* 0x0000012000007945 */ /* 0x000fe80003800000 */
[----:B------:R-:W-:Y:S05]  /*53d0*/  @!P0 BRA `(.L_x_50) ;  /* 0x0000000000408947 */ /* 0x000fea0003800000 */
[----:B------:R-:W1:Y:S01]  /*53e0*/  S2UR UR12, SR_CgaCtaId ;  /* 0x00000000000c79c3 */ /* 0x000e620000008800 */
[----:B------:R-:W-:Y:S01]  /*53f0*/  UIADD3 UR5, UR4, 0xc00, URZ ;  /* 0x00000c0004057890 */ /* 0x000fe2000fffe03f */
[----:B------:R-:W-:Y:S01]  /*5400*/  UMOV UR11, 0x400 ;  /* 0x00000400000b7882 */ /* 0x000fe20000000000 */
[----:B------:R-:W-:Y:S02]  /*5410*/  ULDC.64 UR8, c[0x0][0x2c0] ;  /* 0x0000b00000087ab9 */ /* 0x000fe40000000a00 */
[----:B------:R-:W-:-:S04]  /*5420*/  UIADD3 UR13, UP0, UR5, UR6, URZ ;  /* 0x00000006050d7290 */ /* 0x000fc8000ff1e03f */
        /* <DEDUP_REMOVED lines=11> */
.L_x_50:
[----:B------:R-:W-:Y:S05]  /*54e0*/  BSYNC B0 ;  /* 0x0000000000007941 */ /* 0x000fea0003800000 */
.L_x_49:
[----:B------:R-:W-:Y:S06]  /*54f0*/  BAR.ARV 0xa, 0xa0 ;  /* 0x0282800000007b1d */ /* 0x000fec0000002000 */
[----:B------:R-:W-:Y:S04]  /*5500*/  BSSY B0, `(.L_x_51) ;  /* 0x0000003000007945 */ /* 0x000fe80003800000 */
[----:B------:R-:W-:Y:S05]  /*5510*/  @!P0 BRA `(.L_x_52) ;  /* 0x0000000000048947 */ /* 0x000fea0003800000 */
[----:B------:R-:W-:-:S04]  /*5520*/  DEPBAR.LE SB0, 0x0 ;  /* 0x000080000000791a */ /* 0x000fc80000000000 */
.L_x_52:
[----:B------:R-:W-:Y:S05]  /*5530*/  BSYNC B0 ;  /* 0x0000000000007941 */ /* 0x000fea0003800000 */
.L_x_51:
[----:B------:R-:W-:Y:S06]  /*5540*/  BAR.ARV 0xb, 0xa0 ;  /* 0x02c2800000007b1d */ /* 0x000fec0000002000 */
[----:B------:R-:W-:Y:S05]  /*5550*/  EXIT ;  /* 0x000000000000794d */ /* 0x000fea0003800000 */
.L_x_32:
[----:B------:R-:W1:Y:S01]  /*5560*/  S2UR UR21, SR_CTAID.Z ;  /* 0x00000000001579c3 */ /* 0x000e620000002700 */
[----:B------:R-:W-:Y:S01]  /*5570*/  IMAD.MOV.U32 R9, RZ, RZ, 0x1 ;  /* 0x00000001ff097424 */ /* 0x000fe200078e00ff */
[----:B-1----:R-:W-:-:S13]  /*5580*/  ISETP.LE.AND P0, PT, RZ, UR21, PT ;  /* 0x00000015ff007c0c */ /* 0x002fda000bf03270 */
[----:B------:R-:W-:Y:S05]  /*5590*/  @!P0 BRA `(.L_x_53) ;  /* 0x00000020000c8947 */ /* 0x000fea0003800000 */
[----:B------:R-:W1:Y:S01]  /*55a0*/  S2UR UR20, SR_CTAID.Y ;  /* 0x00000000001479c3 */ /* 0x000e620000002600 */
[----:B------:R-:W-:Y:S01]  /*55b0*/  ULDC.64 UR6, c[0x0][0x718] ;  /* 0x0001c60000067ab9 */ /* 0x000fe20000000a00 */
[----:B------:R-:W-:Y:S01]  /*55c0*/  ULDC.64 UR10, c[0x0][0x730] ;  /* 0x0001cc00000a7ab9 */ /* 0x000fe20000000a00 */
[----:B------:R-:W-:Y:S01]  /*55d0*/  ULDC.64 UR12, c[0x0][0x720] ;  /* 0x0001c800000c7ab9 */ /* 0x000fe20000000a00 */
[----:B------:R-:W-:Y:S01]  /*55e0*/  ULDC.64 UR14, c[0x0][0x738] ;  /* 0x0001ce00000e7ab9 */ /* 0x000fe20000000a00 */
[----:B------:R-:W-:Y:S01]  /*55f0*/  ELECT P0, URZ, PT ;  /* 0x00000000003f782f */ /* 0x000fe20003800000 */
[----:B------:R-:W-:Y:S01]  /*5600*/  BSSY B0, `(.L_x_53) ;  /* 0x00001fc000007945 */ /* 0x000fe20003800000 */
[----:B------:R-:W-:Y:S01]  /*5610*/  IMAD.MOV.U32 R0, RZ, RZ, RZ ;  /* 0x000000ffff007224 */ /* 0x000fe200078e00ff */
[----:B-1----:R-:W-:Y:S02]  /*5620*/  USHF.R.S32.HI UR9, URZ, 0x1f, UR20 ;  /* 0x0000001f3f097899 */ /* 0x002fe40008011414 */
[----:B------:R-:W-:-:S02]  /*5630*/  UIMAD.WIDE.U32 UR4, UR20, UR6, URZ ;  /* 0x00000006140472a5 */ /* 0x000fc4000f8e003f */
[----:B------:R-:W-:Y:S02]  /*5640*/  UIMAD UR6, UR9, UR6, URZ ;  /* 0x00000006090672a4 */ /* 0x000fe4000f8e023f */
[----:B------:R-:W-:Y:S02]  /*5650*/  UIMAD UR9, UR9, UR10, URZ ;  /* 0x0000000a090972a4 */ /* 0x000fe4000f8e023f */
[----:B------:R-:W-:Y:S02]  /*5660*/  UIMAD UR8, UR20, UR7, UR6 ;  /* 0x00000007140872a4 */ /* 0x000fe4000f8e0206 */
[----:B------:R-:W-:Y:S02]  /*5670*/  UIMAD.WIDE.U32 UR6, UR20, UR10, URZ ;  /* 0x0000000a140672a5 */ /* 0x000fe4000f8e003f */
[----:B------:R-:W-:Y:S02]  /*5680*/  UIMAD UR10, UR20, UR11, UR9 ;  /* 0x0000000b140a72a4 */ /* 0x000fe4000f8e0209 */
[----:B------:R-:W-:Y:S01]  /*5690*/  USHF.R.S32.HI UR11, URZ, 0x1f, UR21 ;  /* 0x0000001f3f0b7899 */ /* 0x000fe20008011415 */
[----:B------:R-:W-:Y:S01]  /*56a0*/  ULDC UR9, c[0x0][0x2e8] ;  /* 0x0000ba0000097ab9 */ /* 0x000fe20000000800 */
[----:B------:R-:W-:-:S02]  /*56b0*/  UIADD3 UR5, UR5, UR8, URZ ;  /* 0x0000000805057290 */ /* 0x000fc4000fffe03f */
[----:B------:R-:W-:Y:S02]  /*56c0*/  UISETP.NE.AND UP0, UPT, UR9, 0x1, UPT ;  /* 0x000000010900788c */ /* 0x000fe4000bf05270 */
[----:B------:R-:W-:Y:S02]  /*56d0*/  UIMAD UR9, UR11, UR12, URZ ;  /* 0x0000000c0b0972a4 */ /* 0x000fe4000f8e023f */
[----:B------:R-:W-:Y:S02]  /*56e0*/  UIADD3 UR7, UR7, UR10, URZ ;  /* 0x0000000a07077290 */ /* 0x000fe4000fffe03f */
[----:B------:R-:W-:Y:S02]  /*56f0*/  UIMAD UR11, UR11, UR14, URZ ;  /* 0x0000000e0b0b72a4 */ /* 0x000fe4000f8e023f */
[----:B------:R-:W-:Y:S02]  /*5700*/  UIMAD UR10, UR21, UR13, UR9 ;  /* 0x0000000d150a72a4 */ /* 0x000fe4000f8e0209 */
[----:B------:R-:W-:-:S02]  /*5710*/  UIMAD.WIDE.U32 UR8, UR21, UR12, UR4 ;  /* 0x0000000c150872a5 */ /* 0x000fc4000f8e0004 */
[----:B------:R-:W-:Y:S02]  /*5720*/  UIMAD UR4, UR21, UR15, UR11 ;  /* 0x0000000f150472a4 */ /* 0x000fe4000f8e020b */
[----:B------:R-:W-:Y:S02]  /*5730*/  UIMAD.WIDE.U32 UR6, UR21, UR14, UR6 ;  /* 0x0000000e150672a5 */ /* 0x000fe4000f8e0006 */
[----:B------:R-:W-:Y:S01]  /*5740*/  UIADD3 UR5, UR9, UR10, URZ ;  /* 0x0000000a09057290 */ /* 0x000fe2000fffe03f */
[----:B------:R-:W-:Y:S01]  /*5750*/  ULDC.64 UR14, c[0x0][0x700] ;  /* 0x0001c000000e7ab9 */ /* 0x000fe20000000a00 */
[----:B------:R-:W-:Y:S01]  /*5760*/  @UP0 ULDC UR11, c[0x0][0x2ec] ;  /* 0x0000bb00000b0ab9 */ /* 0x000fe20000000800 */
[----:B------:R-:W-:Y:S02]  /*5770*/  ULEA UR14, UP1, UR8, UR14, 0x2 ;  /* 0x0000000e080e7291 */ /* 0x000fe4000f82103f */
[----:B------:R-:W-:Y:S02]  /*5780*/  UIMAD.WIDE.U32 UR10, UR20, UR11, URZ ;  /* 0x0000000b140a72a5 */ /* 0x000fe4000f8e003f */
[----:B------:R-:W-:Y:S01]  /*5790*/  ULEA.HI.X UR15, UR8, UR15, UR5, 0x2, UP1 ;  /* 0x0000000f080f7291 */ /* 0x000fe200088f1405 */
[----:B------:R-:W-:-:S02]  /*57a0*/  UMOV UR12, UR20 ;  /* 0x00000014000c7c82 */ /* 0x000fc40008000000 */
[----:B------:R-:W-:Y:S02]  /*57b0*/  @UP0 ULDC UR5, c[0x0][0x2f0] ;  /* 0x0000bc0000050ab9 */ /* 0x000fe40000000800 */
[----:B------:R-:W-:Y:S01]  /*57c0*/  @UP0 USHF.R.U32.HI UR12, URZ, UR5, UR11 ;  /* 0x000000053f0c0299 */ /* 0x000fe2000801160b */
[----:B------:R-:W-:Y:S11]  /*57d0*/  @!P0 BRA `(.L_x_54) ;  /* 0x0000001c00788947 */ /* 0x000ff60003800000 */
[----:B------:R-:W1:Y:S01]  /*57e0*/  S2R R3, SR_CgaCtaId ;  /* 0x0000000000037919 */ /* 0x000e620000008800 */
[----:B------:R-:W-:Y:S01]  /*57f0*/  MOV R0, 0x400 ;  /* 0x0000040000007802 */ /* 0x000fe20000000f00 */
[----:B------:R-:W-:-:S03]  /*5800*/  IMAD.MOV.U32 R2, RZ, RZ, 0x1 ;  /* 0x00000001ff027424 */ /* 0x000fc600078e00ff */
[----:B-1----:R-:W-:Y:S02]  /*5810*/  LEA R0, R3, R0, 0x18 ;  /* 0x0000000003007211 */ /* 0x002fe400078ec0ff */
[----:B------:R-:W-:Y:S02]  /*5820*/  SHF.L.U32 R3, R2, 0x1f, RZ ;  /* 0x0000001f02037819 */ /* 0x000fe400000006ff */
[----:B------:R-:W1:Y:S02]  /*5830*/  S2R R2, SR_CTAID.X ;  /* 0x0000000000027919 */ /* 0x000e640000002500 */
[----:B------:R-:W2:Y:S02]  /*5840*/  SYNCS.PHASECHK.TRANS64.TRYWAIT P0, [R0+URZ+0x26820], R3 ;  /* 0x02682003000075a7 */ /* 0x000ea4000800017f */
[----:B-12---:R-:W-:Y:S05]  /*5850*/  @!P0 BRA `(.L_x_55) ;  /* 0x0000002000608947 */ /* 0x006fea0003800000 */
.L_x_85:
[----:B------:R-:W2:Y:S01]  /*5860*/  S2R R4, SR_TID.X ;  /* 0x0000000000047919 */ /* 0x000ea20000002100 */
[----:B------:R-:W-:Y:S02]  /*5870*/  IMAD.U32 R8, RZ, RZ, UR7 ;  /* 0x00000007ff087e24 */ /* 0x000fe4000f8e00ff */
[----:B------:R-:W-:Y:S02]  /*5880*/  IMAD.SHL.U32 R2, R2, 0x80, RZ ;  /* 0x0000008002027824 */ /* 0x000fe400078e00ff */
[----:B------:R-:W-:Y:S02]  /*5890*/  VIADD R8, R8, UR4 ;  /* 0x0000000408087c36 */ /* 0x000fe40008000000 */
[----:B------:R-:W-:Y:S01]  /*58a0*/  IMAD.MOV.U32 R9, RZ, RZ, 0x1 ;  /* 0x00000001ff097424 */ /* 0x000fe200078e00ff */
[----:B--2---:R-:W-:-:S04]  /*58b0*/  LOP3.LUT R4, R4, 0x7f, RZ, 0xc0, !PT ;  /* 0x0000007f04047812 */ /* 0x004fc800078ec0ff */
[----:B------:R-:W-:-:S13]  /*58c0*/  ISETP.NE.AND P0, PT, R4, RZ, PT ;  /* 0x000000ff0400720c */ /* 0x000fda0003f05270 */
[----:B------:R-:W-:Y:S05]  /*58d0*/  @P0 BRA `(.L_x_56) ;  /* 0x0000000000180947 */ /* 0x000fea0003800000 */
[----:B------:R-:W2:Y:S01]  /*58e0*/  S2R R4, SR_TID.X ;  /* 0x0000000000047919 */ /* 0x000ea20000002100 */
[----:B-1----:R-:W-:-:S04]  /*58f0*/  IMAD.MOV.U32 R3, RZ, RZ, 0x3100 ;  /* 0x00003100ff037424 */ /* 0x002fc800078e00ff */
[----:B------:R3:W-:Y:S01]  /*5900*/  SYNCS.ARRIVE.TRANS64 RZ, [R0+URZ+0x26810], R3 ;  /* 0x0268100300ff79a7 */ /* 0x0007e2000800003f */
[----:B--2---:R-:W-:-:S13]  /*5910*/  LOP3.LUT P1, RZ, R4, 0x1f, RZ, 0xc0, !PT ;  /* 0x0000001f04ff7812 */ /* 0x004fda000782c0ff */
[----:B---3--:R-:W-:Y:S05]  /*5920*/  @!P1 BRA `(.L_x_56) ;  /* 0x0000000000049947 */ /* 0x008fea0003800000 */
[----:B------:R-:W-:Y:S01]  /*5930*/  BPT.TRAP 0x1 ;  /* 0x000000040000795c */ /* 0x000fe20000300000 */
.L_x_56:
[----:B------:R-:W2:Y:S01]  /*5940*/  LDC.64 R6, c[0x0][0x198] ;  /* 0x00006600ff067b82 */ /* 0x000ea20000000a00 */
[----:B------:R-:W-:Y:S01]  /*5950*/  R2UR UR11, R2 ;  /* 0x00000000020b72ca */ /* 0x000fe200000e0000 */
[----:B------:R-:W-:Y:S01]  /*5960*/  UMOV UR35, URZ ;  /* 0x0000003f00237c82 */ /* 0x000fe20008000000 */
[----:B------:R-:W-:Y:S01]  /*5970*/  R2UR UR8, R0 ;  /* 0x00000000000872ca */ /* 0x000fe200000e0000 */
[----:B------:R-:W-:Y:S01]  /*5980*/  UMOV UR42, 0x0 ;  /* 0x00000000002a7882 */ /* 0x000fe20000000000 */
[----:B------:R-:W-:Y:S01]  /*5990*/  UMOV UR43, 0x14f00000 ;  /* 0x14f00000002b7882 */ /* 0x000fe20000000000 */
[----:B------:R-:W-:Y:S01]  /*59a0*/  UMOV UR34, URZ ;  /* 0x0000003f00227c82 */ /* 0x000fe20008000000 */
[----:B------:R-:W-:Y:S01]  /*59b0*/  UMOV UR36, UR20 ;  /* 0x0000001400247c82 */ /* 0x000fe20008000000 */
[----:B------:R-:W-:Y:S01]  /*59c0*/  UMOV UR37, UR21 ;  /* 0x0000001500257c82 */ /* 0x000fe20008000000 */
[----:B------:R-:W-:Y:S01]  /*59d0*/  UMOV UR26, 0x20 ;  /* 0x00000020001a7882 */ /* 0x000fe20000000000 */
[----:B------:R-:W-:Y:S01]  /*59e0*/  UMOV UR28, UR20 ;  /* 0x00000014001c7c82 */ /* 0x000fe20008000000 */
[----:B------:R-:W-:Y:S01]  /*59f0*/  UMOV UR29, UR21 ;  /* 0x00000015001d7c82 */ /* 0x000fe20008000000 */
[----:B------:R-:W-:Y:S01]  /*5a00*/  UMOV UR27, UR35 ;  /* 0x00000023001b7c82 */ /* 0x000fe20008000000 */
[----:B------:R-:W-:Y:S01]  /*5a10*/  UMOV UR18, 0x40 ;  /* 0x0000004000127882 */ /* 0x000fe20000000000 */
[----:B------:R-:W-:Y:S01]  /*5a20*/  UMOV UR19, UR35 ;  /* 0x0000002300137c82 */ /* 0x000fe20008000000 */
[----:B------:R-:W-:Y:S01]  /*5a30*/  UMOV UR5, 0x10 ;  /* 0x0000001000057882 */ /* 0x000fe20000000000 */
[----:B------:R-:W-:Y:S01]  /*5a40*/  UIADD3 UR32, UR8, 0x12000, URZ ;  /* 0x0001200008207890 */ /* 0x000fe2000fffe03f */
[----:B------:R-:W-:Y:S01]  /*5a50*/  IMAD.MOV.U32 R5, RZ, RZ, 0xc000 ;  /* 0x0000c000ff057424 */ /* 0x000fe200078e00ff */
[----:B------:R-:W-:Y:S01]  /*5a60*/  UIADD3 UR33, UR8, 0x26810, URZ ;  /* 0x0002681008217890 */ /* 0x000fe2000fffe03f */
[----:B------:R-:W-:Y:S01]  /*5a70*/  MOV R12, UR21 ;  /* 0x00000015000c7c02 */ /* 0x000fe20008000f00 */
[----:B------:R-:W-:Y:S01]  /*5a80*/  UIADD3 UR24, UR8, 0x13000, URZ ;  /* 0x0001300008187890 */ /* 0x000fe2000fffe03f */
[----:B------:R-:W-:Y:S01]  /*5a90*/  MOV R13, UR20 ;  /* 0x00000014000d7c02 */ /* 0x000fe20008000f00 */
[----:B------:R-:W-:Y:S01]  /*5aa0*/  UIADD3 UR16, UR8, 0x14000, URZ ;  /* 0x0001400008107890 */ /* 0x000fe2000fffe03f */
[----:B--2---:R-:W-:Y:S01]  /*5ab0*/  IMAD.MOV.U32 R10, RZ, RZ, R6 ;  /* 0x000000ffff0a7224 */ /* 0x004fe200078e0006 */
[----:B------:R-:W-:Y:S01]  /*5ac0*/  UIADD3 UR44, UR8, 0x1e000, URZ ;  /* 0x0001e000082c7890 */ /* 0x000fe2000fffe03f */
[----:B------:R-:W-:Y:S01]  /*5ad0*/  IMAD.MOV.U32 R11, RZ, RZ, R7 ;  /* 0x000000ffff0b7224 */ /* 0x000fe200078e0007 */
[----:B------:R-:W-:Y:S01]  /*5ae0*/  UMOV UR25, UR33 ;  /* 0x0000002100197c82 */ /* 0x000fe20008000000 */
[----:B------:R-:W-:Y:S01]  /*5af0*/  UMOV UR17, UR33 ;  /* 0x0000002100117c82 */ /* 0x000fe20008000000 */
[----:B------:R-:W-:Y:S01]  /*5b00*/  IADD3 R2, P1, R10, 0x2f0, RZ ;  /* 0x000002f00a027810 */ /* 0x000fe20007f3e0ff */
[----:B------:R-:W-:Y:S01]  /*5b10*/  UIADD3 UR9, UR8, 0x26800, URZ ;  /* 0x0002680008097890 */ /* 0x000fe2000fffe03f */
[----:B------:R-:W-:-:S02]  /*5b20*/  UMOV UR45, UR33 ;  /* 0x00000021002d7c82 */ /* 0x000fc40008000000 */
[----:B------:R-:W-:Y:S01]  /*5b30*/  R2UR UR30, R2 ;  /* 0x00000000021e72ca */ /* 0x000fe200000e0000 */
[----:B------:R-:W-:Y:S01]  /*5b40*/  UMOV UR10, UR21 ;  /* 0x00000015000a7c82 */ /* 0x000fe20008000000 */
[----:B------:R-:W-:Y:S01]  /*5b50*/  IADD3 R2, P2, R10, 0x3f0, RZ ;  /* 0x000003f00a027810 */ /* 0x000fe20007f5e0ff */
[----:B------:R-:W-:Y:S01]  /*5b60*/  UMOV UR13, UR21 ;  /* 0x00000015000d7c82 */ /* 0x000fe20008000000 */
[----:B------:R-:W-:Y:S01]  /*5b70*/  UMOV UR53, UR21 ;  /* 0x0000001500357c82 */ /* 0x000fe20008000000 */
[----:B------:R-:W-:Y:S01]  /*5b80*/  UMOV UR61, UR21 ;  /* 0x00000015003d7c82 */ /* 0x000fe20008000000 */
[----:B------:R-:W-:Y:S01]  /*5b90*/  R2UR UR22, R2 ;  /* 0x00000000021672ca */ /* 0x000fe200000e0000 */
[----:B------:R-:W-:Y:S01]  /*5ba0*/  IMAD.X R2, RZ, RZ, R11, P1 ;  /* 0x000000ffff027224 */ /* 0x000fe200008e060b */
[----:B------:R-:W-:Y:S01]  /*5bb0*/  UMOV UR46, 0x0 ;  /* 0x00000000002e7882 */ /* 0x000fe20000000000 */
[----:B------:R-:W-:Y:S01]  /*5bc0*/  UMOV UR47, 0x10000000 ;  /* 0x10000000002f7882 */ /* 0x000fe20000000000 */
[----:B------:R-:W-:-:S02]  /*5bd0*/  UIADD3 UR48, UR8, 0x2000, URZ ;  /* 0x0000200008307890 */ /* 0x000fc4000fffe03f */
[----:B------:R-:W-:Y:S01]  /*5be0*/  R2UR UR31, R2 ;  /* 0x00000000021f72ca */ /* 0x000fe200000e0000 */
[--C-:B------:R-:W-:Y:S01]  /*5bf0*/  IMAD.X R2, RZ, RZ, R11.reuse, P2 ;  /* 0x000000ffff027224 */ /* 0x100fe200010e060b */
[----:B------:R-:W-:Y:S01]  /*5c00*/  UMOV UR50, 0x20 ;  /* 0x0000002000327882 */ /* 0x000fe20000000000 */
[----:B------:R-:W-:Y:S01]  /*5c10*/  UMOV UR52, UR12 ;  /* 0x0000000c00347c82 */ /* 0x000fe20008000000 */
[----:B------:R-:W-:Y:S01]  /*5c20*/  UMOV UR51, UR11 ;  /* 0x0000000b00337c82 */ /* 0x000fe20008000000 */
[----:B------:R-:W-:Y:S01]  /*5c30*/  UMOV UR49, UR9 ;  /* 0x0000000900317c82 */ /* 0x000fe20008000000 */
[----:B------:R-:W-:Y:S01]  /*5c40*/  R2UR UR23, R2 ;  /* 0x00000000021772ca */ /* 0x000fe200000e0000 */
[----:B------:R-:W-:Y:S01]  /*5c50*/  UIADD3 UR56, UR8, 0x5000, URZ ;  /* 0x0000500008387890 */ /* 0x000fe2000fffe03f */
[----:B------:R-:W-:Y:S01]  /*5c60*/  IADD3 R2, P1, R10, 0xf0, RZ ;  /* 0x000000f00a027810 */ /* 0x000fe20007f3e0ff */
[----:B------:R-:W-:Y:S01]  /*5c70*/  UMOV UR58, 0x50 ;  /* 0x00000050003a7882 */ /* 0x000fe20000000000 */
[----:B------:R-:W-:Y:S01]  /*5c80*/  UMOV UR60, UR12 ;  /* 0x0000000c003c7c82 */ /* 0x000fe20008000000 */
[----:B------:R-:W-:Y:S01]  /*5c90*/  UMOV UR59, UR11 ;  /* 0x0000000b003b7c82 */ /* 0x000fe20008000000 */
[----:B------:R-:W-:Y:S01]  /*5ca0*/  R2UR UR40, R2 ;  /* 0x00000000022872ca */ /* 0x000fe200000e0000 */
[----:B-1----:R-:W-:Y:S01]  /*5cb0*/  IMAD.X R3, RZ, RZ, R11, P1 ;  /* 0x000000ffff037224 */ /* 0x002fe200008e060b */
[----:B------:R-:W-:-:S04]  /*5cc0*/  UMOV UR57, UR9 ;  /* 0x0000000900397c82 */ /* 0x000fc80008000000 */
[----:B------:R-:W-:Y:S02]  /*5cd0*/  R2UR UR41, R3 ;  /* 0x00000000032972ca */ /* 0x000fe400000e0000 */
[----:B------:R-:W-:-:S04]  /*5ce0*/  MOV R4, UR23 ;  /* 0x0000001700047c02 */ /* 0x000fc80008000f00 */
[----:B------:R-:W-:-:S07]  /*5cf0*/  R2UR UR23, R4 ;  /* 0x00000000041772ca */ /* 0x000fce00000e0000 */
[----:B------:R1:W-:Y:S01]  /*5d00*/  UTMALDG.4D [UR32], [UR40], desc[UR42] ;  /* 0x00002a20280075b4 */ /* 0x0003e20008019000 */
[----:B------:R2:W-:Y:S01]  /*5d10*/  UTMALDG.4D [UR24], [UR40], desc[UR42] ;  /* 0x00002a18280075b4 */ /* 0x0005e20008019000 */
[----:B------:R-:W-:Y:S01]  /*5d20*/  UTMALDG.4D [UR16], [UR40], desc[UR42] ;  /* 0x00002a10280075b4 */ /* 0x000fe20008019000 */
[----:B------:R3:W-:Y:S01]  /*5d30*/  UBLKCP.S.G [UR44], [UR14], UR5 ;  /* 0x0000002c0e0073ba */ /* 0x0007e20008000205 */
[----:B------:R4:W-:Y:S01]  /*5d40*/  SYNCS.ARRIVE.TRANS64 RZ, [R0+URZ+0x26800], R5 ;  /* 0x0268000500ff79a7 */ /* 0x0009e2000800003f */
[----:B-1----:R-:W-:Y:S01]  /*5d50*/  UIADD3 UR32, UR8, 0x6000, URZ ;  /* 0x0000600008207890 */ /* 0x002fe2000fffe03f */
[----:B------:R-:W-:Y:S01]  /*5d60*/  UMOV UR36, UR12 ;  /* 0x0000000c00247c82 */ /* 0x000fe20008000000 */
[----:B------:R-:W-:Y:S01]  /*5d70*/  UMOV UR35, UR11 ;  /* 0x0000000b00237c82 */ /* 0x000fe20008000000 */
[----:B------:R-:W-:Y:S01]  /*5d80*/  UMOV UR33, UR9 ;  /* 0x0000000900217c82 */ /* 0x000fe20008000000 */
[----:B--2---:R-:W-:Y:S01]  /*5d90*/  UIADD3 UR24, UR8, 0x8000, URZ ;  /* 0x0000800008187890 */ /* 0x004fe2000fffe03f */
[----:B----4-:R-:W-:Y:S01]  /*5da0*/  MOV R5, UR22 ;  /* 0x0000001600057c02 */ /* 0x010fe20008000f00 */
[----:B------:R-:W-:Y:S01]  /*5db0*/  UMOV UR28, UR12 ;  /* 0x0000000c001c7c82 */ /* 0x000fe20008000000 */
[----:B------:R-:W-:Y:S01]  /*5dc0*/  UMOV UR27, UR11 ;  /* 0x0000000b001b7c82 */ /* 0x000fe20008000000 */
[----:B------:R-:W-:Y:S01]  /*5dd0*/  UMOV UR25, UR9 ;  /* 0x0000000900197c82 */ /* 0x000fe20008000000 */
[----:B------:R-:W-:Y:S01]  /*5de0*/  R2UR UR22, R5 ;  /* 0x00000000051672ca */ /* 0x000fe200000e0000 */
[----:B---3--:R-:W-:Y:S01]  /*5df0*/  UMOV UR45, UR21 ;  /* 0x00000015002d7c82 */ /* 0x008fe20008000000 */
[----:B------:R-:W-:Y:S01]  /*5e00*/  UMOV UR44, UR12 ;  /* 0x0000000c002c7c82 */ /* 0x000fe20008000000 */
[----:B------:R-:W-:Y:S01]  /*5e10*/  UIADD3 UR16, UR8, 0x1000, URZ ;  /* 0x0000100008107890 */ /* 0x000fe2000fffe03f */
[----:B------:R-:W-:Y:S01]  /*5e20*/  IMAD.MOV.U32 R5, RZ, RZ, RZ ;  /* 0x000000ffff057224 */ /* 0x000fe200078e00ff */
[----:B------:R-:W-:Y:S01]  /*5e30*/  UMOV UR21, UR10 ;  /* 0x0000000a00157c82 */ /* 0x000fe20008000000 */
[----:B------:R-:W-:Y:S01]  /*5e40*/  UMOV UR10, UR34 ;  /* 0x00000022000a7c82 */ /* 0x000fe20008000000 */
[----:B------:R-:W-:Y:S01]  /*5e50*/  UMOV UR18, 0x10 ;  /* 0x0000001000127882 */ /* 0x000fe20000000000 */
[----:B------:R-:W-:Y:S01]  /*5e60*/  UMOV UR20, UR12 ;  /* 0x0000000c00147c82 */ /* 0x000fe20008000000 */
[----:B------:R-:W-:Y:S01]  /*5e70*/  UMOV UR19, UR11 ;  /* 0x0000000b00137c82 */ /* 0x000fe20008000000 */
[----:B------:R-:W-:Y:S01]  /*5e80*/  UMOV UR17, UR9 ;  /* 0x0000000900117c82 */ /* 0x000fe20008000000 */
[----:B------:R1:W-:Y:S01]  /*5e90*/  UTMALDG.4D [UR8], [UR30], desc[UR46] ;  /* 0x00002e081e0075b4 */ /* 0x0003e20008019000 */
[----:B------:R-:W-:Y:S01]  /*5ea0*/  UIADD3 UR40, UR8, 0x4000, URZ ;  /* 0x0000400008287890 */ /* 0x000fe2000fffe03f */
[----:B------:R-:W-:Y:S01]  /*5eb0*/  UMOV UR42, 0x40 ;  /* 0x00000040002a7882 */ /* 0x000fe20000000000 */
[----:B------:R-:W-:Y:S01]  /*5ec0*/  UMOV UR43, UR11 ;  /* 0x0000000b002b7c82 */ /* 0x000fe20008000000 */
[----:B------:R-:W-:Y:S01]  /*5ed0*/  UMOV UR41, UR9 ;  /* 0x0000000900297c82 */ /* 0x000fe20008000000 */
[----:B------:R2:W-:Y:S01]  /*5ee0*/  UTMALDG.4D [UR16], [UR30], desc[UR46] ;  /* 0x00002e101e0075b4 */ /* 0x0005e20008019000 */
[----:B------:R3:W-:Y:S01]  /*5ef0*/  UTMALDG.4D [UR48], [UR30], desc[UR46] ;  /* 0x00002e301e0075b4 */ /* 0x0007e20008019000 */
[----:B-1----:R-:W-:Y:S01]  /*5f00*/  UMOV UR10, 0x40 ;  /* 0x00000040000a7882 */ /* 0x002fe20000000000 */
[----:B--2---:R-:W-:-:S02]  /*5f10*/  R2UR UR20, R13 ;  /* 0x000000000d1472ca */ /* 0x004fc400000e0000 */
[----:B------:R-:W1:Y:S01]  /*5f20*/  LDC R13, c[0x0][0x280] ;  /* 0x0000a000ff0d7b82 */ /* 0x000e620000000800 */
[----:B------:R-:W-:Y:S01]  /*5f30*/  R2UR UR21, R12 ;  /* 0x000000000c1572ca */ /* 0x000fe200000e0000 */
[----:B------:R-:W-:Y:S01]  /*5f40*/  IMAD.MOV.U32 R12, RZ, RZ, RZ ;  /* 0x000000ffff0c7224 */ /* 0x000fe200078e00ff */
[----:B---3--:R-:W-:Y:S02]  /*5f50*/  UIADD3 UR48, UR8, 0x3000, URZ ;  /* 0x0000300008307890 */ /* 0x008fe4000fffe03f */
[----:B------:R-:W-:Y:S01]  /*5f60*/  UIADD3 UR8, UR8, 0xa000, URZ ;  /* 0x0000a00008087890 */ /* 0x000fe2000fffe03f */
[----:B------:R-:W-:-:S08]  /*5f70*/  UMOV UR50, 0x30 ;  /* 0x0000003000327882 */ /* 0x000fd00000000000 */
[----:B------:R-:W-:Y:S01]  /*5f80*/  UMOV UR53, UR21 ;  /* 0x0000001500357c82 */ /* 0x000fe20008000000 */
[----:B------:R-:W-:Y:S01]  /*5f90*/  UMOV UR29, UR21 ;  /* 0x00000015001d7c82 */ /* 0x000fe20008000000 */
[----:B------:R2:W-:Y:S01]  /*5fa0*/  UTMALDG.4D [UR48], [UR30], desc[UR46] ;  /* 0x00002e301e0075b4 */ /* 0x0005e20008019000 */
[----:B------:R-:W-:Y:S01]  /*5fb0*/  UMOV UR13, UR21 ;  /* 0x00000015000d7c82 */ /* 0x000fe20008000000 */
[----:B-1----:R-:W-:Y:S01]  /*5fc0*/  ISETP.GE.AND P1, PT, R13, 0x41, PT ;  /* 0x000000410d00780c */ /* 0x002fe20003f26270 */
[----:B------:R2:W-:Y:S01]  /*5fd0*/  UTMALDG.4D [UR40], [UR30], desc[UR46] ;  /* 0x00002e281e0075b4 */ /* 0x0005e20008019000 */
[----:B------:R2:W-:Y:S01]  /*5fe0*/  UTMALDG.4D [UR56], [UR30], desc[UR46] ;  /* 0x00002e381e0075b4 */ /* 0x0005e20008019000 */
[----:B------:R2:W-:Y:S01]  /*5ff0*/  UTMALDG.4D [UR32], [UR22], desc[UR46] ;  /* 0x00002e20160075b4 */ /* 0x0005e20008019000 */
[----:B------:R2:W-:Y:S01]  /*6000*/  UTMALDG.4D [UR24], [UR22], desc[UR46] ;  /* 0x00002e18160075b4 */ /* 0x0005e20008019000 */
[----:B------:R2:W-:Y:S08]  /*6010*/  UTMALDG.4D [UR8], [UR22], desc[UR46] ;  /* 0x00002e08160075b4 */ /* 0x0005f00008019000 */
[----:B--2---:R-:W-:Y:S05]  /*6020*/  @!P1 BRA `(.L_x_57) ;  /* 0x0000001000709947 */ /* 0x004fea0003800000 */
[----:B------:R-:W1:Y:S01]  /*6030*/  S2R R14, SR_TID.X ;  /* 0x00000000000e7919 */ /* 0x000e620000002100 */
[C---:B------:R-:W-:Y:S01]  /*6040*/  VIADD R4, R13.reuse, 0x3f ;  /* 0x0000003f0d047836 */ /* 0x040fe20000000000 */
[----:B------:R-:W-:Y:S01]  /*6050*/  ISETP.GE.AND P1, PT, R13, 0x81, PT ;  /* 0x000000810d00780c */ /* 0x000fe20003f26270 */
[----:B------:R-:W-:Y:S02]  /*6060*/  IMAD.MOV.U32 R12, RZ, RZ, RZ ;  /* 0x000000ffff0c7224 */ /* 0x000fe400078e00ff */
[----:B------:R-:W-:Y:S01]  /*6070*/  IMAD.MOV.U32 R16, RZ, RZ, RZ ;  /* 0x000000ffff107224 */ /* 0x000fe200078e00ff */
[----:B------:R-:W-:-:S04]  /*6080*/  SHF.R.S32.HI R9, RZ, 0x1f, R4 ;  /* 0x0000001fff097819 */ /* 0x000fc80000011404 */
[----:B------:R-:W-:Y:S01]  /*6090*/  LEA.HI R4, R9, R4, RZ, 0x6 ;  /* 0x0000000409047211 */ /* 0x000fe200078f30ff */
[----:B------:R-:W-:-:S03]  /*60a0*/  IMAD.MOV.U32 R9, RZ, RZ, 0x1 ;  /* 0x00000001ff097424 */ /* 0x000fc600078e00ff */
[----:B------:R-:W-:-:S04]  /*60b0*/  LEA.HI.SX32 R4, R4, 0xffffffff, 0x1a ;  /* 0xffffffff04047811 */ /* 0x000fc800078fd2ff */
[----:B------:R-:W-:-:S04]  /*60c0*/  VIMNMX R4, R4, 0x1, !PT ;  /* 0x0000000104047848 */ /* 0x000fc80007fe0100 */
[----:B------:R-:W-:Y:S02]  /*60d0*/  LOP3.LUT R17, R4, 0x1, RZ, 0xc0, !PT ;  /* 0x0000000104117812 */ /* 0x000fe400078ec0ff */
[----:B-1----:R-:W-:Y:S01]  /*60e0*/  LOP3.LUT R13, R14, 0x1f, RZ, 0xc0, !PT ;  /* 0x0000001f0e0d7812 */ /* 0x002fe200078ec0ff */
[----:B------:R-:W-:Y:S06]  /*60f0*/  @!P1 BRA `(.L_x_58) ;  /* 0x0000000800d49947 */ /* 0x000fec0003800000 */
[----:B------:R-:W-:Y:S02]  /*6100*/  IMAD.IADD R18, R4, 0x1, -R17 ;  /* 0x0000000104127824 */ /* 0x000fe400078e0a11 */
[----:B------:R-:W-:Y:S02]  /*6110*/  IMAD.MOV.U32 R9, RZ, RZ, 0x1 ;  /* 0x00000001ff097424 */ /* 0x000fe400078e00ff */
[----:B------:R-:W-:-:S07]  /*6120*/  IMAD.MOV.U32 R16, RZ, RZ, RZ ;  /* 0x000000ffff107224 */ /* 0x000fce00078e00ff */
.L_x_67:
[----:B------:R-:W-:-:S04]  /*6130*/  SHF.L.U32 R20, R9, 0x1f, RZ ;  /* 0x0000001f09147819 */ /* 0x000fc800000006ff */
[----:B-1----:R-:W1:Y:S02]  /*6140*/  SYNCS.PHASECHK.TRANS64.TRYWAIT P1, [R0+URZ+0x26840], R20 ;  /* 0x02684014000075a7 */ /* 0x002e64000802017f */
[----:B-123--:R-:W-:Y:S05]  /*6150*/  @!P1 BRA `(.L_x_59) ;  /* 0x0000001800349947 */ /* 0x00efea0003800000 */
.L_x_86:
[----:B------:R-:W-:Y:S05]  /*6160*/  @P0 BRA `(.L_x_60) ;  /* 0x0000000000140947 */ /* 0x000fea0003800000 */
[----:B------:R-:W-:Y:S01]  /*6170*/  ISETP.NE.AND P1, PT, R13, RZ, PT ;  /* 0x000000ff0d00720c */ /* 0x000fe20003f25270 */
[----:B------:R-:W-:-:S04]  /*6180*/  IMAD.MOV.U32 R3, RZ, RZ, 0x3100 ;  /* 0x00003100ff037424 */ /* 0x000fc800078e00ff */
[----:B------:R2:W-:Y:S08]  /*6190*/  SYNCS.ARRIVE.TRANS64 RZ, [R0+URZ+0x26830], R3 ;  /* 0x0268300300ff79a7 */ /* 0x0005f0000800003f */
[----:B------:R-:W-:Y:S05]  /*61a0*/  @!P1 BRA `(.L_x_60) ;  /* 0x0000000000049947 */ /* 0x000fea0003800000 */
[----:B------:R-:W-:Y:S01]  /*61b0*/  BPT.TRAP 0x1 ;  /* 0x000000040000795c */ /* 0x000fe20000300000 */
.L_x_60:
[----:B------:R-:W2:Y:S01]  /*61c0*/  LDC.64 R14, c[0x0][0x728] ;  /* 0x0001ca00ff0e7b82 */ /* 0x000ea20000000a00 */
[----:B------:R-:W-:Y:S01]  /*61d0*/  IMAD.SHL.U32 R19, R16, 0x40, RZ ;  /* 0x0000004010137824 */ /* 0x000fe200078e00ff */
[----:B------:R-:W-:Y:S01]  /*61e0*/  R2UR UR22, R0 ;  /* 0x00000000001672ca */ /* 0x000fe200000e0000 */
[----:B------:R-:W-:Y:S01]  /*61f0*/  IMAD.MOV.U32 R10, RZ, RZ, R6 ;  /* 0x000000ffff0a7224 */ /* 0x000fe200078e0006 */
[----:B------:R-:W-:Y:S01]  /*6200*/  UMOV UR10, 0x0 ;  /* 0x00000000000a7882 */ /* 0x000fe20000000000 */
[----:B------:R-:W-:Y:S01]  /*6210*/  IMAD.MOV.U32 R11, RZ, RZ, R7 ;  /* 0x000000ffff0b7224 */ /* 0x000fe200078e0007 */
[C---:B------:R-:W-:Y:S01]  /*6220*/  IADD3 R2, P1, R19.reuse, UR6, RZ ;  /* 0x0000000613027c10 */ /* 0x040fe2000ff3e0ff */
[----:B------:R-:W-:Y:S01]  /*6230*/  UMOV UR11, 0x14f00000 ;  /* 0x14f00000000b7882 */ /* 0x000fe20000000000 */
[----:B------:R-:W-:Y:S01]  /*6240*/  R2UR UR19, R19 ;  /* 0x00000000131372ca */ /* 0x000fe200000e0000 */
[----:B------:R-:W-:Y:S01]  /*6250*/  UMOV UR18, URZ ;  /* 0x0000003f00127c82 */ /* 0x000fe20008000000 */
[----:B------:R-:W-:Y:S01]  /*6260*/  UMOV UR34, 0x20 ;  /* 0x0000002000227882 */ /* 0x000fe20000000000 */
[----:B------:R-:W-:Y:S01]  /*6270*/  UMOV UR36, UR20 ;  /* 0x0000001400247c82 */ /* 0x000fe20008000000 */
[----:B------:R-:W-:Y:S01]  /*6280*/  UMOV UR37, UR21 ;  /* 0x0000001500257c82 */ /* 0x000fe20008000000 */
[----:B------:R-:W-:Y:S01]  /*6290*/  UMOV UR26, 0x40 ;  /* 0x00000040001a7882 */ /* 0x000fe20000000000 */
[----:B------:R-:W-:Y:S01]  /*62a0*/  UMOV UR28, UR20 ;  /* 0x00000014001c7c82 */ /* 0x000fe20008000000 */
[----:B------:R-:W-:-:S02]  /*62b0*/  UIADD3 UR17, UR22, 0x26830, URZ ;  /* 0x0002683016117890 */ /* 0x000fc4000fffe03f */
[----:B------:R-:W-:Y:S02]  /*62c0*/  UIADD3 UR16, UR22, 0x18000, URZ ;  /* 0x0001800016107890 */ /* 0x000fe4000fffe03f */
[----:B------:R-:W-:Y:S02]  /*62d0*/  UIADD3 UR32, UR22, 0x19000, URZ ;  /* 0x0001900016207890 */ /* 0x000fe4000fffe03f */
[----:B------:R-:W-:Y:S02]  /*62e0*/  UIADD3 UR24, UR22, 0x1a000, URZ ;  /* 0x0001a00016187890 */ /* 0x000fe4000fffe03f */
[----:B------:R-:W-:Y:S01]  /*62f0*/  UIADD3 UR22, UR22, 0x1e200, URZ ;  /* 0x0001e20016167890 */ /* 0x000fe2000fffe03f */
[----:B--2---:R-:W-:Y:S01]  /*6300*/  LEA R3, P2, R2, R14, 0x2 ;  /* 0x0000000e02037211 */ /* 0x004fe200078410ff */
[----:B------:R-:W-:Y:S01]  /*6310*/  UMOV UR33, UR17 ;  /* 0x0000001100217c82 */ /* 0x000fe20008000000 */
[----:B------:R-:W-:Y:S01]  /*6320*/  UMOV UR35, UR19 ;  /* 0x0000001300237c82 */ /* 0x000fe20008000000 */
[----:B------:R-:W-:Y:S01]  /*6330*/  UMOV UR29, UR21 ;  /* 0x00000015001d7c82 */ /* 0x000fe20008000000 */
[----:B------:R-:W-:Y:S01]  /*6340*/  R2UR UR30, R3 ;  /* 0x00000000031e72ca */ /* 0x000fe200000e0000 */
[----:B------:R-:W-:Y:S01]  /*6350*/  UMOV UR25, UR17 ;  /* 0x0000001100197c82 */ /* 0x000fe20008000000 */
[----:B------:R-:W-:Y:S01]  /*6360*/  LEA.HI.X.SX32 R3, R19, R8, 0x1, P1 ;  /* 0x0000000813037211 */ /* 0x000fe200008f0eff */
[----:B------:R-:W-:Y:S01]  /*6370*/  UMOV UR27, UR19 ;  /* 0x00000013001b7c82 */ /* 0x000fe20008000000 */
[----:B------:R-:W-:Y:S01]  /*6380*/  IADD3 R4, P1, R10, 0x1f0, RZ ;  /* 0x000001f00a047810 */ /* 0x000fe20007f3e0ff */
[----:B------:R-:W-:Y:S01]  /*6390*/  UMOV UR5, 0x10 ;  /* 0x0000001000057882 */ /* 0x000fe20000000000 */
[----:B------:R-:W-:Y:S01]  /*63a0*/  LEA.HI.X R2, R2, R15, R3, 0x2, P2 ;  /* 0x0000000f02027211 */ /* 0x000fe200010f1403 */
[----:B------:R-:W-:Y:S01]  /*63b0*/  UMOV UR23, UR17 ;  /* 0x0000001100177c82 */ /* 0x000fe20008000000 */
[----:B------:R-:W-:Y:S01]  /*63c0*/  R2UR UR8, R4 ;  /* 0x00000000040872ca */ /* 0x000fe200000e0000 */
[----:B------:R-:W-:Y:S01]  /*63d0*/  IMAD.X R5, RZ, RZ, R11, P1 ;  /* 0x000000ffff057224 */ /* 0x000fe200008e060b */
[----:B------:R-:W-:-:S04]  /*63e0*/  R2UR UR31, R2 ;  /* 0x00000000021f72ca */ /* 0x000fc800000e0000 */
[----:B------:R-:W-:-:S13]  /*63f0*/  R2UR UR9, R5 ;  /* 0x00000000050972ca */ /* 0x000fda00000e0000 */
[----:B------:R2:W-:Y:S01]  /*6400*/  UTMALDG.4D [UR16], [UR8], desc[UR10] ;  /* 0x00000a10080075b4 */ /* 0x0005e20008019000 */
[----:B------:R2:W-:Y:S01]  /*6410*/  UTMALDG.4D [UR32], [UR8], desc[UR10] ;  /* 0x00000a20080075b4 */ /* 0x0005e20008019000 */
[----:B------:R2:W-:Y:S01]  /*6420*/  UTMALDG.4D [UR24], [UR8], desc[UR10] ;  /* 0x00000a18080075b4 */ /* 0x0005e20008019000 */
[----:B------:R2:W-:Y:S01]  /*6430*/  UBLKCP.S.G [UR22], [UR30], UR5 ;  /* 0x000000161e0073ba */ /* 0x0005e20008000205 */
[----:B------:R-:W3:Y:S02]  /*6440*/  SYNCS.PHASECHK.TRANS64.TRYWAIT P1, [R0+URZ+0x26828], R20 ;  /* 0x02682814000075a7 */ /* 0x000ee4000802017f */
[----:B--23--:R-:W-:Y:S05]  /*6450*/  @!P1 BRA `(.L_x_61) ;  /* 0x0000001400889947 */ /* 0x00cfea0003800000 */
.L_x_87:
[----:B------:R-:W-:Y:S05]  /*6460*/  @P0 BRA `(.L_x_62) ;  /* 0x0000000000140947 */ /* 0x000fea0003800000 */
[----:B------:R-:W-:Y:S01]  /*6470*/  ISETP.NE.AND P1, PT, R13, RZ, PT ;  /* 0x000000ff0d00720c */ /* 0x000fe20003f25270 */
[----:B------:R-:W-:-:S04]  /*6480*/  IMAD.MOV.U32 R3, RZ, RZ, 0x3100 ;  /* 0x00003100ff037424 */ /* 0x000fc800078e00ff */
[----:B------:R3:W-:Y:S08]  /*6490*/  SYNCS.ARRIVE.TRANS64 RZ, [R0+URZ+0x26818], R3 ;  /* 0x0268180300ff79a7 */ /* 0x0007f0000800003f */
[----:B------:R-:W-:Y:S05]  /*64a0*/  @!P1 BRA `(.L_x_62) ;  /* 0x0000000000049947 */ /* 0x000fea0003800000 */
[----:B------:R-:W-:Y:S01]  /*64b0*/  BPT.TRAP 0x1 ;  /* 0x000000040000795c */ /* 0x000fe20000300000 */
.L_x_62:
[----:B------:R-:W-:Y:S01]  /*64c0*/  VIADD R19, R19, 0x40 ;  /* 0x0000004013137836 */ /* 0x000fe20000000000 */
[----:B------:R-:W-:Y:S01]  /*64d0*/  IADD3 R2, P1, R10, 0xf0, RZ ;  /* 0x000000f00a027810 */ /* 0x000fe20007f3e0ff */
[----:B------:R-:W-:Y:S01]  /*64e0*/  UMOV UR22, 0x0 ;  /* 0x0000000000167882 */ /* 0x000fe20000000000 */
[----:B------:R-:W-:Y:S01]  /*64f0*/  R2UR UR16, R0 ;  /* 0x00000000001072ca */ /* 0x000fe200000e0000 */
[----:B------:R-:W-:Y:S01]  /*6500*/  UMOV UR23, 0x14f00000 ;  /* 0x14f0000000177882 */ /* 0x000fe20000000000 */
[----:B------:R-:W-:Y:S01]  /*6510*/  R2UR UR35, R19 ;  /* 0x00000000132372ca */ /* 0x000fe200000e0000 */
[----:B---3--:R-:W-:Y:S01]  /*6520*/  IMAD.X R3, RZ, RZ, R11, P1 ;  /* 0x000000ffff037224 */ /* 0x008fe200008e060b */
[----:B------:R-:W-:Y:S01]  /*6530*/  R2UR UR10, R2 ;  /* 0x00000000020a72ca */ /* 0x000fe200000e0000 */
[----:B------:R-:W-:Y:S01]  /*6540*/  UMOV UR34, URZ ;  /* 0x0000003f00227c82 */ /* 0x000fe20008000000 */
[----:B------:R-:W-:Y:S01]  /*6550*/  UMOV UR36, UR20 ;  /* 0x0000001400247c82 */ /* 0x000fe20008000000 */
[----:B------:R-:W-:Y:S01]  /*6560*/  UMOV UR37, UR21 ;  /* 0x0000001500257c82 */ /* 0x000fe20008000000 */
[----:B------:R-:W-:Y:S01]  /*6570*/  R2UR UR11, R3 ;  /* 0x00000000030b72ca */ /* 0x000fe200000e0000 */
[----:B------:R-:W-:Y:S01]  /*6580*/  UMOV UR26, 0x20 ;  /* 0x00000020001a7882 */ /* 0x000fe20000000000 */
[----:B------:R-:W-:Y:S01]  /*6590*/  UMOV UR28, UR20 ;  /* 0x00000014001c7c82 */ /* 0x000fe20008000000 */
[----:B------:R-:W-:Y:S01]  /*65a0*/  UMOV UR29, UR21 ;  /* 0x00000015001d7c82 */ /* 0x000fe20008000000 */
[----:B------:R-:W-:Y:S01]  /*65b0*/  UMOV UR18, 0x40 ;  /* 0x0000004000127882 */ /* 0x000fe20000000000 */
[----:B------:R-:W-:-:S02]  /*65c0*/  UIADD3 UR32, UR16, 0x15000, URZ ;  /* 0x0001500010207890 */ /* 0x000fc4000fffe03f */
[----:B------:R-:W-:Y:S02]  /*65d0*/  UIADD3 UR33, UR16, 0x26818, URZ ;  /* 0x0002681810217890 */ /* 0x000fe4000fffe03f */
[----:B------:R-:W-:Y:S02]  /*65e0*/  UIADD3 UR24, UR16, 0x16000, URZ ;  /* 0x0001600010187890 */ /* 0x000fe4000fffe03f */
[----:B------:R-:W-:Y:S02]  /*65f0*/  UIADD3 UR30, UR16, 0x1e100, URZ ;  /* 0x0001e100101e7890 */ /* 0x000fe4000fffe03f */
[----:B------:R-:W-:Y:S02]  /*6600*/  UIADD3 UR16, UR16, 0x17000, URZ ;  /* 0x0001700010107890 */ /* 0x000fe4000fffe03f */
[----:B------:R-:W-:Y:S02]  /*6610*/  UIMAD.WIDE UR8, UR35, 0x4, UR14 ;  /* 0x00000004230878a5 */ /* 0x000fe4000f8e020e */
[----:B------:R3:W-:Y:S01]  /*6620*/  UTMALDG.4D [UR32], [UR10], desc[UR22] ;  /* 0x000016200a0075b4 */ /* 0x0007e20008019000 */
[----:B------:R-:W-:Y:S01]  /*6630*/  UMOV UR25, UR33 ;  /* 0x0000002100197c82 */ /* 0x000fe20008000000 */
[----:B------:R-:W-:Y:S01]  /*6640*/  UMOV UR27, UR35 ;  /* 0x00000023001b7c82 */ /* 0x000fe20008000000 */
[----:B------:R-:W-:Y:S01]  /*6650*/  UMOV UR17, UR33 ;  /* 0x0000002100117c82 */ /* 0x000fe20008000000 */
[----:B------:R-:W-:Y:S01]  /*6660*/  UMOV UR19, UR35 ;  /* 0x0000002300137c82 */ /* 0x000fe20008000000 */
[----:B------:R-:W-:Y:S01]  /*6670*/  UMOV UR31, UR33 ;  /* 0x00000021001f7c82 */ /* 0x000fe20008000000 */
[----:B------:R-:W-:Y:S01]  /*6680*/  UMOV UR5, 0x10 ;  /* 0x0000001000057882 */ /* 0x000fe20000000000 */
[----:B------:R3:W-:Y:S01]  /*6690*/  UTMALDG.4D [UR24], [UR10], desc[UR22] ;  /* 0x000016180a0075b4 */ /* 0x0007e20008019000 */
[----:B------:R3:W-:Y:S01]  /*66a0*/  UTMALDG.4D [UR16], [UR10], desc[UR22] ;  /* 0x000016100a0075b4 */ /* 0x0007e20008019000 */
[----:B------:R3:W-:Y:S01]  /*66b0*/  UBLKCP.S.G [UR30], [UR8], UR5 ;  /* 0x0000001e080073ba */ /* 0x0007e20008000205 */
[----:B------:R-:W4:Y:S02]  /*66c0*/  SYNCS.PHASECHK.TRANS64.TRYWAIT P1, [R0+URZ+0x26848], R20 ;  /* 0x02684814000075a7 */ /* 0x000f24000802017f */
[----:B---34-:R-:W-:Y:S05]  /*66d0*/  @!P1 BRA `(.L_x_63) ;  /* 0x0000001000fc9947 */ /* 0x018fea0003800000 */
.L_x_88:
[----:B-123--:R-:W-:Y:S01]  /*66e0*/  SHF.R.S32.HI R20, RZ, 0x1f, R19 ;  /* 0x0000001fff147819 */ /* 0x00efe20000011413 */
[----:B------:R-:W-:Y:S06]  /*66f0*/  @P0 BRA `(.L_x_64) ;  /* 0x0000000000140947 */ /* 0x000fec0003800000 */
[----:B------:R-:W-:Y:S01]  /*6700*/  ISETP.NE.AND P1, PT, R13, RZ, PT ;  /* 0x000000ff0d00720c */ /* 0x000fe20003f25270 */
[----:B------:R-:W-:-:S04]  /*6710*/  IMAD.MOV.U32 R21, RZ, RZ, 0x3100 ;  /* 0x00003100ff157424 */ /* 0x000fc800078e00ff */
[----:B------:R1:W-:Y:S08]  /*6720*/  SYNCS.ARRIVE.TRANS64 RZ, [R0+URZ+0x26838], R21 ;  /* 0x0268381500ff79a7 */ /* 0x0003f0000800003f */
[----:B------:R-:W-:Y:S05]  /*6730*/  @!P1 BRA `(.L_x_64) ;  /* 0x0000000000049947 */ /* 0x000fea0003800000 */
[----:B------:R-:W-:Y:S01]  /*6740*/  BPT.TRAP 0x1 ;  /* 0x000000040000795c */ /* 0x000fe20000300000 */
.L_x_64:
[C---:B------:R-:W-:Y:S01]  /*6750*/  R2UR UR35, R19.reuse ;  /* 0x00000000132372ca */ /* 0x040fe200000e0000 */
[----:B------:R-:W-:Y:S01]  /*6760*/  UMOV UR10, 0x0 ;  /* 0x00000000000a7882 */ /* 0x000fe20000000000 */
[----:B------:R-:W-:Y:S01]  /*6770*/  IADD3 R19, P1, R19, UR6, RZ ;  /* 0x0000000613137c10 */ /* 0x000fe2000ff3e0ff */
[----:B------:R-:W-:Y:S01]  /*6780*/  UMOV UR11, 0x14f00000 ;  /* 0x14f00000000b7882 */ /* 0x000fe20000000000 */
[----:B------:R-:W-:Y:S01]  /*6790*/  R2UR UR22, R0 ;  /* 0x00000000001672ca */ /* 0x000fe200000e0000 */
[----:B------:R-:W-:Y:S01]  /*67a0*/  UMOV UR34, URZ ;  /* 0x0000003f00227c82 */ /* 0x000fe20008000000 */
[----:B------:R-:W-:Y:S01]  /*67b0*/  R2UR UR8, R4 ;  /* 0x00000000040872ca */ /* 0x000fe200000e0000 */
[----:B------:R-:W-:Y:S01]  /*67c0*/  IMAD.X R20, R20, 0x1, R8, P1 ;  /* 0x0000000114147824 */ /* 0x000fe200008e0608 */
[----:B------:R-:W-:Y:S01]  /*67d0*/  LEA R14, P1, R19, R14, 0x2 ;  /* 0x0000000e130e7211 */ /* 0x000fe200078210ff */
[----:B------:R-:W-:Y:S01]  /*67e0*/  UMOV UR36, UR20 ;  /* 0x0000001400247c82 */ /* 0x000fe20008000000 */
[----:B------:R-:W-:Y:S01]  /*67f0*/  R2UR UR9, R5 ;  /* 0x00000000050972ca */ /* 0x000fe200000e0000 */
[----:B------:R-:W-:Y:S01]  /*6800*/  UMOV UR37, UR21 ;  /* 0x0000001500257c82 */ /* 0x000fe20008000000 */
[----:B------:R-:W-:Y:S01]  /*6810*/  LEA.HI.X R15, R19, R15, R20, 0x2, P1 ;  /* 0x0000000f130f7211 */ /* 0x000fe200008f1414 */
[----:B------:R-:W-:Y:S01]  /*6820*/  UMOV UR26, 0x20 ;  /* 0x00000020001a7882 */ /* 0x000fe20000000000 */
[----:B------:R-:W-:Y:S01]  /*6830*/  R2UR UR30, R14 ;  /* 0x000000000e1e72ca */ /* 0x000fe200000e0000 */
[----:B------:R-:W-:Y:S01]  /*6840*/  UMOV UR28, UR20 ;  /* 0x00000014001c7c82 */ /* 0x000fe20008000000 */
[----:B------:R-:W-:Y:S01]  /*6850*/  R2UR UR31, R15 ;  /* 0x000000000f1f72ca */ /* 0x000fe200000e0000 */
[----:B------:R-:W-:Y:S01]  /*6860*/  UIADD3 UR32, UR22, 0x1b000, URZ ;  /* 0x0001b00016207890 */ /* 0x000fe2000fffe03f */
[----:B------:R-:W-:Y:S01]  /*6870*/  LOP3.LUT R9, R9, 0x1, RZ, 0x3c, !PT ;  /* 0x0000000109097812 */ /* 0x000fe200078e3cff */
[----:B------:R-:W-:-:S02]  /*6880*/  UIADD3 UR33, UR22, 0x26838, URZ ;  /* 0x0002683816217890 */ /* 0x000fc4000fffe03f */
[----:B------:R-:W-:Y:S01]  /*6890*/  UIADD3 UR24, UR22, 0x1c000, URZ ;  /* 0x0001c00016187890 */ /* 0x000fe2000fffe03f */
[----:B------:R-:W-:Y:S01]  /*68a0*/  SHF.L.U32 R5, R9, 0x1f, RZ ;  /* 0x0000001f09057819 */ /* 0x000fe200000006ff */
[----:B------:R-:W-:Y:S02]  /*68b0*/  UIADD3 UR16, UR22, 0x1d000, URZ ;  /* 0x0001d00016107890 */ /* 0x000fe4000fffe03f */
[----:B------:R-:W-:Y:S01]  /*68c0*/  UIADD3 UR22, UR22, 0x1e300, URZ ;  /* 0x0001e30016167890 */ /* 0x000fe2000fffe03f */
[----:B------:R-:W-:Y:S01]  /*68d0*/  UMOV UR29, UR21 ;  /* 0x00000015001d7c82 */ /* 0x000fe20008000000 */
[----:B------:R-:W-:Y:S01]  /*68e0*/  UMOV UR27, UR35 ;  /* 0x00000023001b7c82 */ /* 0x000fe20008000000 */
[----:B------:R-:W-:Y:S01]  /*68f0*/  UMOV UR25, UR33 ;  /* 0x0000002100197c82 */ /* 0x000fe20008000000 */
[----:B------:R-:W-:Y:S01]  /*6900*/  UMOV UR18, 0x40 ;  /* 0x0000004000127882 */ /* 0x000fe20000000000 */
[----:B------:R-:W-:Y:S01]  /*6910*/  UMOV UR19, UR35 ;  /* 0x0000002300137c82 */ /* 0x000fe20008000000 */
[----:B------:R2:W-:Y:S01]  /*6920*/  UTMALDG.4D [UR32], [UR8], desc[UR10] ;  /* 0x00000a20080075b4 */ /* 0x0005e20008019000 */
[----:B------:R-:W-:Y:S01]  /*6930*/  UMOV UR17, UR33 ;  /* 0x0000002100117c82 */ /* 0x000fe20008000000 */
[----:B------:R-:W-:Y:S01]  /*6940*/  UMOV UR23, UR33 ;  /* 0x0000002100177c82 */ /* 0x000fe20008000000 */
[----:B------:R-:W-:Y:S01]  /*6950*/  UMOV UR5, 0x10 ;  /* 0x0000001000057882 */ /* 0x000fe20000000000 */
[----:B------:R2:W-:Y:S01]  /*6960*/  UTMALDG.4D [UR24], [UR8], desc[UR10] ;  /* 0x00000a18080075b4 */ /* 0x0005e20008019000 */
[----:B------:R2:W-:Y:S01]  /*6970*/  UTMALDG.4D [UR16], [UR8], desc[UR10] ;  /* 0x00000a10080075b4 */ /* 0x0005e20008019000 */
[----:B------:R2:W-:Y:S01]  /*6980*/  UBLKCP.S.G [UR22], [UR30], UR5 ;  /* 0x000000161e0073ba */ /* 0x0005e20008000205 */
[----:B------:R-:W3:Y:S02]  /*6990*/  SYNCS.PHASECHK.TRANS64.TRYWAIT P1, [R0+URZ+0x26820], R5 ;  /* 0x02682005000075a7 */ /* 0x000ee4000802017f */
[----:B--23--:R-:W-:Y:S05]  /*69a0*/  @!P1 BRA `(.L_x_65) ;  /* 0x00000010005c9947 */ /* 0x00cfea0003800000 */
.L_x_90:
[----:B------:R-:W-:Y:S05]  /*69b0*/  @P0 BRA `(.L_x_66) ;  /* 0x0000000000140947 */ /* 0x000fea0003800000 */
[----:B------:R-:W-:Y:S01]  /*69c0*/  ISETP.NE.AND P1, PT, R13, RZ, PT ;  /* 0x000000ff0d00720c */ /* 0x000fe20003f25270 */
[----:B--2---:R-:W-:-:S04]  /*69d0*/  IMAD.MOV.U32 R5, RZ, RZ, 0x3100 ;  /* 0x00003100ff057424 */ /* 0x004fc800078e00ff */
[----:B------:R3:W-:Y:S08]  /*69e0*/  SYNCS.ARRIVE.TRANS64 RZ, [R0+URZ+0x26810], R5 ;  /* 0x0268100500ff79a7 */ /* 0x0007f0000800003f */
[----:B------:R-:W-:Y:S05]  /*69f0*/  @!P1 BRA `(.L_x_66) ;  /* 0x0000000000049947 */ /* 0x000fea0003800000 */
[----:B------:R-:W-:Y:S01]  /*6a00*/  BPT.TRAP 0x1 ;  /* 0x000000040000795c */ /* 0x000fe20000300000 */
.L_x_66:
[----:B------:R-:W-:Y:S01]  /*6a10*/  R2UR UR5, R16 ;  /* 0x00000000100572ca */ /* 0x000fe200000e0000 */
[----:B------:R-:W-:Y:S01]  /*6a20*/  VIADD R18, R18, 0xfffffffe ;  /* 0xfffffffe12127836 */ /* 0x000fe20000000000 */
[----:B------:R-:W-:Y:S01]  /*6a30*/  R2UR UR16, R0 ;  /* 0x00000000001072ca */ /* 0x000fe200000e0000 */
[----:B------:R-:W-:Y:S01]  /*6a40*/  UMOV UR22, 0x0 ;  /* 0x0000000000167882 */ /* 0x000fe20000000000 */
[----:B------:R-:W-:Y:S01]  /*6a50*/  R2UR UR10, R2 ;  /* 0x00000000020a72ca */ /* 0x000fe200000e0000 */
[----:B------:R-:W-:Y:S01]  /*6a60*/  UMOV UR23, 0x14f00000 ;  /* 0x14f0000000177882 */ /* 0x000fe20000000000 */
[----:B------:R-:W-:Y:S01]  /*6a70*/  R2UR UR11, R3 ;  /* 0x00000000030b72ca */ /* 0x000fe200000e0000 */
[----:B------:R-:W-:Y:S01]  /*6a80*/  UMOV UR34, URZ ;  /* 0x0000003f00227c82 */ /* 0x000fe20008000000 */
[----:B------:R-:W-:Y:S01]  /*6a90*/  ISETP.NE.AND P1, PT, R18, RZ, PT ;  /* 0x000000ff1200720c */ /* 0x000fe20003f25270 */
[----:B------:R-:W-:Y:S01]  /*6aa0*/  UMOV UR36, UR20 ;  /* 0x0000001400247c82 */ /* 0x000fe20008000000 */
[----:B------:R-:W-:Y:S01]  /*6ab0*/  UMOV UR37, UR21 ;  /* 0x0000001500257c82 */ /* 0x000fe20008000000 */
[----:B------:R-:W-:Y:S01]  /*6ac0*/  UMOV UR26, 0x20 ;  /* 0x00000020001a7882 */ /* 0x000fe20000000000 */
[----:B------:R-:W-:Y:S01]  /*6ad0*/  UMOV UR28, UR20 ;  /* 0x00000014001c7c82 */ /* 0x000fe20008000000 */
[----:B------:R-:W-:-:S02]  /*6ae0*/  UIADD3 UR5, UR5, 0x2, URZ ;  /* 0x0000000205057890 */ /* 0x000fc4000fffe03f */
[----:B------:R-:W-:Y:S02]  /*6af0*/  UIADD3 UR32, UR16, 0x12000, URZ ;  /* 0x0001200010207890 */ /* 0x000fe4000fffe03f */
[----:B------:R-:W-:Y:S02]  /*6b00*/  USHF.L.U32 UR35, UR5, 0x6, URZ ;  /* 0x0000000605237899 */ /* 0x000fe4000800063f */
[----:B------:R-:W-:Y:S01]  /*6b10*/  UIADD3 UR33, UR16, 0x26810, URZ ;  /* 0x0002681010217890 */ /* 0x000fe2000fffe03f */
[----:B------:R-:W-:Y:S01]  /*6b20*/  IMAD.U32 R16, RZ, RZ, UR5 ;  /* 0x00000005ff107e24 */ /* 0x000fe2000f8e00ff */
[----:B------:R-:W-:Y:S02]  /*6b30*/  UIADD3 UR24, UR16, 0x13000, URZ ;  /* 0x0001300010187890 */ /* 0x000fe4000fffe03f */
[----:B------:R-:W-:Y:S02]  /*6b40*/  UIADD3 UR30, UR16, 0x1e000, URZ ;  /* 0x0001e000101e7890 */ /* 0x000fe4000fffe03f */
[----:B------:R-:W-:-:S02]  /*6b50*/  UIADD3 UR16, UR16, 0x14000, URZ ;  /* 0x0001400010107890 */ /* 0x000fc4000fffe03f */
[----:B------:R-:W-:Y:S02]  /*6b60*/  UIMAD.WIDE UR8, UR35, 0x4, UR14 ;  /* 0x00000004230878a5 */ /* 0x000fe4000f8e020e */
[----:B------:R4:W-:Y:S01]  /*6b70*/  UTMALDG.4D [UR32], [UR10], desc[UR22] ;  /* 0x000016200a0075b4 */ /* 0x0009e20008019000 */
[----:B------:R-:W-:Y:S01]  /*6b80*/  UMOV UR29, UR21 ;  /* 0x00000015001d7c82 */ /* 0x000fe20008000000 */
[----:B------:R-:W-:Y:S01]  /*6b90*/  UMOV UR25, UR33 ;  /* 0x0000002100197c82 */ /* 0x000fe20008000000 */
[----:B------:R-:W-:Y:S01]  /*6ba0*/  UMOV UR27, UR35 ;  /* 0x00000023001b7c82 */ /* 0x000fe20008000000 */
[----:B------:R-:W-:Y:S01]  /*6bb0*/  UMOV UR18, 0x40 ;  /* 0x0000004000127882 */ /* 0x000fe20000000000 */
[----:B------:R-:W-:Y:S01]  /*6bc0*/  UMOV UR17, UR33 ;  /* 0x0000002100117c82 */ /* 0x000fe20008000000 */
[----:B------:R-:W-:Y:S01]  /*6bd0*/  UMOV UR19, UR35 ;  /* 0x0000002300137c82 */ /* 0x000fe20008000000 */
[----:B------:R-:W-:Y:S01]  /*6be0*/  UMOV UR13, 0x10 ;  /* 0x00000010000d7882 */ /* 0x000fe20000000000 */
[----:B------:R4:W-:Y:S01]  /*6bf0*/  UTMALDG.4D [UR24], [UR10], desc[UR22] ;  /* 0x000016180a0075b4 */ /* 0x0009e20008019000 */
[----:B------:R-:W-:Y:S01]  /*6c00*/  UMOV UR31, UR33 ;  /* 0x00000021001f7c82 */ /* 0x000fe20008000000 */
[----:B------:R4:W-:Y:S01]  /*6c10*/  UTMALDG.4D [UR16], [UR10], desc[UR22] ;  /* 0x000016100a0075b4 */ /* 0x0009e20008019000 */
[----:B------:R4:W-:Y:S02]  /*6c20*/  UBLKCP.S.G [UR30], [UR8], UR13 ;  /* 0x0000001e080073ba */ /* 0x0009e4000800020d */
[----:B----4-:R-:W-:Y:S05]  /*6c30*/  @P1 BRA `(.L_x_67) ;  /* 0xfffffff4003c1947 */ /* 0x010fea000383ffff */
[----:B--23--:R-:W-:-:S07]  /*6c40*/  IMAD.U32 R5, RZ, RZ, UR35 ;  /* 0x00000023ff057e24 */ /* 0x00cfce000f8e00ff */
.L_x_58:
[----:B------:R-:W-:-:S13]  /*6c50*/  ISETP.NE.AND P1, PT, R17, RZ, PT ;  /* 0x000000ff1100720c */ /* 0x000fda0003f25270 */
[----:B------:R-:W-:Y:S05]  /*6c60*/  @!P1 BRA `(.L_x_57) ;  /* 0x0000000400609947 */ /* 0x000fea0003800000 */
[----:B------:R-:W-:-:S04]  /*6c70*/  SHF.L.U32 R7, R9, 0x1f, RZ ;  /* 0x0000001f09077819 */ /* 0x000fc800000006ff */
[----:B------:R-:W2:Y:S02]  /*6c80*/  SYNCS.PHASECHK.TRANS64.TRYWAIT P1, [R0+URZ+0x26840], R7 ;  /* 0x02684007000075a7 */ /* 0x000ea4000802017f */
[----:B--2---:R-:W-:Y:S05]  /*6c90*/  @!P1 BRA `(.L_x_68) ;  /* 0x0000000c00b89947 */ /* 0x004fea0003800000 */
.L_x_91:
[----:B------:R-:W-:Y:S05]  /*6ca0*/  @P0 BRA `(.L_x_69) ;  /* 0x0000000000140947 */ /* 0x000fea0003800000 */
[----:B------:R-:W-:Y:S01]  /*6cb0*/  ISETP.NE.AND P1, PT, R13, RZ, PT ;  /* 0x000000ff0d00720c */ /* 0x000fe20003f25270 */
[----:B------:R-:W-:-:S04]  /*6cc0*/  IMAD.MOV.U32 R5, RZ, RZ, 0x3100 ;  /* 0x00003100ff057424 */ /* 0x000fc800078e00ff */
[----:B------:R3:W-:Y:S08]  /*6cd0*/  SYNCS.ARRIVE.TRANS64 RZ, [R0+URZ+0x26830], R5 ;  /* 0x0268300500ff79a7 */ /* 0x0007f0000800003f */
[----:B------:R-:W-:Y:S05]  /*6ce0*/  @!P1 BRA `(.L_x_69) ;  /* 0x0000000000049947 */ /* 0x000fea0003800000 */
[----:B------:R-:W-:Y:S01]  /*6cf0*/  BPT.TRAP 0x1 ;  /* 0x000000040000795c */ /* 0x000fe20000300000 */
.L_x_69:
[----:B---3--:R-:W3:Y:S01]  /*6d00*/  LDC.64 R4, c[0x0][0x728] ;  /* 0x0001ca00ff047b82 */ /* 0x008ee20000000a00 */
[----:B------:R-:W-:Y:S01]  /*6d10*/  IMAD.SHL.U32 R15, R16, 0x40, RZ ;  /* 0x00000040100f7824 */ /* 0x000fe200078e00ff */
[----:B------:R-:W-:Y:S01]  /*6d20*/  R2UR UR16, R0 ;  /* 0x00000000001072ca */ /* 0x000fe200000e0000 */
[----:B------:R-:W-:Y:S01]  /*6d30*/  UMOV UR10, 0x0 ;  /* 0x00000000000a7882 */ /* 0x000fe20000000000 */
[----:B------:R-:W-:Y:S01]  /*6d40*/  UMOV UR11, 0x14f00000 ;  /* 0x14f00000000b7882 */ /* 0x000fe20000000000 */
[----:B------:R-:W-:Y:S01]  /*6d50*/  UMOV UR34, URZ ;  /* 0x0000003f00227c82 */ /* 0x000fe20008000000 */
[C---:B------:R-:W-:Y:S01]  /*6d60*/  IADD3 R6, P1, R15.reuse, UR6, RZ ;  /* 0x000000060f067c10 */ /* 0x040fe2000ff3e0ff */
[----:B------:R-:W-:Y:S01]  /*6d70*/  UMOV UR36, UR20 ;  /* 0x0000001400247c82 */ /* 0x000fe20008000000 */
[C---:B------:R-:W-:Y:S01]  /*6d80*/  R2UR UR35, R15.reuse ;  /* 0x000000000f2372ca */ /* 0x040fe200000e0000 */
[----:B------:R-:W-:Y:S01]  /*6d90*/  UMOV UR37, UR21 ;  /* 0x0000001500257c82 */ /* 0x000fe20008000000 */
[----:B------:R-:W-:Y:S01]  /*6da0*/  LEA.HI.X.SX32 R12, R15, R8, 0x1, P1 ;  /* 0x000000080f0c7211 */ /* 0x000fe200008f0eff */
        /* <DEDUP_REMOVED lines=8> */
[----:B------:R-:W-:Y:S01]  /*6e30*/  UIADD3 UR16, UR16, 0x1a000, URZ ;  /* 0x0001a00010107890 */ /* 0x000fe2000fffe03f */
[----:B---3--:R-:W-:Y:S01]  /*6e40*/  LEA R4, P2, R6, R4, 0x2 ;  /* 0x0000000406047211 */ /* 0x008fe200078410ff */
[----:B------:R-:W-:Y:S01]  /*6e50*/  UMOV UR25, UR33 ;  /* 0x0000002100197c82 */ /* 0x000fe20008000000 */
[----:B------:R-:W-:Y:S01]  /*6e60*/  UMOV UR27, UR35 ;  /* 0x00000023001b7c82 */ /* 0x000fe20008000000 */
[----:B------:R-:W-:Y:S01]  /*6e70*/  UMOV UR17, UR33 ;  /* 0x0000002100117c82 */ /* 0x000fe20008000000 */
[----:B------:R-:W-:Y:S01]  /*6e80*/  R2UR UR22, R4 ;  /* 0x00000000041672ca */ /* 0x000fe200000e0000 */
[----:B------:R-:W-:Y:S01]  /*6e90*/  UMOV UR19, UR35 ;  /* 0x0000002300137c82 */ /* 0x000fe20008000000 */
[----:B------:R-:W-:Y:S01]  /*6ea0*/  IADD3 R4, P1, R10, 0x1f0, RZ ;  /* 0x000001f00a047810 */ /* 0x000fe20007f3e0ff */
[----:B------:R-:W-:Y:S01]  /*6eb0*/  UMOV UR31, UR33 ;  /* 0x00000021001f7c82 */ /* 0x000fe20008000000 */
[----:B------:R-:W-:Y:S01]  /*6ec0*/  LEA.HI.X R5, R6, R5, R12, 0x2, P2 ;  /* 0x0000000506057211 */ /* 0x000fe200010f140c */
[----:B------:R-:W-:Y:S01]  /*6ed0*/  UMOV UR5, 0x10 ;  /* 0x0000001000057882 */ /* 0x000fe20000000000 */
        /* <DEDUP_REMOVED lines=8> */
[----:B------:R-:W4:Y:S02]  /*6f60*/  SYNCS.PHASECHK.TRANS64.TRYWAIT P1, [R0+URZ+0x26828], R7 ;  /* 0x02682807000075a7 */ /* 0x000f24000802017f */
[----:B---34-:R-:W-:Y:S05]  /*6f70*/  @!P1 BRA `(.L_x_70) ;  /* 0x0000000c00149947 */ /* 0x018fea0003800000 */
.L_x_92:
[----:B------:R-:W-:Y:S05]  /*6f80*/  @P0 BRA `(.L_x_71) ;  /* 0x0000000000140947 */ /* 0x000fea0003800000 */
[----:B------:R-:W-:Y:S01]  /*6f90*/  ISETP.NE.AND P0, PT, R13, RZ, PT ;  /* 0x000000ff0d00720c */ /* 0x000fe20003f05270 */
[----:B------:R-:W-:-:S04]  /*6fa0*/  IMAD.MOV.U32 R5, RZ, RZ, 0x3100 ;  /* 0x00003100ff057424 */ /* 0x000fc800078e00ff */
[----:B------:R4:W-:Y:S08]  /*6fb0*/  SYNCS.ARRIVE.TRANS64 RZ, [R0+URZ+0x26818], R5 ;  /* 0x0268180500ff79a7 */ /* 0x0009f0000800003f */
[----:B------:R-:W-:Y:S05]  /*6fc0*/  @!P0 BRA `(.L_x_71) ;  /* 0x0000000000048947 */ /* 0x000fea0003800000 */
[----:B------:R-:W-:Y:S01]  /*6fd0*/  BPT.TRAP 0x1 ;  /* 0x000000040000795c */ /* 0x000fe20000300000 */
.L_x_71:
[----:B------:R-:W-:Y:S01]  /*6fe0*/  R2UR UR35, R15 ;  /* 0x000000000f2372ca */ /* 0x000fe200000e0000 */
[----:B------:R-:W-:Y:S01]  /*6ff0*/  UMOV UR22, 0x0 ;  /* 0x0000000000167882 */ /* 0x000fe20000000000 */
[----:B------:R-:W-:Y:S01]  /*7000*/  R2UR UR16, R0 ;  /* 0x00000000001072ca */ /* 0x000fe200000e0000 */
[----:B------:R-:W-:Y:S01]  /*7010*/  UMOV UR23, 0x14f00000 ;  /* 0x14f0000000177882 */ /* 0x000fe20000000000 */
[----:B------:R-:W-:Y:S01]  /*7020*/  R2UR UR10, R2 ;  /* 0x00000000020a72ca */ /* 0x000fe200000e0000 */
[----:B------:R-:W-:Y:S01]  /*7030*/  UMOV UR34, URZ ;  /* 0x0000003f00227c82 */ /* 0x000fe20008000000 */
[----:B------:R-:W-:Y:S01]  /*7040*/  R2UR UR11, R3 ;  /* 0x00000000030b72ca */ /* 0x000fe200000e0000 */
[----:B------:R-:W-:Y:S01]  /*7050*/  UMOV UR36, UR20 ;  /* 0x0000001400247c82 */ /* 0x000fe20008000000 */
[----:B------:R-:W-:Y:S01]  /*7060*/  UMOV UR37, UR21 ;  /* 0x0000001500257c82 */ /* 0x000fe20008000000 */
[----:B------:R-:W-:Y:S01]  /*7070*/  UMOV UR26, 0x20 ;  /* 0x00000020001a7882 */ /* 0x000fe20000000000 */
[----:B------:R-:W-:Y:S01]  /*7080*/  UMOV UR28, UR20 ;  /* 0x00000014001c7c82 */ /* 0x000fe20008000000 */
[----:B------:R-:W-:Y:S01]  /*7090*/  UMOV UR29, UR21 ;  /* 0x00000015001d7c82 */ /* 0x000fe20008000000 */
[----:B------:R-:W-:Y:S01]  /*70a0*/  UMOV UR18, 0x40 ;  /* 0x0000004000127882 */ /* 0x000fe20000000000 */
[----:B------:R-:W-:Y:S01]  /*70b0*/  UIADD3 UR35, UR35, 0x40, URZ ;  /* 0x0000004023237890 */ /* 0x000fe2000fffe03f */
[----:B------:R-:W-:Y:S01]  /*70c0*/  IMAD.MOV.U32 R12, RZ, RZ, 0x1 ;  /* 0x00000001ff0c7424 */ /* 0x000fe200078e00ff */
[----:B------:R-:W-:-:S02]  /*70d0*/  UIADD3 UR32, UR16, 0x15000, URZ ;  /* 0x0001500010207890 */ /* 0x000fc4000fffe03f */
[----:B------:R-:W-:Y:S02]  /*70e0*/  UIADD3 UR33, UR16, 0x26818, URZ ;  /* 0x0002681810217890 */ /* 0x000fe4000fffe03f */
[----:B------:R-:W-:Y:S01]  /*70f0*/  UIADD3 UR24, UR16, 0x16000, URZ ;  /* 0x0001600010187890 */ /* 0x000fe2000fffe03f */
[----:B----4-:R-:W-:Y:S01]  /*7100*/  IMAD.U32 R5, RZ, RZ, UR35 ;  /* 0x00000023ff057e24 */ /* 0x010fe2000f8e00ff */
        /* <DEDUP_REMOVED lines=8> */
[----:B------:R-:W-:Y:S01]  /*7190*/  UMOV UR5, 0x10 ;  /* 0x0000001000057882 */ /* 0x000fe20000000000 */
[----:B------:R-:W-:Y:S01]  /*71a0*/  UMOV UR31, UR33 ;  /* 0x00000021001f7c82 */ /* 0x000fe20008000000 */
[----:B------:R4:W-:Y:S01]  /*71b0*/  UTMALDG.4D [UR24], [UR10], desc[UR22] ;  /* 0x000016180a0075b4 */ /* 0x0009e20008019000 */
[----:B------:R4:W-:Y:S01]  /*71c0*/  UTMALDG.4D [UR16], [UR10], desc[UR22] ;  /* 0x000016100a0075b4 */ /* 0x0009e20008019000 */
[----:B------:R4:W-:Y:S02]  /*71d0*/  UBLKCP.S.G [UR30], [UR8], UR5 ;  /* 0x0000001e080073ba */ /* 0x0009e40008000205 */
[----:B----4-:R-:W-:Y:S01]  /*71e0*/  NOP ;  /* 0x0000000000007918 */ /* 0x010fe20000000000 */
.L_x_57:
[----:B------:R-:W4:Y:S01]  /*71f0*/  S2R R2, SR_TID.X ;  /* 0x0000000000027919 */ /* 0x000f220000002100 */
[----:B------:R-:W-:Y:S01]  /*7200*/  IMAD R3, R12, 0x8, R0 ;  /* 0x000000080c037824 */ /* 0x000fe200078e0200 */
[----:B----4-:R-:W-:Y:S02]  /*7210*/  LOP3.LUT R4, R2, 0x7f, RZ, 0xc0, !PT ;  /* 0x0000007f02047812 */ /* 0x010fe400078ec0ff */
[----:B------:R-:W-:Y:S02]  /*7220*/  SHF.L.U32 R2, R9, 0x1f, RZ ;  /* 0x0000001f09027819 */ /* 0x000fe400000006ff */
[----:B------:R-:W-:Y:S02]  /*7230*/  ISETP.NE.AND P1, PT, R4, RZ, PT ;  /* 0x000000ff0400720c */ /* 0x000fe40003f25270 */
[----:B------:R-:W4:Y:S02]  /*7240*/  SYNCS.PHASECHK.TRANS64.TRYWAIT P0, [R3+URZ+0x26840], R2 ;  /* 0x02684002030075a7 */ /* 0x000f24000800017f */
[----:B----4-:R-:W-:Y:S09]  /*7250*/  @!P0 BRA `(.L_x_72) ;  /* 0x0000000800708947 */ /* 0x010ff20003800000 */
.L_x_93:
[----:B------:R-:W-:Y:S05]  /*7260*/  @P1 BRA `(.L_x_73) ;  /* 0x0000000000181947 */ /* 0x000fea0003800000 */
[----:B------:R-:W5:Y:S01]  /*7270*/  S2R R4, SR_TID.X ;  /* 0x0000000000047919 */ /* 0x000f620000002100 */
[----:B----4-:R-:W-:-:S04]  /*7280*/  IMAD.MOV.U32 R2, RZ, RZ, 0x3100 ;  /* 0x00003100ff027424 */ /* 0x010fc800078e00ff */
[----:B------:R4:W-:Y:S01]  /*7290*/  SYNCS.ARRIVE.TRANS64 RZ, [R3+URZ+0x26830], R2 ;  /* 0x0268300203ff79a7 */ /* 0x0009e2000800003f */
[----:B-----5:R-:W-:-:S13]  /*72a0*/  LOP3.LUT P0, RZ, R4, 0x1f, RZ, 0xc0, !PT ;  /* 0x0000001f04ff7812 */ /* 0x020fda000780c0ff */
[----:B----4-:R-:W-:Y:S05]  /*72b0*/  @!P0 BRA `(.L_x_73) ;  /* 0x0000000000048947 */ /* 0x010fea0003800000 */
[----:B------:R-:W-:Y:S01]  /*72c0*/  BPT.TRAP 0x1 ;  /* 0x000000040000795c */ /* 0x000fe20000300000 */
.L_x_73:
[----:B------:R-:W-:Y:S01]  /*72d0*/  R2UR UR35, R5 ;  /* 0x00000000052372ca */ /* 0x000fe200000e0000 */
[C-C-:B----4-:R-:W-:Y:S01]  /*72e0*/  IMAD R2, R12.reuse, 0x3000, R0.reuse ;  /* 0x000030000c027824 */ /* 0x150fe200078e0200 */
[----:B------:R-:W-:Y:S01]  /*72f0*/  R2UR UR33, R3 ;  /* 0x00000000032172ca */ /* 0x000fe200000e0000 */
[----:B-123--:R-:W-:Y:S01]  /*7300*/  IMAD R0, R12, 0x100, R0 ;  /* 0x000001000c007824 */ /* 0x00efe200078e0200 */
[----:B------:R-:W-:Y:S01]  /*7310*/  ULDC.64 UR8, c[0x0][0x728] ;  /* 0x0001ca0000087ab9 */ /* 0x000fe20000000a00 */
[----:B------:R-:W-:Y:S01]  /*7320*/  UMOV UR22, 0x0 ;  /* 0x0000000000167882 */ /* 0x000fe20000000000 */
[----:B------:R-:W-:Y:S01]  /*7330*/  R2UR UR16, R2 ;  /* 0x00000000021072ca */ /* 0x000fe200000e0000 */
[----:B------:R-:W-:Y:S01]  /*7340*/  UMOV UR23, 0x14f00000 ;  /* 0x14f0000000177882 */ /* 0x000fe20000000000 */
[----:B------:R-:W-:Y:S01]  /*7350*/  R2UR UR5, R0 ;  /* 0x00000000000572ca */ /* 0x000fe200000e0000 */
[----:B------:R-:W-:Y:S01]  /*7360*/  UMOV UR34, URZ ;  /* 0x0000003f00227c82 */ /* 0x000fe20008000000 */
[----:B------:R-:W-:Y:S01]  /*7370*/  UMOV UR36, UR20 ;  /* 0x0000001400247c82 */ /* 0x000fe20008000000 */
[----:B------:R-:W-:Y:S01]  /*7380*/  UMOV UR37, UR21 ;  /* 0x0000001500257c82 */ /* 0x000fe20008000000 */
[----:B------:R-:W-:Y:S01]  /*7390*/  UMOV UR26, 0x20 ;  /* 0x00000020001a7882 */ /* 0x000fe20000000000 */
[----:B------:R-:W-:Y:S01]  /*73a0*/  UIADD3 UR13, UP0, UR35, UR6, URZ ;  /* 0x00000006230d7290 */ /* 0x000fe2000ff1e03f */
[----:B------:R-:W-:Y:S01]  /*73b0*/  VIADD R0, R12, 0x1 ;  /* 0x000000010c007836 */ /* 0x000fe20000000000 */
[----:B------:R-:W-:Y:S01]  /*73c0*/  UIADD3 UR33, UR33, 0x26830, URZ ;  /* 0x0002683021217890 */ /* 0x000fe2000fffe03f */
[----:B------:R-:W-:Y:S01]  /*73d0*/  UMOV UR28, UR20 ;  /* 0x00000014001c7c82 */ /* 0x000fe20008000000 */
[----:B------:R-:W-:-:S02]  /*73e0*/  UMOV UR29, UR21 ;  /* 0x00000015001d7c82 */ /* 0x000fc40008000000 */
[----:B------:R-:W-:Y:S01]  /*73f0*/  PLOP3.LUT P0, PT, PT, PT, UP0, 0x80, 0x0 ;  /* 0x000000000000781c */ /* 0x000fe20003f0f008 */
[----:B------:R-:W-:Y:S02]  /*7400*/  ULEA UR8, UP0, UR13, UR8, 0x2 ;  /* 0x000000080d087291 */ /* 0x000fe4000f80103f */
[----:B------:R-:W-:Y:S01]  /*7410*/  UIADD3 UR32, UR16, 0x18000, URZ ;  /* 0x0001800010207890 */ /* 0x000fe2000fffe03f */
[----:B------:R-:W-:Y:S01]  /*7420*/  LEA.HI.X.SX32 R5, R5, R8, 0x1, P0 ;  /* 0x0000000805057211 */ /* 0x000fe200000f0eff */
[----:B------:R-:W-:Y:S01]  /*7430*/  UIADD3 UR24, UR16, 0x19000, URZ ;  /* 0x0001900010187890 */ /* 0x000fe2000fffe03f */
[----:B------:R-:W-:Y:S01]  /*7440*/  IADD3 R10, P0, R10, 0x1f0, RZ ;  /* 0x000001f00a0a7810 */ /* 0x000fe20007f1e0ff */
[----:B------:R-:W-:Y:S01]  /*7450*/  UIADD3 UR16, UR16, 0x1a000, URZ ;  /* 0x0001a00010107890 */ /* 0x000fe2000fffe03f */
[----:B------:R-:W-:Y:S01]  /*7460*/  R2UR UR17, R5 ;  /* 0x00000000051172ca */ /* 0x000fe200000e0000 */
[----:B------:R-:W-:Y:S01]  /*7470*/  UIADD3 UR30, UR5, 0x1e200, URZ ;  /* 0x0001e200051e7890 */ /* 0x000fe2000fffe03f */
[----:B------:R-:W-:Y:S01]  /*7480*/  R2UR UR10, R10 ;  /* 0x000000000a0a72ca */ /* 0x000fe200000e0000 */
[----:B------:R-:W-:Y:S01]  /*7490*/  IMAD.X R11, RZ, RZ, R11, P0 ;  /* 0x000000ffff0b7224 */ /* 0x000fe200000e060b */
[----:B------:R-:W-:Y:S01]  /*74a0*/  UMOV UR27, UR35 ;  /* 0x00000023001b7c82 */ /* 0x000fe20008000000 */
[----:B------:R-:W-:Y:S01]  /*74b0*/  UMOV UR25, UR33 ;  /* 0x0000002100197c82 */ /* 0x000fe20008000000 */
[----:B------:R-:W-:Y:S01]  /*74c0*/  UMOV UR18, 0x40 ;  /* 0x0000004000127882 */ /* 0x000fe20000000000 */
[----:B------:R-:W-:Y:S01]  /*74d0*/  UMOV UR19, UR35 ;  /* 0x0000002300137c82 */ /* 0x000fe20008000000 */
[----:B------:R-:W-:Y:S01]  /*74e0*/  R2UR UR11, R11 ;  /* 0x000000000b0b72ca */ /* 0x000fe200000e0000 */
[----:B------:R-:W-:Y:S01]  /*74f0*/  UMOV UR31, UR33 ;  /* 0x00000021001f7c82 */ /* 0x000fe20008000000 */
[----:B------:R-:W-:Y:S01]  /*7500*/  UMOV UR5, 0x10 ;  /* 0x0000001000057882 */ /* 0x000fe20000000000 */
[----:B------:R-:W-:-:S02]  /*7510*/  ISETP.NE.AND P0, PT, R0, 0x2, PT ;  /* 0x000000020000780c */ /* 0x000fc40003f05270 */
[----:B------:R-:W-:Y:S02]  /*7520*/  ULEA.HI.X UR9, UR13, UR9, UR17, 0x2, UP0 ;  /* 0x000000090d097291 */ /* 0x000fe400080f1411 */
[----:B------:R-:W-:Y:S01]  /*7530*/  SEL R2, RZ, 0x1, P0 ;  /* 0x00000001ff027807 */ /* 0x000fe20000000000 */
[----:B------:R-:W-:Y:S01]  /*7540*/  UMOV UR17, UR33 ;  /* 0x0000002100117c82 */ /* 0x000fe20008000000 */
[----:B------:R-:W-:Y:S02]  /*7550*/  SEL R0, R0, RZ, P0 ;  /* 0x000000ff00007207 */ /* 0x000fe40000000000 */
[----:B------:R-:W-:Y:S02]  /*7560*/  LOP3.LUT R9, R9, R2, RZ, 0x3c, !PT ;  /* 0x0000000209097212 */ /* 0x000fe400078e3cff */
[----:B------:R1:W-:Y:S01]  /*7570*/  UTMALDG.4D [UR32], [UR10], desc[UR22] ;  /* 0x000016200a0075b4 */ /* 0x0003e20008019000 */
[----:B------:R1:W-:Y:S01]  /*7580*/  UTMALDG.4D [UR24], [UR10], desc[UR22] ;  /* 0x000016180a0075b4 */ /* 0x0003e20008019000 */
[----:B------:R1:W-:Y:S01]  /*7590*/  UTMALDG.4D [UR16], [UR10], desc[UR22] ;  /* 0x000016100a0075b4 */ /* 0x0003e20008019000 */
[----:B------:R1:W-:Y:S02]  /*75a0*/  UBLKCP.S.G [UR30], [UR8], UR5 ;  /* 0x0000001e080073ba */ /* 0x0003e40008000205 */
[----:B-1----:R-:W-:Y:S01]  /*75b0*/  NOP ;  /* 0x0000000000007918 */ /* 0x002fe20000000000 */
.L_x_54:
[----:B------:R-:W-:Y:S05]  /*75c0*/  BSYNC B0 ;  /* 0x0000000000007941 */ /* 0x000fea0003800000 */
.L_x_53:
[----:B------:R-:W-:-:S03]  /*75d0*/  UMOV UR5, 0xffffffff ;  /* 0xffffffff00057882 */ /* 0x000fc60000000000 */
[----:B------:R-:W-:Y:S05]  /*75e0*/  BRA.DIV UR5, `(.L_x_74) ;  /* 0x0000000605a07947 */ /* 0x000fea000b800000 */
[----:B------:R-:W-:-:S13]  /*75f0*/  ELECT P0, URZ, PT ;  /* 0x00000000003f782f */ /* 0x000fda0003800000 */
.L_x_96:
[----:B------:R-:W-:Y:S04]  /*7600*/  BSSY B0, `(.L_x_75) ;  /* 0x0000023000007945 */ /* 0x000fe80003800000 */
[----:B------:R-:W-:Y:S05]  /*7610*/  @!P0 BRA `(.L_x_76) ;  /* 0x0000000000848947 */ /* 0x000fea0003800000 */
[----:B------:R-:W-:-:S06]  /*7620*/  ULOP3.LUT UR5, UR38, 0x2, URZ, 0xfc, !UPT ;  /* 0x0000000226057892 */ /* 0x000fcc000f8efc3f */
[----:B------:R-:W-:-:S05]  /*7630*/  IMAD.U32 R2, RZ, RZ, UR5 ;  /* 0x00000005ff027e24 */ /* 0x000fca000f8e00ff */
[----:B------:R-:W-:-:S13]  /*7640*/  ISETP.NE.AND P0, PT, R2, 0x3, PT ;  /* 0x000000030200780c */ /* 0x000fda0003f05270 */
[----:B------:R-:W-:Y:S05]  /*7650*/  @!P0 BRA `(.L_x_77) ;  /* 0x0000000000048947 */ /* 0x000fea0003800000 */
[----:B------:R-:W-:Y:S01]  /*7660*/  BPT.TRAP 0x1 ;  /* 0x000000040000795c */ /* 0x000fe20000300000 */
.L_x_77:
[----:B------:R-:W1:Y:S01]  /*7670*/  S2R R3, SR_CgaCtaId ;  /* 0x0000000000037919 */ /* 0x000e620000008800 */
[----:B------:R-:W-:Y:S02]  /*7680*/  MOV R2, 0x400 ;  /* 0x0000040000027802 */ /* 0x000fe40000000f00 */
[----:B------:R-:W-:Y:S02]  /*7690*/  SHF.L.U32 R5, R9, 0x1f, RZ ;  /* 0x0000001f09057819 */ /* 0x000fe400000006ff */
[----:B-1----:R-:W-:Y:S01]  /*76a0*/  LEA R7, R3, R2, 0x18 ;  /* 0x0000000203077211 */ /* 0x002fe200078ec0ff */
[----:B------:R-:W-:-:S04]  /*76b0*/  VIADD R2, R0, 0x1 ;  /* 0x0000000100027836 */ /* 0x000fc80000000000 */
[----:B------:R-:W-:Y:S01]  /*76c0*/  VIADD R3, R7, 0x26820 ;  /* 0x0002682007037836 */ /* 0x000fe20000000000 */
[----:B------:R-:W-:-:S03]  /*76d0*/  ISETP.NE.AND P2, PT, R2, 0x2, PT ;  /* 0x000000020200780c */ /* 0x000fc60003f45270 */
[----:B------:R-:W-:Y:S01]  /*76e0*/  IMAD R6, R0, 0x8, R3 ;  /* 0x0000000800067824 */ /* 0x000fe200078e0203 */
[----:B------:R-:W-:-:S03]  /*76f0*/  SEL R4, RZ, 0x1, P2 ;  /* 0x00000001ff047807 */ /* 0x000fc60001000000 */
[----:B------:R-:W1:Y:S01]  /*7700*/  SYNCS.PHASECHK.TRANS64.TRYWAIT P1, [R6+URZ], R5 ;  /* 0x00000005060075a7 */ /* 0x000e62000802017f */
[----:B------:R-:W-:Y:S02]  /*7710*/  LOP3.LUT R9, R9, R4, RZ, 0x3c, !PT ;  /* 0x0000000409097212 */ /* 0x000fe400078e3cff */
[----:B------:R-:W-:Y:S02]  /*7720*/  SEL R4, R2, RZ, P2 ;  /* 0x000000ff02047207 */ /* 0x000fe40001000000 */
[----:B------:R-:W-:-:S03]  /*7730*/  SHF.L.U32 R2, R9, 0x1f, RZ ;  /* 0x0000001f09027819 */ /* 0x000fc600000006ff */
[----:B------:R-:W-:Y:S01]  /*7740*/  IMAD R3, R4, 0x8, R3 ;  /* 0x0000000804037824 */ /* 0x000fe200078e0203 */
[----:B-1----:R-:W-:Y:S06]  /*7750*/  @!P1 BRA `(.L_x_78) ;  /* 0x0000000400689947 */ /* 0x002fec0003800000 */
.L_x_97:
[----:B------:R-:W2:Y:S02]  /*7760*/  SYNCS.PHASECHK.TRANS64.TRYWAIT P1, [R3+URZ], R2 ;  /* 0x00000002030075a7 */ /* 0x000ea4000802017f */
[----:B--2---:R-:W-:Y:S05]  /*7770*/  @!P1 BRA `(.L_x_79) ;  /* 0x0000000400749947 */ /* 0x004fea0003800000 */
.L_x_98:
[----:B------:R-:W-:Y:S05]  /*7780*/  @!P0 BRA `(.L_x_80) ;  /* 0x0000000000048947 */ /* 0x000fea0003800000 */
[----:B------:R-:W-:Y:S01]  /*7790*/  BPT.TRAP 0x1 ;  /* 0x000000040000795c */ /* 0x000fe20000300000 */
.L_x_80:
[----:B--2---:R-:W-:-:S04]  /*77a0*/  VIADD R3, R7, 0x26840 ;  /* 0x0002684007037836 */ /* 0x004fc80000000000 */
[----:B------:R-:W-:-:S04]  /*77b0*/  IMAD R0, R0, 0x8, R3 ;  /* 0x0000000800007824 */ /* 0x000fc800078e0203 */
[----:B------:R-:W2:Y:S02]  /*77c0*/  SYNCS.PHASECHK.TRANS64.TRYWAIT P0, [R0+URZ], R5 ;  /* 0x00000005000075a7 */ /* 0x000ea4000800017f */
[----:B--2---:R-:W-:Y:S05]  /*77d0*/  @!P0 BRA `(.L_x_81) ;  /* 0x0000000400708947 */ /* 0x004fea0003800000 */
.L_x_99:
[----:B------:R-:W-:-:S07]  /*77e0*/  IMAD R3, R4, 0x8, R3 ;  /* 0x0000000804037824 */ /* 0x000fce00078e0203 */
.L_x_82:
[----:B---3--:R3:W4:Y:S02]  /*77f0*/  SYNCS.PHASECHK.TRANS64.TRYWAIT P0, [R3+URZ], R2 ;  /* 0x00000002030075a7 */ /* 0x008724000800017f */
[----:B----4-:R-:W-:Y:S05]  /*7800*/  @!P0 NANOSLEEP.SYNCS 0x989680 ;  /* 0x009896800000895d */ /* 0x010fea0003900000 */
[----:B------:R-:W4:Y:S02]  /*7810*/  @!P0 SYNCS.PHASECHK.TRANS64 P0, [R3+URZ], R2 ;  /* 0x00000002030085a7 */ /* 0x000f24000800007f */
[----:B----4-:R-:W-:Y:S05]  /*7820*/  @!P0 BRA `(.L_x_82) ;  /* 0xfffffffc00f08947 */ /* 0x010fea000383ffff */
.L_x_76:
[----:B------:R-:W-:Y:S05]  /*7830*/  BSYNC B0 ;  /* 0x0000000000007941 */ /* 0x000fea0003800000 */
.L_x_75:
[----:B------:R-:W-:Y:S05]  /*7840*/  EXIT ;  /* 0x000000000000794d */ /* 0x000fea0003800000 */
.L_x_10:
[----:B------:R-:W-:Y:S02]  /*7850*/  IMAD.MOV.U32 R13, RZ, RZ, R23 ;  /* 0x000000ffff0d7224 */ /* 0x000fe400078e0017 */
[----:B------:R-:W-:Y:S02]  /*7860*/  IMAD.MOV.U32 R12, RZ, RZ, RZ ;  /* 0x000000ffff0c7224 */ /* 0x000fe400078e00ff */
[----:B------:R-:W-:Y:S02]  /*7870*/  IMAD.MOV.U32 R11, RZ, RZ, 0x1f ;  /* 0x0000001fff0b7424 */ /* 0x000fe400078e00ff */
[----:B------:R-:W-:-:S07]  /*7880*/  IMAD.MOV.U32 R15, RZ, RZ, -0x1 ;  /* 0xffffffffff0f7424 */ /* 0x000fce00078e00ff */
[----:B------:R-:W-:Y:S05]  /*7890*/  WARPSYNC.COLLECTIVE R15, `(.L_x_83) ;  /* 0x000000000f087348 */ /* 0x000fea0003c00000 */
[----:B------:R1:W2:Y:S02]  /*78a0*/  SHFL.IDX P6, R14, R13, R12, R11 ;  /* 0x0000000c0d0e7389 */ /* 0x0002a400000c000b */
[----:B-12---:R-:W-:Y:S01]  /*78b0*/  ENDCOLLECTIVE ;  /* 0x000000000000791b */ /* 0x006fe20003800000 */
.L_x_83:
[----:B------:R-:W-:Y:S05]  /*78c0*/  BRA `(.L_x_84) ;  /* 0xffffff9000b47947 */ /* 0x000fea000383ffff */
.L_x_12:
[----:B--2---:R2:W3:Y:S02]  /*78d0*/  SYNCS.PHASECHK.TRANS64.TRYWAIT P0, [R2+URZ+0x26800], R5 ;  /* 0x02680005020075a7 */ /* 0x0044e4000800017f */
[----:B---3--:R-:W-:Y:S05]  /*78e0*/  @!P0 NANOSLEEP.SYNCS 0x989680 ;  /* 0x009896800000895d */ /* 0x008fea0003900000 */
[----:B------:R-:W3:Y:S02]  /*78f0*/  @!P0 SYNCS.PHASECHK.TRANS64 P0, [R2+URZ+0x26800], R5 ;  /* 0x02680005020085a7 */ /* 0x000ee4000800007f */
[----:B---3--:R-:W-:Y:S05]  /*7900*/  @!P0 BRA `(.L_x_12) ;  /* 0xfffffffc00f08947 */ /* 0x008fea000383ffff */
[----:B------:R-:W-:Y:S05]  /*7910*/  BRA `(.L_x_11) ;  /* 0xffffff9000f47947 */ /* 0x000fea000383ffff */
.L_x_18:
[----:B---3--:R-:W-:-:S04]  /*7920*/  IMAD.U32 R5, RZ, RZ, UR8 ;  /* 0x00000008ff057e24 */ /* 0x008fc8000f8e00ff */
[----:B------:R3:W1:Y:S03]  /*7930*/  SYNCS.PHASECHK.TRANS64.TRYWAIT P1, [R5+URZ+0x26810], R6 ;  /* 0x02681006050075a7 */ /* 0x000666000802017f */
[----:B-1----:R-:W-:Y:S05]  /*7940*/  @!P1 NANOSLEEP.SYNCS 0x989680 ;  /* 0x009896800000995d */ /* 0x002fea0003900000 */
[----:B------:R-:W1:Y:S02]  /*7950*/  @!P1 SYNCS.PHASECHK.TRANS64 P1, [R5+URZ+0x26810], R6 ;  /* 0x02681006050095a7 */ /* 0x000e64000802007f */
[----:B-1----:R-:W-:Y:S05]  /*7960*/  @!P1 BRA `(.L_x_18) ;  /* 0xfffffffc00ec9947 */ /* 0x002fea000383ffff */
[----:B------:R-:W-:Y:S05]  /*7970*/  BRA `(.L_x_17) ;  /* 0xffffff9c00587947 */ /* 0x000fea000383ffff */
.L_x_22:
[----:B------:R-:W-:-:S04]  /*7980*/  IMAD.U32 R5, RZ, RZ, UR8 ;  /* 0x00000008ff057e24 */ /* 0x000fc8000f8e00ff */
[----:B------:R1:W1:Y:S03]  /*7990*/  SYNCS.PHASECHK.TRANS64.TRYWAIT P1, [R5+URZ+0x26830], R6 ;  /* 0x02683006050075a7 */ /* 0x000266000802017f */
[----:B-1----:R-:W-:Y:S05]  /*79a0*/  @!P1 NANOSLEEP.SYNCS 0x989680 ;  /* 0x009896800000995d */ /* 0x002fea0003900000 */
[----:B------:R-:W1:Y:S02]  /*79b0*/  @!P1 SYNCS.PHASECHK.TRANS64 P1, [R5+URZ+0x26830], R6 ;  /* 0x02683006050095a7 */ /* 0x000e64000802007f */
[----:B-1----:R-:W-:Y:S05]  /*79c0*/  @!P1 BRA `(.L_x_22) ;  /* 0xfffffffc00ec9947 */ /* 0x002fea000383ffff */
[----:B------:R-:W-:Y:S05]  /*79d0*/  BRA `(.L_x_21) ;  /* 0xffffffa000647947 */ /* 0x000fea000383ffff */
.L_x_55:
[----:B-1----:R1:W2:Y:S02]  /*79e0*/  SYNCS.PHASECHK.TRANS64.TRYWAIT P0, [R0+URZ+0x26820], R3 ;  /* 0x02682003000075a7 */ /* 0x0022a4000800017f */
[----:B--2---:R-:W-:Y:S05]  /*79f0*/  @!P0 NANOSLEEP.SYNCS 0x989680 ;  /* 0x009896800000895d */ /* 0x004fea0003900000 */
[----:B------:R-:W2:Y:S02]  /*7a00*/  @!P0 SYNCS.PHASECHK.TRANS64 P0, [R0+URZ+0x26820], R3 ;  /* 0x02682003000085a7 */ /* 0x000ea4000800007f */
[----:B--2---:R-:W-:Y:S05]  /*7a10*/  @!P0 BRA `(.L_x_55) ;  /* 0xfffffffc00f08947 */ /* 0x004fea000383ffff */
[----:B------:R-:W-:Y:S05]  /*7a20*/  BRA `(.L_x_85) ;  /* 0xffffffdc008c7947 */ /* 0x000fea000383ffff */
.L_x_59:
[----:B-1----:R1:W2:Y:S02]  /*7a30*/  SYNCS.PHASECHK.TRANS64.TRYWAIT P1, [R0+URZ+0x26840], R20 ;  /* 0x02684014000075a7 */ /* 0x0022a4000802017f */
[----:B--2---:R-:W-:Y:S05]  /*7a40*/  @!P1 NANOSLEEP.SYNCS 0x989680 ;  /* 0x009896800000995d */ /* 0x004fea0003900000 */
[----:B------:R-:W2:Y:S02]  /*7a50*/  @!P1 SYNCS.PHASECHK.TRANS64 P1, [R0+URZ+0x26840], R20 ;  /* 0x02684014000095a7 */ /* 0x000ea4000802007f */
[----:B--2---:R-:W-:Y:S05]  /*7a60*/  @!P1 BRA `(.L_x_59) ;  /* 0xfffffffc00f09947 */ /* 0x004fea000383ffff */
[----:B------:R-:W-:Y:S05]  /*7a70*/  BRA `(.L_x_86) ;  /* 0xffffffe400b87947 */ /* 0x000fea000383ffff */
.L_x_61:
[----:B--2---:R2:W3:Y:S02]  /*7a80*/  SYNCS.PHASECHK.TRANS64.TRYWAIT P1, [R0+URZ+0x26828], R20 ;  /* 0x02682814000075a7 */ /* 0x0044e4000802017f */
[----:B---3--:R-:W-:Y:S05]  /*7a90*/  @!P1 NANOSLEEP.SYNCS 0x989680 ;  /* 0x009896800000995d */ /* 0x008fea0003900000 */
[----:B------:R-:W3:Y:S02]  /*7aa0*/  @!P1 SYNCS.PHASECHK.TRANS64 P1, [R0+URZ+0x26828], R20 ;  /* 0x02682814000095a7 */ /* 0x000ee4000802007f */
[----:B---3--:R-:W-:Y:S05]  /*7ab0*/  @!P1 BRA `(.L_x_61) ;  /* 0xfffffffc00f09947 */ /* 0x008fea000383ffff */
[----:B------:R-:W-:Y:S05]  /*7ac0*/  BRA `(.L_x_87) ;  /* 0xffffffe800647947 */ /* 0x000fea000383ffff */
.L_x_63:
[----:B---3--:R3:W4:Y:S02]  /*7ad0*/  SYNCS.PHASECHK.TRANS64.TRYWAIT P1, [R0+URZ+0x26848], R20 ;  /* 0x02684814000075a7 */ /* 0x008724000802017f */
[----:B----4-:R-:W-:Y:S05]  /*7ae0*/  @!P1 NANOSLEEP.SYNCS 0x989680 ;  /* 0x009896800000995d */ /* 0x010fea0003900000 */
[----:B------:R-:W4:Y:S02]  /*7af0*/  @!P1 SYNCS.PHASECHK.TRANS64 P1, [R0+URZ+0x26848], R20 ;  /* 0x02684814000095a7 */ /* 0x000f24000802007f */
[----:B----4-:R-:W-:Y:S05]  /*7b00*/  @!P1 BRA `(.L_x_63) ;  /* 0xfffffffc00f09947 */ /* 0x010fea000383ffff */
[----:B------:R-:W-:Y:S05]  /*7b10*/  BRA `(.L_x_88) ;  /* 0xffffffe800f07947 */ /* 0x000fea000383ffff */
.L_x_65:
[----:B------:R-:W-:-:S07]  /*7b20*/  SHF.L.U32 R5, R9, 0x1f, RZ ;  /* 0x0000001f09057819 */ /* 0x000fce00000006ff */
.L_x_89:
[----:B--2---:R2:W3:Y:S02]  /*7b30*/  SYNCS.PHASECHK.TRANS64.TRYWAIT P1, [R0+URZ+0x26820], R5 ;  /* 0x02682005000075a7 */ /* 0x0044e4000802017f */
[----:B---3--:R-:W-:Y:S05]  /*7b40*/  @!P1 NANOSLEEP.SYNCS 0x989680 ;  /* 0x009896800000995d */ /* 0x008fea0003900000 */
[----:B------:R-:W3:Y:S02]  /*7b50*/  @!P1 SYNCS.PHASECHK.TRANS64 P1, [R0+URZ+0x26820], R5 ;  /* 0x02682005000095a7 */ /* 0x000ee4000802007f */
[----:B---3--:R-:W-:Y:S05]  /*7b60*/  @!P1 BRA `(.L_x_89) ;  /* 0xfffffffc00f09947 */ /* 0x008fea000383ffff */
[----:B------:R-:W-:Y:S05]  /*7b70*/  BRA `(.L_x_90) ;  /* 0xffffffec008c7947 */ /* 0x000fea000383ffff */
.L_x_68:
[----:B--2---:R2:W3:Y:S02]  /*7b80*/  SYNCS.PHASECHK.TRANS64.TRYWAIT P1, [R0+URZ+0x26840], R7 ;  /* 0x02684007000075a7 */ /* 0x0044e4000802017f */
[----:B---3--:R-:W-:Y:S05]  /*7b90*/  @!P1 NANOSLEEP.SYNCS 0x989680 ;  /* 0x009896800000995d */ /* 0x008fea0003900000 */
[----:B------:R-:W3:Y:S02]  /*7ba0*/  @!P1 SYNCS.PHASECHK.TRANS64 P1, [R0+URZ+0x26840], R7 ;  /* 0x02684007000095a7 */ /* 0x000ee4000802007f */
[----:B---3--:R-:W-:Y:S05]  /*7bb0*/  @!P1 BRA `(.L_x_68) ;  /* 0xfffffffc00f09947 */ /* 0x008fea000383ffff */
[----:B------:R-:W-:Y:S05]  /*7bc0*/  BRA `(.L_x_91) ;  /* 0xfffffff000347947 */ /* 0x000fea000383ffff */
.L_x_70:
[----:B---3--:R3:W4:Y:S02]  /*7bd0*/  SYNCS.PHASECHK.TRANS64.TRYWAIT P1, [R0+URZ+0x26828], R7 ;  /* 0x02682807000075a7 */ /* 0x008724000802017f */
[----:B----4-:R-:W-:Y:S05]  /*7be0*/  @!P1 NANOSLEEP.SYNCS 0x989680 ;  /* 0x009896800000995d */ /* 0x010fea0003900000 */
[----:B------:R-:W4:Y:S02]  /*7bf0*/  @!P1 SYNCS.PHASECHK.TRANS64 P1, [R0+URZ+0x26828], R7 ;  /* 0x02682807000095a7 */ /* 0x000f24000802007f */
[----:B----4-:R-:W-:Y:S05]  /*7c00*/  @!P1 BRA `(.L_x_70) ;  /* 0xfffffffc00f09947 */ /* 0x010fea000383ffff */
[----:B------:R-:W-:Y:S05]  /*7c10*/  BRA `(.L_x_92) ;  /* 0xfffffff000d87947 */ /* 0x000fea000383ffff */
.L_x_72:
[----:B----4-:R4:W5:Y:S02]  /*7c20*/  SYNCS.PHASECHK.TRANS64.TRYWAIT P0, [R3+URZ+0x26840], R2 ;  /* 0x02684002030075a7 */ /* 0x010964000800017f */
[----:B-----5:R-:W-:Y:S05]  /*7c30*/  @!P0 NANOSLEEP.SYNCS 0x989680 ;  /* 0x009896800000895d */ /* 0x020fea0003900000 */
[----:B------:R-:W5:Y:S02]  /*7c40*/  @!P0 SYNCS.PHASECHK.TRANS64 P0, [R3+URZ+0x26840], R2 ;  /* 0x02684002030085a7 */ /* 0x000f64000800007f */
[----:B-----5:R-:W-:Y:S05]  /*7c50*/  @!P0 BRA `(.L_x_72) ;  /* 0xfffffffc00f08947 */ /* 0x020fea000383ffff */
[----:B------:R-:W-:Y:S05]  /*7c60*/  BRA `(.L_x_93) ;  /* 0xfffffff4007c7947 */ /* 0x000fea000383ffff */
.L_x_74:
[----:B------:R-:W-:Y:S01]  /*7c70*/  BSSY B0, `(.L_x_94) ;  /* 0x0000006000007945 */ /* 0x000fe20003800000 */
[----:B------:R-:W-:-:S07]  /*7c80*/  IMAD.MOV.U32 R15, RZ, RZ, -0x1 ;  /* 0xffffffffff0f7424 */ /* 0x000fce00078e00ff */
[----:B------:R-:W-:Y:S05]  /*7c90*/  WARPSYNC.COLLECTIVE R15, `(.L_x_95) ;  /* 0x000000000f0c7348 */ /* 0x000fea0003c00000 */
[----:B------:R-:W-:Y:S02]  /*7ca0*/  ELECT P6, UR62, PT ;  /* 0x00000000003e782f */ /* 0x000fe400038c0000 */
[----:B------:R-:W-:Y:S01]  /*7cb0*/  MOV R14, UR62 ;  /* 0x0000003e000e7c02 */ /* 0x000fe20008000f00 */
[----:B------:R-:W-:Y:S10]  /*7cc0*/  ENDCOLLECTIVE ;  /* 0x000000000000791b */ /* 0x000ff40003800000 */
.L_x_95:
[----:B------:R-:W-:Y:S05]  /*7cd0*/  BSYNC B0 ;  /* 0x0000000000007941 */ /* 0x000fea0003800000 */
.L_x_94:
[----:B------:R-:W-:Y:S01]  /*7ce0*/  PLOP3.LUT P0, PT, P6, PT, PT, 0x80, 0x0 ;  /* 0x000000000000781c */ /* 0x000fe2000370f070 */
[----:B------:R-:W-:-:S12]  /*7cf0*/  BRA `(.L_x_96) ;  /* 0xfffffff800407947 */ /* 0x000fd8000383ffff */
.L_x_78:
[----:B-1----:R1:W2:Y:S02]  /*7d00*/  SYNCS.PHASECHK.TRANS64.TRYWAIT P1, [R6+URZ], R5 ;  /* 0x00000005060075a7 */ /* 0x0022a4000802017f */
[----:B--2---:R-:W-:Y:S05]  /*7d10*/  @!P1 NANOSLEEP.SYNCS 0x989680 ;  /* 0x009896800000995d */ /* 0x004fea0003900000 */
[----:B------:R-:W2:Y:S02]  /*7d20*/  @!P1 SYNCS.PHASECHK.TRANS64 P1, [R6+URZ], R5 ;  /* 0x00000005060095a7 */ /* 0x000ea4000802007f */
[----:B--2---:R-:W-:Y:S05]  /*7d30*/  @!P1 BRA `(.L_x_78) ;  /* 0xfffffffc00f09947 */ /* 0x004fea000383ffff */
[----:B------:R-:W-:Y:S05]  /*7d40*/  BRA `(.L_x_97) ;  /* 0xfffffff800847947 */ /* 0x000fea000383ffff */
.L_x_79:
[----:B--2---:R2:W3:Y:S02]  /*7d50*/  SYNCS.PHASECHK.TRANS64.TRYWAIT P1, [R3+URZ], R2 ;  /* 0x00000002030075a7 */ /* 0x0044e4000802017f */
[----:B---3--:R-:W-:Y:S05]  /*7d60*/  @!P1 NANOSLEEP.SYNCS 0x989680 ;  /* 0x009896800000995d */ /* 0x008fea0003900000 */
[----:B------:R-:W3:Y:S02]  /*7d70*/  @!P1 SYNCS.PHASECHK.TRANS64 P1, [R3+URZ], R2 ;  /* 0x00000002030095a7 */ /* 0x000ee4000802007f */
[----:B---3--:R-:W-:Y:S05]  /*7d80*/  @!P1 BRA `(.L_x_79) ;  /* 0xfffffffc00f09947 */ /* 0x008fea000383ffff */
[----:B------:R-:W-:Y:S05]  /*7d90*/  BRA `(.L_x_98) ;  /* 0xfffffff800787947 */ /* 0x000fea000383ffff */
.L_x_81:
[----:B--2---:R2:W3:Y:S02]  /*7da0*/  SYNCS.PHASECHK.TRANS64.TRYWAIT P0, [R0+URZ], R5 ;  /* 0x00000005000075a7 */ /* 0x0044e4000800017f */
[----:B---3--:R-:W-:Y:S05]  /*7db0*/  @!P0 NANOSLEEP.SYNCS 0x989680 ;  /* 0x009896800000895d */ /* 0x008fea0003900000 */
[----:B------:R-:W3:Y:S02]  /*7dc0*/  @!P0 SYNCS.PHASECHK.TRANS64 P0, [R0+URZ], R5 ;  /* 0x00000005000085a7 */ /* 0x000ee4000800007f */
[----:B---3--:R-:W-:Y:S05]  /*7dd0*/  @!P0 BRA `(.L_x_81) ;  /* 0xfffffffc00f08947 */ /* 0x008fea000383ffff */
[----:B------:R-:W-:Y:S05]  /*7de0*/  BRA `(.L_x_99) ;  /* 0xfffffff8007c7947 */ /* 0x000fea000383ffff */
.L_x_100:
[----:B------:R-:W-:-:S00]  /*7df0*/  BRA `(.L_x_100) ;  /* 0xfffffffc00fc7947 */ /* 0x000fc0000383ffff */
[----:B------:R-:W-:-:S00]  /*7e00*/  NOP ;  /* 0x0000000000007918 */ /* 0x000fc00000000000 */
[----:B------:R-:W-:-:S00]  /*7e10*/  NOP ;  /* 0x0000000000007918 */ /* 0x000fc00000000000 */
[----:B------:R-:W-:-:S00]  /*7e20*/  NOP ;  /* 0x0000000000007918 */ /* 0x000fc00000000000 */
[----:B------:R-:W-:-:S00]  /*7e30*/  NOP ;  /* 0x0000000000007918 */ /* 0x000fc00000000000 */
[----:B------:R-:W-:-:S00]  /*7e40*/  NOP ;  /* 0x0000000000007918 */ /* 0x000fc00000000000 */
[----:B------:R-:W-:-:S00]  /*7e50*/  NOP ;  /* 0x0000000000007918 */ /* 0x000fc00000000000 */
[----:B------:R-:W-:-:S00]  /*7e60*/  NOP ;  /* 0x0000000000007918 */ /* 0x000fc00000000000 */
[----:B------:R-:W-:-:S00]  /*7e70*/  NOP ;  /* 0x0000000000007918 */ /* 0x000fc00000000000 */
.L_x_3293:


//--------------------- .text._ZN7cutlass13device_kernelIN5flash11enable_sm90INS1_16FlashAttnBwdSm90INS1_25CollectiveMainloopBwdSm90ILi2ELi2ELi2EN4cute5tupleIJNS5_1CILi1EEES8_S8_EEENS6_IJNS7_ILi64EEENS7_ILi128EEENS7_ILi96EEEEEENS_10bfloat16_tEfNS_4arch4Sm90ELb0ELb0ELb0ELb0ELb1ELb1ELb0ELb0ELi2ELi1ELi2ELi1ELb1EEENS1_21CollectiveEpilogueBwdISD_SE_SG_Li256ELb0ELb0ELi1EEENS1_19SingleTileSchedulerILb0ELb0ELb0ELi128EEEEEEEEEvNT_6ParamsE --------------------------
	.section	.text._ZN7cutlass13device_kernelIN5flash11enable_sm90INS1_16FlashAttnBwdSm90INS1_25CollectiveMainloopBwdSm90ILi2ELi2ELi2EN4cute5tupleIJNS5_1CILi1EEES8_S8_EEENS6_IJNS7_ILi64EEENS7_ILi128EEENS7_ILi96EEEEEENS_10bfloat16_tEfNS_4arch4Sm90ELb0ELb0ELb0ELb0ELb1ELb1ELb0ELb0ELi2ELi1ELi2ELi1ELb1EEENS1_21CollectiveEpilogueBwdISD_SE_SG_Li256ELb0ELb0ELi1EEENS1_19SingleTileSchedulerILb0ELb0ELb0ELi128EEEEEEEEEvNT_6ParamsE,"ax",@progbits
	.align	128
.text._ZN7cutlass13device_kernelIN5flash11enable_sm90INS1_16FlashAttnBwdSm90INS1_25CollectiveMainloopBwdSm90ILi2ELi2ELi2EN4cute5tupleIJNS5_1CILi1EEES8_S8_EEENS6_IJNS7_ILi64EEENS7_ILi128EEENS7_ILi96EEEEEENS_10bfloat16_tEfNS_4arch4Sm90ELb0ELb0ELb0ELb0ELb1ELb1ELb0ELb0ELi2ELi1ELi2ELi1ELb1EEENS1_21CollectiveEpilogueBwdISD_SE_SG_Li256ELb0ELb0ELi1EEENS1_19SingleTileSchedulerILb0ELb0ELb0ELi128EEEEEEEEEvNT_6ParamsE:
        .type           _ZN7cutlass13device_kernelIN5flash11enable_sm90INS1_16FlashAttnBwdSm90INS1_25CollectiveMainloopBwdSm90ILi2ELi2ELi2EN4cute5tupleIJNS5_1CILi1EEES8_S8_EEENS6_IJNS7_ILi64EEENS7_ILi128EEENS7_ILi96EEEEEENS_10bfloat16_tEfNS_4arch4Sm90ELb0ELb0ELb0ELb0ELb1ELb1ELb0ELb0ELi2ELi1ELi2ELi1ELb1EEENS1_21CollectiveEpilogueBwdISD_SE_SG_Li256ELb0ELb0ELi1EEENS1_19SingleTileSchedulerILb0ELb0ELb0ELi128EEEEEEEEEvNT_6ParamsE,@function
        .size           _ZN7cutlass13device_kernelIN5flash11enable_sm90INS1_16FlashAttnBwdSm90INS1_25CollectiveMainloopBwdSm90ILi2ELi2ELi2EN4cute5tupleIJNS5_1CILi1EEES8_S8_EEENS6_IJNS7_ILi64EEENS7_ILi128EEENS7_ILi96EEEEEENS_10bfloat16_tEfNS_4arch4Sm90ELb0ELb0ELb0ELb0ELb1ELb1ELb0ELb0ELi2ELi1ELi2ELi1ELb1EEENS1_21CollectiveEpilogueBwdISD_SE_SG_Li256ELb0ELb0ELi1EEENS1_19SingleTileSchedulerILb0ELb0ELb0ELi128EEEEEEEEEvNT_6ParamsE,(.L_x_3294 - _ZN7cutlass13device_kernelIN5flash11enable_sm90INS1_16FlashAttnBwdSm90INS1_25CollectiveMainloopBwdSm90ILi2ELi2ELi2EN4cute5tupleIJNS5_1CILi1EEES8_S8_EEENS6_IJNS7_ILi64EEENS7_ILi128EEENS7_ILi96EEEEEENS_10bfloat16_tEfNS_4arch4Sm90ELb0ELb0ELb0ELb0ELb1ELb1ELb0ELb0ELi2ELi1ELi2ELi1ELb1EEENS1_21CollectiveEpilogueBwdISD_SE_SG_Li256ELb0ELb0ELi1EEENS1_19SingleTileSchedulerILb0ELb0ELb0ELi128EEEEEEEEEvNT_6ParamsE)
        .other          _ZN7cutlass13device_kernelIN5flash11enable_sm90INS1_16FlashAttnBwdSm90INS1_25CollectiveMainloopBwdSm90ILi2ELi2ELi2EN4cute5tupleIJNS5_1CILi1EEES8_S8_EEENS6_IJNS7_ILi64EEENS7_ILi128EEENS7_ILi96EEEEEENS_10bfloat16_tEfNS_4arch4Sm90ELb0ELb0ELb0ELb0ELb1ELb1ELb0ELb0ELi2ELi1ELi2ELi1ELb1EEENS1_21CollectiveEpilogueBwdISD_SE_SG_Li256ELb0ELb0ELi1EEENS1_19SingleTileSchedulerILb0ELb0ELb0ELi128EEEEEEEEEvNT_6ParamsE,@"STO_CUDA_ENTRY STV_DEFAULT"
_ZN7cutlass13device_kernelIN5flash11enable_sm90INS1_16FlashAttnBwdSm90INS1_25CollectiveMainloopBwdSm90ILi2ELi2ELi2EN4cute5tupleIJNS5_1CILi1EEES8_S8_EEENS6_IJNS7_ILi64EEENS7_ILi128EEENS7_ILi96EEEEEENS_10bfloat16_tEfNS_4arch4Sm90ELb0ELb0ELb0ELb0ELb1ELb1ELb0ELb0ELi2ELi1ELi2ELi1ELb1EEENS1_21CollectiveEpilogueBwdISD_SE_SG_Li256ELb0ELb0ELi1EEENS1_19SingleTileSchedulerILb0ELb0ELb0ELi128EEEEEEEEEvNT_6ParamsE:
        /* <DEDUP_REMOVED lines=29> */
.L_x_102:
[----:B------:R-:W-:Y:S05]  /*01d0*/  BSYNC B0 ;  /* 0x0000000000007941 */ /* 0x000fea0003800000 */
.L_x_101:
        /* <DEDUP_REMOVED lines=33> */
[----:B------:R3:W1:Y:S01]  /*03f0*/  SYNCS.EXCH.64 URZ, [UR8+0x26820], UR4 ;  /* 0x02682004083f75b2 */ /* 0x0006620008000100 */
[----:B------:R3:W1:Y:S01]  /*0400*/  SYNCS.EXCH.64 URZ, [UR8+0x26818], UR6 ;  /* 0x02681806083f75b2 */ /* 0x0006620008000100 */
[----:B------:R3:W1:Y:S02]  /*0410*/  SYNCS.EXCH.64 URZ, [UR8+0x26828], UR4 ;  /* 0x02682804083f75b2 */ /* 0x0006640008000100 */
[----:B---3--:R-:W-:Y:S01]  /*0420*/  NOP ;  /* 0x0000000000007918 */ /* 0x008fe20000000000 */
.L_x_103:
        /* <DEDUP_REMOVED lines=22> */
.L_x_104:
[----:B------:R-:W-:Y:S01]  /*0590*/  PLOP3.LUT P0, PT, PT, PT, UP0, 0x80, 0x0 ;  /* 0x000000000000781c */ /* 0x000fe20003f0f008 */
[----:B------:R-:W-:Y:S01]  /*05a0*/  NOP ;  /* 0x0000000000007918 */ /* 0x000fe20000000000 */
[----:B-12-4-:R-:W-:Y:S11]  /*05b0*/  BAR.SYNC.DEFER_BLOCKING 0x0 ;  /* 0x0000000000007b1d */ /* 0x016ff60000010000 */
[----:B------:R-:W-:Y:S05]  /*05c0*/  @!P0 BRA `(.L_x_105) ;  /* 0x00000044000c8947 */ /* 0x000fea0003800000 */
.L_x_106:
        /* <DEDUP_REMOVED lines=35> */
.L_x_108:
        /* <DEDUP_REMOVED lines=15> */
.L_x_107:
        /* <DEDUP_REMOVED lines=22> */
.L_x_110:
        /* <DEDUP_REMOVED lines=15> */
.L_x_109:
[----:B------:R-:W-:Y:S01]  /*0b40*/  SHF.R.S32.HI R121, RZ, 0x1f, R120 ;  /* 0x0000001fff797819 */ /* 0x000fe20000011478 */
[----:B------:R-:W-:-:S03]  /*0b50*/  UMOV UR4, 0xffffffff ;  /* 0xffffffff00047882 */ /* 0x000fc60000000000 */
[----:B------:R-:W-:-:S04]  /*0b60*/  LEA.HI R0, R121, R120, RZ, 0x7 ;  /* 0x0000007879007211 */ /* 0x000fc800078f38ff */
[----:B------:R-:W-:Y:S01]  /*0b70*/  SHF.R.S32.HI R23, RZ, 0x7, R0 ;  /* 0x00000007ff177819 */ /* 0x000fe20000011400 */
[----:B------:R-:W-:Y:S06]  /*0b80*/  BRA.DIV UR4, `(.L_x_111) ;  /* 0x0000007604407947 */ /* 0x000fec000b800000 */
[----:B------:R1:W2:Y:S02]  /*0b90*/  SHFL.IDX PT, R14, R23, RZ, 0x1f ;  /* 0x00001fff170e7589 */ /* 0x0002a400000e0000 */
.L_x_203:
        /* <DEDUP_REMOVED lines=21> */
.L_x_112:
        /* <DEDUP_REMOVED lines=20> */
.L_x_114:
        /* <DEDUP_REMOVED lines=125> */
.L_x_126:
[----:B------:R-:W-:-:S06]  /*1600*/  UISETP.NE.AND UP0, UPT, UR11, 0x3, UPT ;  /* 0x000000030b00788c */ /* 0x000fcc000bf05270 */
[----:B------:R-:W-:-:S13]  /*1610*/  PLOP3.LUT P0, PT, PT, PT, UP0, 0x80, 0x0 ;  /* 0x000000000000781c */ /* 0x000fda0003f0f008 */
[----:B-1----:R-:W-:Y:S05]  /*1620*/  @!P0 BRA `(.L_x_116) ;  /* 0x0000000000048947 */ /* 0x002fea0003800000 */
[----:B------:R-:W-:Y:S01]  /*1630*/  BPT.TRAP 0x1 ;  /* 0x000000040000795c */ /* 0x000fe20000300000 */
.L_x_116:
[----:B------:R-:W-:Y:S01]  /*1640*/  R2UR UR8, R2 ;  /* 0x00000000020872ca */ /* 0x000fe200000e0000 */
[----:B------:R-:W-:-:S05]  /*1650*/  IMAD.U32 R6, RZ, RZ, UR5 ;  /* 0x00000005ff067e24 */ /* 0x000fca000f8e00ff */
[----:B------:R-:W-:-:S07]  /*1660*/  SHF.L.U32 R6, R6, 0x1f, RZ ;  /* 0x0000001f06067819 */ /* 0x000fce00000006ff */
[----:B------:R-:W-:-:S09]  /*1670*/  ULEA UR8, UR6, UR8, 0x3 ;  /* 0x0000000806087291 */ /* 0x000fd2000f8e183f */
[----:B------:R2:W3:Y:S01]  /*1680*/  SYNCS.PHASECHK.TRANS64.TRYWAIT P1, [UR8+0x26810], R6 ;  /* 0x02681006ff0075a7 */ /* 0x0004e20008020148 */
[----:B------:R-:W-:Y:S05]  /*1690*/  @!P0 BRA `(.L_x_117) ;  /* 0x0000000000048947 */ /* 0x000fea0003800000 */
[----:B------:R-:W-:Y:S01]  /*16a0*/  BPT.TRAP 0x1 ;  /* 0x000000040000795c */ /* 0x000fe20000300000 */
.L_x_117:
[----:B---3--:R-:W-:Y:S05]  /*16b0*/  @P1 BRA `(.L_x_118) ;  /* 0x0000000000081947 */ /* 0x008fea0003800000 */
[----:B------:R-:W3:Y:S02]  /*16c0*/  SYNCS.PHASECHK.TRANS64.TRYWAIT P1, [UR8+0x26810], R6 ;  /* 0x02681006ff0075a7 */ /* 0x000ee40008020148 */
[----:B---3--:R-:W-:Y:S05]  /*16d0*/  @!P1 BRA `(.L_x_119) ;  /* 0x0000006800a09947 */ /* 0x008fea0003800000 */
.L_x_118:
        /* <DEDUP_REMOVED lines=67> */
.L_x_120:
[----:B------:R1:W1:Y:S01]  /*1b10*/  SYNCS.PHASECHK.TRANS64.TRYWAIT P1, [UR8+0x26830], R6 ;  /* 0x02683006ff0075a7 */ /* 0x0002620008020148 */
[----:B------:R-:W-:Y:S05]  /*1b20*/  @!P0 BRA `(.L_x_121) ;  /* 0x0000000000048947 */ /* 0x000fea0003800000 */
[----:B------:R-:W-:Y:S01]  /*1b30*/  BPT.TRAP 0x1 ;  /* 0x000000040000795c */ /* 0x000fe20000300000 */
.L_x_121:
[----:B-1----:R-:W-:Y:S05]  /*1b40*/  @P1 BRA `(.L_x_122) ;  /* 0x0000000000081947 */ /* 0x002fea0003800000 */
[----:B------:R-:W1:Y:S02]  /*1b50*/  SYNCS.PHASECHK.TRANS64.TRYWAIT P1, [UR8+0x26830], R6 ;  /* 0x02683006ff0075a7 */ /* 0x000e640008020148 */
[----:B-1----:R-:W-:Y:S05]  /*1b60*/  @!P1 BRA `(.L_x_123) ;  /* 0x0000006400949947 */ /* 0x002fea0003800000 */
.L_x_122:
        /* <DEDUP_REMOVED lines=129> */
[----:B------:R-:W-:-:S06]  /*2380*/  WARPGROUP.ARRIVE ;  /* 0x00000000000079c5 */ /* 0x000fcc0000000000 */
        /* <DEDUP_REMOVED lines=311> */
.L_x_124:
        /* <DEDUP_REMOVED lines=48> */
.L_x_125:
        /* <DEDUP_REMOVED lines=12> */
.L_x_115:
        /* <DEDUP_REMOVED lines=66> */
[----:B--2-4-:R-:W-:Y:S05]  /*3ee0*/  CALL.ABS.NOINC R14 ;  /* 0x000000000e007343 */ /* 0x014fea0003c00000 */
.L_x_127:
        /* <DEDUP_REMOVED lines=18> */
.L_x_128:
        /* <DEDUP_REMOVED lines=18> */
.L_x_129:
        /* <DEDUP_REMOVED lines=18> */
.L_x_130:
        /* <DEDUP_REMOVED lines=91> */
[----:B------:R-:W5:Y:S01]  /*4800*/  S2UR UR12, SR_CTAID.Z ;  /* 0x00000000000c79c3 */ /* 0x000f620000002700 */
        /* <DEDUP_REMOVED lines=16> */
[----:B-----5:R-:W-:Y:S01]  /*4910*/  UMOV UR44, UR12 ;  /* 0x0000000c002c7c82 */ /* 0x020fe20008000000 */
        /* <DEDUP_REMOVED lines=11> */
.L_x_132:
[----:B------:R-:W-:Y:S05]  /*49d0*/  BSYNC B0 ;  /* 0x0000000000007941 */ /* 0x000fea0003800000 */
.L_x_131:
[----:B------:R-:W-:-:S04]  /*49e0*/  DEPBAR.LE SB0, 0x0 ;  /* 0x000080000000791a */ /* 0x000fc80000000000 */
[----:B------:R-:W-:Y:S05]  /*49f0*/  EXIT ;  /* 0x000000000000794d */ /* 0x000fea0003800000 */
.L_x_105:
        /* <DEDUP_REMOVED lines=15> */
[----:B------:R-:W-:Y:S01]  /*4af0*/  UISETP.GE.AND UP1, UPT, UR17, 0x1, UPT ;  /* 0x000000011100788c */ /* 0x000fe2000bf26270 */
[----:B------:R-:W-:Y:S01]  /*4b00*/  ULDC UR15, c[0x0][0x288] ;  /* 0x0000a200000f7ab9 */ /* 0x000fe20000000800 */
[----:B------:R-:W-:Y:S01]  /*4b10*/  USHF.R.S32.HI UR6, URZ, 0x1f, UR9 ;  /* 0x0000001f3f067899 */ /* 0x000fe20008011409 */
[----:B------:R-:W-:-:S03]  /*4b20*/  ULDC.64 UR12, c[0x0][0x2e0] ;  /* 0x0000b800000c7ab9 */ /* 0x000fc60000000a00 */
[----:B------:R-:W-:Y:S01]  /*4b30*/  PLOP3.LUT P1, PT, PT, PT, UP1, 0x80, 0x0 ;  /* 0x000000000000781c */ /* 0x000fe20003f2f018 */
[----:B------:R-:W-:Y:S01]  /*4b40*/  UIMAD UR6, UR6, UR12, URZ ;  /* 0x0000000c060672a4 */ /* 0x000fe2000f8e023f */
[----:B------:R-:W-:-:S03]  /*4b50*/  ELECT P0, URZ, PT ;  /* 0x00000000003f782f */ /* 0x000fc60003800000 */
[----:B------:R-:W-:Y:S02]  /*4b60*/  UIMAD UR14, UR9, UR13, UR6 ;  /* 0x0000000d090e72a4 */ /* 0x000fe4000f8e0206 */
[----:B-1----:R-:W-:Y:S02]  /*4b70*/  USHF.R.S32.HI UR8, URZ, 0x1f, UR16 ;  /* 0x0000001f3f087899 */ /* 0x002fe40008011410 */
[----:B------:R-:W-:Y:S02]  /*4b80*/  UIMAD.WIDE.U32 UR4, UR16, UR10, URZ ;  /* 0x0000000a100472a5 */ /* 0x000fe4000f8e003f */
[----:B------:R-:W-:-:S04]  /*4b90*/  UIMAD UR7, UR8, UR10, URZ ;  /* 0x0000000a080772a4 */ /* 0x000fc8000f8e023f */
[----:B------:R-:W-:Y:S02]  /*4ba0*/  UIMAD UR7, UR16, UR11, UR7 ;  /* 0x0000000b100772a4 */ /* 0x000fe4000f8e0207 */
[----:B------:R-:W-:Y:S02]  /*4bb0*/  UIMAD UR11, UR9, UR15, URZ ;  /* 0x0000000f090b72a4 */ /* 0x000fe4000f8e023f */
[----:B------:R-:W-:Y:S02]  /*4bc0*/  UIADD3 UR5, UR5, UR7, URZ ;  /* 0x0000000705057290 */ /* 0x000fe4000fffe03f */
[----:B------:R-:W-:Y:S02]  /*4bd0*/  UIADD3 UR10, UP0, UR11, UR16, URZ ;  /* 0x000000100b0a7290 */ /* 0x000fe4000ff1e03f */
[----:B------:R-:W-:Y:S02]  /*4be0*/  UIMAD.WIDE.U32 UR6, UR9, UR12, UR4 ;  /* 0x0000000c090672a5 */ /* 0x000fe4000f8e0004 */
[----:B------:R-:W-:Y:S01]  /*4bf0*/  ULEA.HI.X.SX32 UR11, UR11, UR8, 0x1, UP0 ;  /* 0x000000080b0b7291 */ /* 0x000fe200080f0e3f */
[----:B------:R-:W-:Y:S11]  /*4c00*/  @!P1 EXIT ;  /* 0x000000000000994d */ /* 0x000ff60003800000 */
[----:B------:R-:W1:Y:S01]  /*4c10*/  S2R R3, SR_TID.X ;  /* 0x0000000000037919 */ /* 0x000e620000002100 */
[----:B------:R-:W-:Y:S01]  /*4c20*/  UIADD3 UR4, UR17, 0x3f, URZ ;  /* 0x0000003f11047890 */ /* 0x000fe2000fffe03f */
[----:B------:R-:W2:Y:S01]  /*4c30*/  S2UR UR27, SR_CTAID.X ;  /* 0x00000000001b79c3 */ /* 0x000ea20000002500 */
[----:B------:R-:W-:Y:S02]  /*4c40*/  UISETP.GE.AND UP0, UPT, UR17, 0x41, UPT ;  /* 0x000000411100788c */ /* 0x000fe4000bf06270 */
[----:B------:R-:W-:Y:S02]  /*4c50*/  USHF.R.S32.HI UR5, URZ, 0x1f, UR4 ;  /* 0x0000001f3f057899 */ /* 0x000fe40008011404 */
[----:B------:R-:W-:Y:S02]  /*4c60*/  UIADD3 UR14, UR7, UR14, URZ ;  /* 0x0000000e070e7290 */ /* 0x000fe4000fffe03f */
[----:B------:R-:W-:Y:S01]  /*4c70*/  ULEA.HI UR5, UR5, UR4, URZ, 0x6 ;  /* 0x0000000405057291 */ /* 0x000fe2000f8f303f */
[----:B------:R-:W-:Y:S01]  /*4c80*/  PLOP3.LUT P1, PT, PT, PT, UP0, 0x80, 0x0 ;  /* 0x000000000000781c */ /* 0x000fe20003f2f008 */
[----:B------:R-:W-:Y:S01]  /*4c90*/  ULDC.64 UR28, c[0x0][0x208] ;  /* 0x00008200001c7ab9 */ /* 0x000fe20000000a00 */
[----:B------:R-:W-:Y:S01]  /*4ca0*/  ULDC UR4, c[0x0][0x760] ;  /* 0x0001d80000047ab9 */ /* 0x000fe20000000800 */
[----:B------:R-:W-:-:S02]  /*4cb0*/  USHF.R.S32.HI UR5, URZ, 0x6, UR5 ;  /* 0x000000063f057899 */ /* 0x000fc40008011405 */
[----:B------:R-:W-:Y:S02]  /*4cc0*/  UIMAD UR15, UR15, UR4, URZ ;  /* 0x000000040f0f72a4 */ /* 0x000fe4000f8e023f */
[----:B------:R-:W-:Y:S01]  /*4cd0*/  UISETP.LT.AND UP1, UPT, UR5, 0x1, UPT ;  /* 0x000000010500788c */ /* 0x000fe2000bf21270 */
[----:B------:R-:W-:-:S03]  /*4ce0*/  UMOV UR4, URZ ;  /* 0x0000003f00047c82 */ /* 0x000fc60008000000 */
[----:B------:R-:W-:-:S04]  /*4cf0*/  USEL UR18, UR5, 0x1, !UP1 ;  /* 0x0000000105127887 */ /* 0x000fc8000c800000 */
[----:B------:R-:W-:Y:S01]  /*4d00*/  ULOP3.LUT UR35, UR18, 0x1, URZ, 0xc0, !UPT ;  /* 0x0000000112237892 */ /* 0x000fe2000f8ec03f */
[----:B-1----:R-:W-:Y:S01]  /*4d10*/  LOP3.LUT R0, R3, 0x1f, RZ, 0xc0, !PT ;  /* 0x0000001f03007812 */ /* 0x002fe200078ec0ff */
[----:B--2---:R-:W-:Y:S10]  /*4d20*/  @!P1 BRA `(.L_x_134) ;  /* 0x0000000800ac9947 */ /* 0x004ff40003800000 */
        /* <DEDUP_REMOVED lines=11> */
[----:B------:R-:W-:-:S12]  /*4de0*/  UIADD3.X UR25, URZ, UR25, URZ, UP2, !UPT ;  /* 0x000000193f197290 */ /* 0x000fd800097fe43f */
.L_x_159:
[----:B------:R-:W-:Y:S01]  /*4df0*/  UIMAD UR19, UR15, UR4, URZ ;  /* 0x000000040f1372a4 */ /* 0x000fe2000f8e023f */
[----:B------:R-:W-:Y:S01]  /*4e00*/  ISETP.NE.AND P1, PT, R0, RZ, PT ;  /* 0x000000ff0000720c */ /* 0x000fe20003f25270 */
[----:B------:R-:W-:Y:S01]  /*4e10*/  ULDC.64 UR8, c[0x0][0x768] ;  /* 0x0001da0000087ab9 */ /* 0x000fe20000000a00 */
[----:B------:R-:W-:Y:S01]  /*4e20*/  UIMAD UR12, UR5, 0x3000, URZ ;  /* 0x00003000050c78a4 */ /* 0x000fe2000f8e023f */
[----:B------:R-:W-:Y:S01]  /*4e30*/  BSSY B0, `(.L_x_135) ;  /* 0x0000012000007945 */ /* 0x000fe20003800000 */
[----:B------:R-:W-:Y:S02]  /*4e40*/  UIADD3 UR13, UP0, UR19, UR10, URZ ;  /* 0x0000000a130d7290 */ /* 0x000fe4000ff1e03f */
[----:B------:R-:W-:Y:S02]  /*4e50*/  UIADD3 UR18, UR18, -0x2, URZ ;  /* 0xfffffffe12127890 */ /* 0x000fe4000fffe03f */
[----:B------:R-:W-:Y:S02]  /*4e60*/  ULEA.HI.X.SX32 UR16, UR19, UR11, 0x1, UP0 ;  /* 0x0000000b13107291 */ /* 0x000fe400080f0e3f */
[----:B------:R-:W-:-:S02]  /*4e70*/  ULEA UR17, UP0, UR13, UR8, 0x2 ;  /* 0x000000080d117291 */ /* 0x000fc4000f80103f */
[----:B------:R-:W-:Y:S01]  /*4e80*/  UIMAD.WIDE UR32, UR12, 0x4, UR20 ;  /* 0x000000040c2078a5 */ /* 0x000fe2000f8e0214 */
[----:B------:R-:W-:Y:S01]  /*4e90*/  ISETP.NE.AND P2, PT, RZ, UR18, PT ;  /* 0x00000012ff007c0c */ /* 0x000fe2000bf45270 */
[----:B------:R-:W-:Y:S02]  /*4ea0*/  ULEA.HI.X UR16, UR13, UR9, UR16, 0x2, UP0 ;  /* 0x000000090d107291 */ /* 0x000fe400080f1410 */
[----:B------:R-:W-:Y:S01]  /*4eb0*/  UIMAD.WIDE UR30, UR12, 0x4, UR22 ;  /* 0x000000040c1e78a5 */ /* 0x000fe2000f8e0216 */
[----:B-1----:R-:W-:Y:S01]  /*4ec0*/  IMAD.U32 R2, RZ, RZ, UR17 ;  /* 0x00000011ff027e24 */ /* 0x002fe2000f8e00ff */
[----:B------:R-:W-:Y:S02]  /*4ed0*/  UIMAD.WIDE UR12, UR12, 0x4, UR24 ;  /* 0x000000040c0c78a5 */ /* 0x000fe4000f8e0218 */
[----:B------:R-:W-:Y:S01]  /*4ee0*/  IMAD.U32 R3, RZ, RZ, UR16 ;  /* 0x00000010ff037e24 */ /* 0x000fe2000f8e00ff */
[----:B------:R-:W-:Y:S09]  /*4ef0*/  @P1 BRA `(.L_x_136) ;  /* 0x0000000000141947 */ /* 0x000ff20003800000 */
.L_x_137:
[----:B------:R-:W2:Y:S04]  /*4f00*/  LDG.E.STRONG.GPU R4, desc[UR28][R2.64] ;  /* 0x0000001c02047981 */ /* 0x000ea8000c1ef900 */
[----:B--2---:R-:W-:Y:S01]  /*4f10*/  CCTL.IVALL ;  /* 0x00000000ff00798f */ /* 0x004fe20002000000 */
[----:B------:R-:W-:Y:S05]  /*4f20*/  YIELD ;  /* 0x0000000000007946 */ /* 0x000fea0003800000 */
[----:B------:R-:W-:-:S13]  /*4f30*/  ISETP.NE.AND P3, PT, R4, UR27, PT ;  /* 0x0000001b04007c0c */ /* 0x000fda000bf65270 */
[----:B------:R-:W-:Y:S05]  /*4f40*/  @P3 BRA `(.L_x_137) ;  /* 0xfffffffc00ec3947 */ /* 0x000fea000383ffff */
.L_x_136:
[----:B------:R-:W-:Y:S05]  /*4f50*/  BSYNC B0 ;  /* 0x0000000000007941 */ /* 0x000fea0003800000 */
.L_x_135:
[----:B------:R-:W-:-:S03]  /*4f60*/  UMOV UR16, 0xffffffff ;  /* 0xffffffff00107882 */ /* 0x000fc60000000000 */
[----:B------:R-:W-:Y:S05]  /*4f70*/  BRA.DIV UR16, `(.L_x_138) ;  /* 0x0000003210a87947 */ /* 0x000fea000b800000 */
[----:B------:R-:W-:Y:S01]  /*4f80*/  NOP ;  /* 0x0000000000007918 */ /* 0x000fe20000000000 */
.L_x_206:
[----:B------:R-:W-:Y:S05]  /*4f90*/  WARPSYNC.ALL ;  /* 0x0000000000007948 */ /* 0x000fea0003800000 */
[----:B------:R-:W-:Y:S06]  /*4fa0*/  BAR.SYNC.DEFER_BLOCKING 0xd, 0xa0 ;  /* 0x0342800000007b1d */ /* 0x000fec0000010000 */
[----:B------:R-:W-:Y:S04]  /*4fb0*/  BSSY B0, `(.L_x_139) ;  /* 0x0000011000007945 */ /* 0x000fe80003800000 */
[----:B------:R-:W-:Y:S05]  /*4fc0*/  @!P0 BRA `(.L_x_140) ;  /* 0x00000000003c8947 */ /* 0x000fea0003800000 */
[----:B------:R-:W1:Y:S01]  /*4fd0*/  S2UR UR36, SR_CgaCtaId ;  /* 0x00000000002479c3 */ /* 0x000e620000008800 */
[----:B------:R-:W-:Y:S01]  /*4fe0*/  UIMAD UR26, UR4, 0x1800, URZ ;  /* 0x00001800041a78a4 */ /* 0x000fe2000f8e023f */
        /* <DEDUP_REMOVED lines=13> */
.L_x_140:
[----:B------:R-:W-:Y:S05]  /*50c0*/  BSYNC B0 ;  /* 0x0000000000007941 */ /* 0x000fea0003800000 */
.L_x_139:
        /* <DEDUP_REMOVED lines=13> */
.L_x_142:
[----:B------:R-:W-:Y:S05]  /*51a0*/  BSYNC B0 ;  /* 0x0000000000007941 */ /* 0x000fea0003800000 */
.L_x_141:
[----:B------:R-:W-:Y:S06]  /*51b0*/  BAR.ARV 0xa, 0xa0 ;  /* 0x0282800000007b1d */ /* 0x000fec0000002000 */
[----:B------:R-:W-:Y:S04]  /*51c0*/  BSSY B0, `(.L_x_143) ;  /* 0x0000003000007945 */ /* 0x000fe80003800000 */
[----:B------:R-:W-:Y:S05]  /*51d0*/  @!P0 BRA `(.L_x_144) ;  /* 0x0000000000048947 */ /* 0x000fea0003800000 */
[----:B------:R-:W-:-:S04]  /*51e0*/  DEPBAR.LE SB0, 0x0 ;  /* 0x000080000000791a */ /* 0x000fc80000000000 */
.L_x_144:
[----:B------:R-:W-:Y:S05]  /*51f0*/  BSYNC B0 ;  /* 0x0000000000007941 */ /* 0x000fea0003800000 */
.L_x_143:
[----:B------:R-:W-:Y:S06]  /*5200*/  BAR.ARV 0xb, 0xa0 ;  /* 0x02c2800000007b1d */ /* 0x000fec0000002000 */
[----:B------:R-:W-:Y:S01]  /*5210*/  NOP ;  /* 0x0000000000007918 */ /* 0x000fe20000000000 */
[----:B------:R-:W-:Y:S04]  /*5220*/  BSSY B0, `(.L_x_145) ;  /* 0x0000011000007945 */ /* 0x000fe80003800000 */
[----:B------:R-:W-:Y:S05]  /*5230*/  @P1 BRA `(.L_x_146) ;  /* 0x00000000003c1947 */ /* 0x000fea0003800000 */
[----:B------:R-:W-:Y:S01]  /*5240*/  @!PT LDS RZ, [RZ] ;  /* 0x00000000fffff984 */ /* 0x000fe20000000800 */
[----:B------:R-:W-:Y:S01]  /*5250*/  @!PT LDS RZ, [RZ] ;  /* 0x00000000fffff984 */ /* 0x000fe20000000800 */
[----:B------:R-:W-:Y:S01]  /*5260*/  @!PT LDS RZ, [RZ] ;  /* 0x00000000fffff984 */ /* 0x000fe20000000800 */
[----:B------:R-:W-:Y:S01]  /*5270*/  @!PT LDS RZ, [RZ] ;  /* 0x00000000fffff984 */ /* 0x000fe20000000800 */
[----:B------:R1:W-:Y:S06]  /*5280*/  MEMBAR.ALL.CTA ;  /* 0x0000000000007992 */ /* 0x0003ec0000008000 */
[----:B-1----:R-:W-:Y:S06]  /*5290*/  MEMBAR.ALL.GPU ;  /* 0x0000000000007992 */ /* 0x002fec000000a000 */
[----:B------:R-:W-:-:S00]  /*52a0*/  ERRBAR ;  /* 0x00000000000079ab */ /* 0x000fc00000000000 */
[----:B------:R-:W-:Y:S06]  /*52b0*/  CGAERRBAR ;  /* 0x00000000000075ab */ /* 0x000fec0000000000 */
[----:B012345:R-:W-:Y:S01]  /*52c0*/  CCTL.IVALL ;  /* 0x00000000ff00798f */ /* 0x03ffe20002000000 */
[----:B------:R-:W1:Y:S01]  /*52d0*/  S2R R4, SR_LANEID ;  /* 0x0000000000047919 */ /* 0x000e620000000000 */
[----:B------:R-:W-:Y:S02]  /*52e0*/  VOTEU.ANY UR16, UPT, PT ;  /* 0x0000000000107886 */ /* 0x000fe400038e0100 */
[----:B------:R-:W-:-:S02]  /*52f0*/  UFLO.U32 UR17, UR16 ;  /* 0x00000010001172bd */ /* 0x000fc400080e0000 */
[----:B------:R-:W2:Y:S04]  /*5300*/  POPC R5, UR16 ;  /* 0x0000001000057d09 */ /* 0x000ea80008000000 */
[----:B-1----:R-:W-:-:S13]  /*5310*/  ISETP.EQ.U32.AND P3, PT, R4, UR17, PT ;  /* 0x0000001104007c0c */ /* 0x002fda000bf62070 */
[----:B--2---:R1:W-:Y:S02]  /*5320*/  @P3 REDG.E.ADD.S32.STRONG.GPU desc[UR28][R2.64], R5 ;  /* 0x000000050200398e */ /* 0x0043e4000c10e39c */
.L_x_146:
[----:B------:R-:W-:Y:S05]  /*5330*/  BSYNC B0 ;  /* 0x0000000000007941 */ /* 0x000fea0003800000 */
.L_x_145:
[----:B------:R-:W-:Y:S01]  /*5340*/  UIADD3 UR19, UR15, UR19, URZ ;  /* 0x000000130f137290 */ /* 0x000fe2000fffe03f */
[----:B------:R-:W-:Y:S03]  /*5350*/  BSSY B0, `(.L_x_147) ;  /* 0x000000d000007945 */ /* 0x000fe60003800000 */
[----:B------:R-:W-:-:S04]  /*5360*/  UIADD3 UR16, UP0, UR19, UR10, URZ ;  /* 0x0000000a13107290 */ /* 0x000fc8000ff1e03f */
[----:B------:R-:W-:Y:S02]  /*5370*/  ULEA.HI.X.SX32 UR19, UR19, UR11, 0x1, UP0 ;  /* 0x0000000b13137291 */ /* 0x000fe400080f0e3f */
[----:B------:R-:W-:-:S04]  /*5380*/  ULEA UR8, UP0, UR16, UR8, 0x2 ;  /* 0x0000000810087291 */ /* 0x000fc8000f80103f */
[----:B------:R-:W-:Y:S02]  /*5390*/  ULEA.HI.X UR19, UR16, UR9, UR19, 0x2, UP0 ;  /* 0x0000000910137291 */ /* 0x000fe400080f1413 */
[----:B-1----:R-:W-:-:S04]  /*53a0*/  IMAD.U32 R2, RZ, RZ, UR8 ;  /* 0x00000008ff027e24 */ /* 0x002fc8000f8e00ff */
[----:B------:R-:W-:Y:S01]  /*53b0*/  IMAD.U32 R3, RZ, RZ, UR19 ;  /* 0x00000013ff037e24 */ /* 0x000fe2000f8e00ff */
[----:B------:R-:W-:Y:S06]  /*53c0*/  @P1 BRA `(.L_x_148) ;  /* 0x0000000000141947 */ /* 0x000fec0003800000 */
.L_x_149:
[----:B------:R-:W2:Y:S04]  /*53d0*/  LDG.E.STRONG.GPU R4, desc[UR28][R2.64] ;  /* 0x0000001c02047981 */ /* 0x000ea8000c1ef900 */
[----:B--2---:R-:W-:Y:S01]  /*53e0*/  CCTL.IVALL ;  /* 0x00000000ff00798f */ /* 0x004fe20002000000 */
[----:B------:R-:W-:Y:S05]  /*53f0*/  YIELD ;  /* 0x0000000000007946 */ /* 0x000fea0003800000 */
[----:B------:R-:W-:-:S13]  /*5400*/  ISETP.NE.AND P3, PT, R4, UR27, PT ;  /* 0x0000001b04007c0c */ /* 0x000fda000bf65270 */
[----:B------:R-:W-:Y:S05]  /*5410*/  @P3 BRA `(.L_x_149) ;  /* 0xfffffffc00ec3947 */ /* 0x000fea000383ffff */
.L_x_148:
[----:B------:R-:W-:Y:S05]  /*5420*/  BSYNC B0 ;  /* 0x0000000000007941 */ /* 0x000fea0003800000 */
.L_x_147:
[----:B------:R-:W-:-:S03]  /*5430*/  UMOV UR8, 0xffffffff ;  /* 0xffffffff00087882 */ /* 0x000fc60000000000 */
[----:B------:R-:W-:Y:S05]  /*5440*/  BRA.DIV UR8, `(.L_x_150) ;  /* 0x0000002e08907947 */ /* 0x000fea000b800000 */
[----:B------:R-:W-:Y:S01]  /*5450*/  NOP ;  /* 0x0000000000007918 */ /* 0x000fe20000000000 */
.L_x_209:
[----:B------:R-:W-:Y:S05]  /*5460*/  WARPSYNC.ALL ;  /* 0x0000000000007948 */ /* 0x000fea0003800000 */
        /* <DEDUP_REMOVED lines=12> */
.L_x_152:
[----:B------:R-:W-:Y:S05]  /*5530*/  BSYNC B0 ;  /* 0x0000000000007941 */ /* 0x000fea0003800000 */
.L_x_151:
        /* <DEDUP_REMOVED lines=13> */
.L_x_154:
[----:B------:R-:W-:Y:S05]  /*5610*/  BSYNC B0 ;  /* 0x0000000000007941 */ /* 0x000fea0003800000 */
.L_x_153:
[----:B------:R-:W-:Y:S06]  /*5620*/  BAR.ARV 0xa, 0xa0 ;  /* 0x0282800000007b1d */ /* 0x000fec0000002000 */
[----:B------:R-:W-:Y:S04]  /*5630*/  BSSY B0, `(.L_x_155) ;  /* 0x0000003000007945 */ /* 0x000fe80003800000 */
[----:B------:R-:W-:Y:S05]  /*5640*/  @!P0 BRA `(.L_x_156) ;  /* 0x0000000000048947 */ /* 0x000fea0003800000 */
[----:B------:R-:W-:-:S04]  /*5650*/  DEPBAR.LE SB0, 0x0 ;  /* 0x000080000000791a */ /* 0x000fc80000000000 */
.L_x_156:
[----:B------:R-:W-:Y:S05]  /*5660*/  BSYNC B0 ;  /* 0x0000000000007941 */ /* 0x000fea0003800000 */
.L_x_155:
[----:B------:R-:W-:Y:S06]  /*5670*/  BAR.ARV 0xb, 0xa0 ;  /* 0x02c2800000007b1d */ /* 0x000fec0000002000 */
[----:B------:R-:W-:Y:S01]  /*5680*/  NOP ;  /* 0x0000000000007918 */ /* 0x000fe20000000000 */
[----:B------:R-:W-:Y:S04]  /*5690*/  BSSY B0, `(.L_x_157) ;  /* 0x0000011000007945 */ /* 0x000fe80003800000 */
[----:B------:R-:W-:Y:S05]  /*56a0*/  @P1 BRA `(.L_x_158) ;  /* 0x00000000003c1947 */ /* 0x000fea0003800000 */
[----:B------:R-:W1:Y:S01]  /*56b0*/  S2R R4, SR_LANEID ;  /* 0x0000000000047919 */ /* 0x000e620000000000 */
[----:B------:R-:W-:Y:S01]  /*56c0*/  @!PT LDS RZ, [RZ] ;  /* 0x00000000fffff984 */ /* 0x000fe20000000800 */
[----:B------:R-:W-:Y:S01]  /*56d0*/  @!PT LDS RZ, [RZ] ;  /* 0x00000000fffff984 */ /* 0x000fe20000000800 */
[----:B------:R-:W-:Y:S01]  /*56e0*/  @!PT LDS RZ, [RZ] ;  /* 0x00000000fffff984 */ /* 0x000fe20000000800 */
[----:B------:R-:W-:Y:S01]  /*56f0*/  @!PT LDS RZ, [RZ] ;  /* 0x00000000fffff984 */ /* 0x000fe20000000800 */
[----:B------:R2:W-:Y:S06]  /*5700*/  MEMBAR.ALL.CTA ;  /* 0x0000000000007992 */ /* 0x0005ec0000008000 */
[----:B--2---:R-:W-:Y:S06]  /*5710*/  MEMBAR.ALL.GPU ;  /* 0x0000000000007992 */ /* 0x004fec000000a000 */
[----:B------:R-:W-:-:S00]  /*5720*/  ERRBAR ;  /* 0x00000000000079ab */ /* 0x000fc00000000000 */
[----:B------:R-:W-:Y:S06]  /*5730*/  CGAERRBAR ;  /* 0x00000000000075ab */ /* 0x000fec0000000000 */
[----:B012345:R-:W-:Y:S01]  /*5740*/  CCTL.IVALL ;  /* 0x00000000ff00798f */ /* 0x03ffe20002000000 */
[----:B------:R-:W-:Y:S02]  /*5750*/  VOTEU.ANY UR8, UPT, PT ;  /* 0x0000000000087886 */ /* 0x000fe400038e0100 */
[----:B------:R-:W-:Y:S02]  /*5760*/  UFLO.U32 UR9, UR8 ;  /* 0x00000008000972bd */ /* 0x000fe400080e0000 */
[----:B------:R-:W2:Y:S04]  /*5770*/  POPC R5, UR8 ;  /* 0x0000000800057d09 */ /* 0x000ea80008000000 */
[----:B-1----:R-:W-:-:S13]  /*5780*/  ISETP.EQ.U32.AND P1, PT, R4, UR9, PT ;  /* 0x0000000904007c0c */ /* 0x002fda000bf22070 */
[----:B--2---:R1:W-:Y:S02]  /*5790*/  @P1 REDG.E.ADD.S32.STRONG.GPU desc[UR28][R2.64], R5 ;  /* 0x000000050200198e */ /* 0x0043e4000c10e39c */
.L_x_158:
[----:B------:R-:W-:Y:S05]  /*57a0*/  BSYNC B0 ;  /* 0x0000000000007941 */ /* 0x000fea0003800000 */
.L_x_157:
[----:B------:R-:W-:Y:S02]  /*57b0*/  UIADD3 UR4, UR4, 0x2, URZ ;  /* 0x0000000204047890 */ /* 0x000fe4000fffe03f */
[----:B------:R-:W-:Y:S01]  /*57c0*/  UIADD3 UR5, UR5, 0x1, URZ ;  /* 0x0000000105057890 */ /* 0x000fe2000fffe03f */
[----:B------:R-:W-:Y:S11]  /*57d0*/  @P2 BRA `(.L_x_159) ;  /* 0xfffffff400842947 */ /* 0x000ff6000383ffff */
.L_x_134:
[----:B------:R-:W-:-:S13]  /*57e0*/  ISETP.NE.AND P1, PT, RZ, UR35, PT ;  /* 0x00000023ff007c0c */ /* 0x000fda000bf25270 */
[----:B------:R-:W-:Y:S05]  /*57f0*/  @!P1 EXIT ;  /* 0x000000000000994d */ /* 0x000fea0003800000 */
[----:B------:R-:W-:Y:S01]  /*5800*/  UIMAD UR5, UR15, UR4, URZ ;  /* 0x000000040f0572a4 */ /* 0x000fe2000f8e023f */
[----:B------:R-:W-:Y:S01]  /*5810*/  ISETP.NE.AND P1, PT, R0, RZ, PT ;  /* 0x000000ff0000720c */ /* 0x000fe20003f25270 */
[----:B------:R-:W-:Y:S01]  /*5820*/  ULDC.64 UR12, c[0x0][0x768] ;  /* 0x0001da00000c7ab9 */ /* 0x000fe20000000a00 */
[----:B------:R-:W-:Y:S01]  /*5830*/  BSSY B0, `(.L_x_160) ;  /* 0x000000d000007945 */ /* 0x000fe20003800000 */
[----:B------:R-:W-:-:S04]  /*5840*/  UIADD3 UR8, UP0, UR5, UR10, URZ ;  /* 0x0000000a05087290 */ /* 0x000fc8000ff1e03f */
[----:B------:R-:W-:Y:S02]  /*5850*/  ULEA.HI.X.SX32 UR5, UR5, UR11, 0x1, UP0 ;  /* 0x0000000b05057291 */ /* 0x000fe400080f0e3f */
[----:B------:R-:W-:-:S04]  /*5860*/  ULEA UR9, UP0, UR8, UR12, 0x2 ;  /* 0x0000000c08097291 */ /* 0x000fc8000f80103f */
[----:B------:R-:W-:Y:S02]  /*5870*/  ULEA.HI.X UR5, UR8, UR13, UR5, 0x2, UP0 ;  /* 0x0000000d08057291 */ /* 0x000fe400080f1405 */
[----:B-1----:R-:W-:-:S04]  /*5880*/  IMAD.U32 R2, RZ, RZ, UR9 ;  /* 0x00000009ff027e24 */ /* 0x002fc8000f8e00ff */
[----:B------:R-:W-:Y:S01]  /*5890*/  IMAD.U32 R3, RZ, RZ, UR5 ;  /* 0x00000005ff037e24 */ /* 0x000fe2000f8e00ff */
[----:B------:R-:W-:Y:S06]  /*58a0*/  @P1 BRA `(.L_x_161) ;  /* 0x0000000000141947 */ /* 0x000fec0003800000 */
.L_x_162:
[----:B------:R-:W2:Y:S04]  /*58b0*/  LDG.E.STRONG.GPU R0, desc[UR28][R2.64] ;  /* 0x0000001c02007981 */ /* 0x000ea8000c1ef900 */
[----:B--2---:R-:W-:Y:S01]  /*58c0*/  CCTL.IVALL ;  /* 0x00000000ff00798f */ /* 0x004fe20002000000 */
[----:B------:R-:W-:Y:S05]  /*58d0*/  YIELD ;  /* 0x0000000000007946 */ /* 0x000fea0003800000 */
[----:B------:R-:W-:-:S13]  /*58e0*/  ISETP.NE.AND P2, PT, R0, UR27, PT ;  /* 0x0000001b00007c0c */ /* 0x000fda000bf45270 */
[----:B------:R-:W-:Y:S05]  /*58f0*/  @P2 BRA `(.L_x_162) ;  /* 0xfffffffc00ec2947 */ /* 0x000fea000383ffff */
.L_x_161:
[----:B------:R-:W-:Y:S05]  /*5900*/  BSYNC B0 ;  /* 0x0000000000007941 */ /* 0x000fea0003800000 */
.L_x_160:
[----:B------:R-:W-:-:S03]  /*5910*/  UMOV UR5, 0xffffffff ;  /* 0xffffffff00057882 */ /* 0x000fc60000000000 */
[----:B------:R-:W-:Y:S05]  /*5920*/  BRA.DIV UR5, `(.L_x_163) ;  /* 0x0000002a05747947 */ /* 0x000fea000b800000 */
[----:B------:R-:W-:Y:S01]  /*5930*/  NOP ;  /* 0x0000000000007918 */ /* 0x000fe20000000000 */
.L_x_212:
[----:B------:R-:W-:Y:S01]  /*5940*/  IMAD.U32 R6, RZ, RZ, UR4 ;  /* 0x00000004ff067e24 */ /* 0x000fe2000f8e00ff */
[----:B------:R-:W-:Y:S05]  /*5950*/  WARPSYNC.ALL ;  /* 0x0000000000007948 */ /* 0x000fea0003800000 */
[----:B------:R-:W-:Y:S01]  /*5960*/  BAR.SYNC.DEFER_BLOCKING 0xd, 0xa0 ;  /* 0x0342800000007b1d */ /* 0x000fe20000010000 */
[----:B------:R-:W-:-:S05]  /*5970*/  IMAD R6, R6, 0x1800, RZ ;  /* 0x0000180006067824 */ /* 0x000fca00078e02ff */
[----:B------:R-:W-:Y:S04]  /*5980*/  BSSY B0, `(.L_x_164) ;  /* 0x0000012000007945 */ /* 0x000fe80003800000 */
[----:B------:R-:W-:Y:S05]  /*5990*/  @!P0 BRA `(.L_x_165) ;  /* 0x0000000000408947 */ /* 0x000fea0003800000 */
[----:B------:R-:W1:Y:S01]  /*59a0*/  LDC.64 R8, c[0x0][0x2c0] ;  /* 0x0000b000ff087b82 */ /* 0x000e620000000a00 */
[C---:B------:R-:W-:Y:S01]  /*59b0*/  IADD3 R4, P2, R6.reuse, UR6, RZ ;  /* 0x0000000606047c10 */ /* 0x040fe2000ff5e0ff */
[----:B------:R-:W-:Y:S01]  /*59c0*/  UMOV UR5, 0x400 ;  /* 0x0000040000057882 */ /* 0x000fe20000000000 */
[----:B------:R-:W-:Y:S01]  /*59d0*/  UMOV UR16, 0x0 ;  /* 0x0000000000107882 */ /* 0x000fe20000000000 */
[----:B------:R-:W-:Y:S01]  /*59e0*/  UMOV UR17, 0x14f00000 ;  /* 0x14f0000000117882 */ /* 0x000fe20000000000 */
[----:B------:R-:W-:-:S03]  /*59f0*/  LEA.HI.X.SX32 R5, R6, UR14, 0x1, P2 ;  /* 0x0000000e06057c11 */ /* 0x000fc600090f0eff */
[----:B------:R-:W2:Y:S01]  /*5a00*/  S2UR UR8, SR_CgaCtaId ;  /* 0x00000000000879c3 */ /* 0x000ea20000008800 */
[----:B-1----:R-:W-:-:S04]  /*5a10*/  LEA R0, P3, R4, R8, 0x2 ;  /* 0x0000000804007211 */ /* 0x002fc800078610ff */
[----:B------:R-:W-:Y:S02]  /*5a20*/  LEA.HI.X R4, R4, R9, R5, 0x2, P3 ;  /* 0x0000000904047211 */ /* 0x000fe400018f1405 */
[----:B------:R-:W-:Y:S02]  /*5a30*/  R2UR UR12, R0 ;  /* 0x00000000000c72ca */ /* 0x000fe400000e0000 */
[----:B------:R-:W-:Y:S01]  /*5a40*/  R2UR UR13, R4 ;  /* 0x00000000040d72ca */ /* 0x000fe200000e0000 */
[----:B--2---:R-:W-:-:S03]  /*5a50*/  ULEA UR5, UR8, UR5, 0x18 ;  /* 0x0000000508057291 */ /* 0x004fc6000f8ec03f */
[----:B------:R-:W-:Y:S01]  /*5a60*/  UMOV UR8, 0x300 ;  /* 0x0000030000087882 */ /* 0x000fe20000000000 */
[----:B------:R-:W-:-:S09]  /*5a70*/  UIADD3 UR5, UR5, 0xc000, URZ ;  /* 0x0000c00005057890 */ /* 0x000fd2000fffe03f */
[----:B------:R1:W-:Y:S02]  /*5a80*/  UBLKRED.G.S.ADD.F32.RN [UR12], [UR5], UR8, desc[UR16] ;  /* 0x0000100c050073bb */ /* 0x0003e400080a1408 */
[----:B-1----:R0:W-:Y:S02]  /*5a90*/  UTMACMDFLUSH ;  /* 0x00000000000079b7 */ /* 0x0021e40000000000 */
.L_x_165:
[----:B------:R-:W-:Y:S05]  /*5aa0*/  BSYNC B0 ;  /* 0x0000000000007941 */ /* 0x000fea0003800000 */
.L_x_164:
[----:B------:R-:W-:Y:S06]  /*5ab0*/  BAR.SYNC.DEFER_BLOCKING 0xe, 0xa0 ;  /* 0x0382800000007b1d */ /* 0x000fec0000010000 */
[----:B------:R-:W-:Y:S04]  /*5ac0*/  BSSY B0, `(.L_x_166) ;  /* 0x0000013000007945 */ /* 0x000fe80003800000 */
[----:B------:R-:W-:Y:S05]  /*5ad0*/  @!P0 BRA `(.L_x_167) ;  /* 0x0000000000448947 */ /* 0x000fea0003800000 */
[----:B------:R-:W1:Y:S01]  /*5ae0*/  S2UR UR13, SR_CgaCtaId ;  /* 0x00000000000d79c3 */ /* 0x000e620000008800 */
[----:B------:R-:W-:Y:S01]  /*5af0*/  R2UR UR5, R6 ;  /* 0x00000000060572ca */ /* 0x000fe200000e0000 */
[----:B------:R-:W-:Y:S01]  /*5b00*/  UMOV UR12, 0x400 ;  /* 0x00000400000c7882 */ /* 0x000fe20000000000 */
[----:B------:R-:W-:Y:S01]  /*5b10*/  ULDC.64 UR8, c[0x0][0x2c0] ;  /* 0x0000b00000087ab9 */ /* 0x000fe20000000a00 */
[----:B------:R-:W-:-:S10]  /*5b20*/  UMOV UR17, 0x14f00000 ;  /* 0x14f0000000117882 */ /* 0x000fd40000000000 */
[----:B------:R-:W-:-:S04]  /*5b30*/  UIADD3 UR5, UR5, 0xc00, URZ ;  /* 0x00000c0005057890 */ /* 0x000fc8000fffe03f */
[----:B------:R-:W-:-:S04]  /*5b40*/  UIADD3 UR16, UP0, UR5, UR6, URZ ;  /* 0x0000000605107290 */ /* 0x000fc8000ff1e03f */
[----:B------:R-:W-:Y:S02]  /*5b50*/  ULEA.HI.X.SX32 UR5, UR5, UR14, 0x1, UP0 ;  /* 0x0000000e05057291 */ /* 0x000fe400080f0e3f */
[----:B-1----:R-:W-:Y:S02]  /*5b60*/  ULEA UR12, UR13, UR12, 0x18 ;  /* 0x0000000c0d0c7291 */ /* 0x002fe4000f8ec03f */
[----:B------:R-:W-:Y:S02]  /*5b70*/  ULEA UR8, UP0, UR16, UR8, 0x2 ;  /* 0x0000000810087291 */ /* 0x000fe4000f80103f */
[----:B------:R-:W-:Y:S02]  /*5b80*/  UIADD3 UR12, UR12, 0xf000, URZ ;  /* 0x0000f0000c0c7890 */ /* 0x000fe4000fffe03f */
[----:B------:R-:W-:-:S03]  /*5b90*/  ULEA.HI.X UR9, UR16, UR9, UR5, 0x2, UP0 ;  /* 0x0000000910097291 */ /* 0x000fc600080f1405 */
[----:B------:R-:W-:Y:S01]  /*5ba0*/  UMOV UR5, 0x300 ;  /* 0x0000030000057882 */ /* 0x000fe20000000000 */
[----:B------:R-:W-:-:S05]  /*5bb0*/  UMOV UR16, 0x0 ;  /* 0x0000000000107882 */ /* 0x000fca0000000000 */
[----:B------:R1:W-:Y:S01]  /*5bc0*/  UBLKRED.G.S.ADD.F32.RN [UR8], [UR12], UR5, desc[UR16] ;  /* 0x000010080c0073bb */ /* 0x0003e200080a1405 */
[----:B------:R0:W-:Y:S01]  /*5bd0*/  UTMACMDFLUSH ;  /* 0x00000000000079b7 */ /* 0x0001e20000000000 */
[----:B-1----:R-:W-:-:S04]  /*5be0*/  DEPBAR.LE SB0, 0x1 ;  /* 0x000080400000791a */ /* 0x002fc80000000000 */
.L_x_167:
[----:B------:R-:W-:Y:S05]  /*5bf0*/  BSYNC B0 ;  /* 0x0000000000007941 */ /* 0x000fea0003800000 */
.L_x_166:
[----:B------:R-:W-:Y:S06]  /*5c00*/  BAR.ARV 0xa, 0xa0 ;  /* 0x0282800000007b1d */ /* 0x000fec0000002000 */
[----:B------:R-:W-:Y:S04]  /*5c10*/  BSSY B0, `(.L_x_168) ;  /* 0x0000003000007945 */ /* 0x000fe80003800000 */
[----:B------:R-:W-:Y:S05]  /*5c20*/  @!P0 BRA `(.L_x_169) ;  /* 0x0000000000048947 */ /* 0x000fea0003800000 */
[----:B------:R-:W-:-:S04]  /*5c30*/  DEPBAR.LE SB0, 0x0 ;  /* 0x000080000000791a */ /* 0x000fc80000000000 */
.L_x_169:
[----:B------:R-:W-:Y:S05]  /*5c40*/  BSYNC B0 ;  /* 0x0000000000007941 */ /* 0x000fea0003800000 */
.L_x_168:
        /* <DEDUP_REMOVED lines=19> */
.L_x_171:
[----:B------:R-:W-:Y:S05]  /*5d80*/  BSYNC B0 ;  /* 0x0000000000007941 */ /* 0x000fea0003800000 */
.L_x_170:
[----:B------:R-:W-:Y:S05]  /*5d90*/  EXIT ;  /* 0x000000000000794d */ /* 0x000fea0003800000 */
.L_x_133:
        /* <DEDUP_REMOVED lines=48> */
.L_x_213:
        /* <DEDUP_REMOVED lines=14> */
.L_x_175:
        /* <DEDUP_REMOVED lines=127> */
.L_x_186:
[----:B------:R-:W-:-:S04]  /*6970*/  SHF.L.U32 R20, R9, 0x1f, RZ ;  /* 0x0000001f09147819 */ /* 0x000fc800000006ff */
[----:B-1----:R-:W1:Y:S02]  /*6980*/  SYNCS.PHASECHK.TRANS64.TRYWAIT P1, [R0+URZ+0x26840], R20 ;  /* 0x02684014000075a7 */ /* 0x002e64000802017f */
[----:B-123--:R-:W-:Y:S05]  /*6990*/  @!P1 BRA `(.L_x_178) ;  /* 0x0000001800889947 */ /* 0x00efea0003800000 */
.L_x_214:
[----:B------:R-:W-:Y:S05]  /*69a0*/  @P0 BRA `(.L_x_179) ;  /* 0x0000000000140947 */ /* 0x000fea0003800000 */
[----:B------:R-:W-:Y:S01]  /*69b0*/  ISETP.NE.AND P1, PT, R13, RZ, PT ;  /* 0x000000ff0d00720c */ /* 0x000fe20003f25270 */
[----:B------:R-:W-:-:S04]  /*69c0*/  IMAD.MOV.U32 R3, RZ, RZ, 0x3100 ;  /* 0x00003100ff037424 */ /* 0x000fc800078e00ff */
[----:B------:R2:W-:Y:S08]  /*69d0*/  SYNCS.ARRIVE.TRANS64 RZ, [R0+URZ+0x26830], R3 ;  /* 0x0268300300ff79a7 */ /* 0x0005f0000800003f */
[----:B------:R-:W-:Y:S05]  /*69e0*/  @!P1 BRA `(.L_x_179) ;  /* 0x0000000000049947 */ /* 0x000fea0003800000 */
[----:B------:R-:W-:Y:S01]  /*69f0*/  BPT.TRAP 0x1 ;  /* 0x000000040000795c */ /* 0x000fe20000300000 */
.L_x_179:
        /* <DEDUP_REMOVED lines=42> */
.L_x_215:
[----:B------:R-:W-:Y:S05]  /*6ca0*/  @P0 BRA `(.L_x_181) ;  /* 0x0000000000140947 */ /* 0x000fea0003800000 */
[----:B------:R-:W-:Y:S01]  /*6cb0*/  ISETP.NE.AND P1, PT, R13, RZ, PT ;  /* 0x000000ff0d00720c */ /* 0x000fe20003f25270 */
[----:B------:R-:W-:-:S04]  /*6cc0*/  IMAD.MOV.U32 R3, RZ, RZ, 0x3100 ;  /* 0x00003100ff037424 */ /* 0x000fc800078e00ff */
[----:B------:R3:W-:Y:S08]  /*6cd0*/  SYNCS.ARRIVE.TRANS64 RZ, [R0+URZ+0x26818], R3 ;  /* 0x0268180300ff79a7 */ /* 0x0007f0000800003f */
[----:B------:R-:W-:Y:S05]  /*6ce0*/  @!P1 BRA `(.L_x_181) ;  /* 0x0000000000049947 */ /* 0x000fea0003800000 */
[----:B------:R-:W-:Y:S01]  /*6cf0*/  BPT.TRAP 0x1 ;  /* 0x000000040000795c */ /* 0x000fe20000300000 */
.L_x_181:
        /* <DEDUP_REMOVED lines=34> */
.L_x_216:
[----:B-123--:R-:W-:Y:S01]  /*6f20*/  SHF.R.S32.HI R20, RZ, 0x1f, R19 ;  /* 0x0000001fff147819 */ /* 0x00efe20000011413 */
[----:B------:R-:W-:Y:S06]  /*6f30*/  @P0 BRA `(.L_x_183) ;  /* 0x0000000000140947 */ /* 0x000fec0003800000 */
[----:B------:R-:W-:Y:S01]  /*6f40*/  ISETP.NE.AND P1, PT, R13, RZ, PT ;  /* 0x000000ff0d00720c */ /* 0x000fe20003f25270 */
[----:B------:R-:W-:-:S04]  /*6f50*/  IMAD.MOV.U32 R21, RZ, RZ, 0x3100 ;  /* 0x00003100ff157424 */ /* 0x000fc800078e00ff */
[----:B------:R1:W-:Y:S08]  /*6f60*/  SYNCS.ARRIVE.TRANS64 RZ, [R0+URZ+0x26838], R21 ;  /* 0x0268381500ff79a7 */ /* 0x0003f0000800003f */
[----:B------:R-:W-:Y:S05]  /*6f70*/  @!P1 BRA `(.L_x_183) ;  /* 0x0000000000049947 */ /* 0x000fea0003800000 */
[----:B------:R-:W-:Y:S01]  /*6f80*/  BPT.TRAP 0x1 ;  /* 0x000000040000795c */ /* 0x000fe20000300000 */
.L_x_183:
        /* <DEDUP_REMOVED lines=38> */
.L_x_218:
[----:B------:R-:W-:Y:S05]  /*71f0*/  @P0 BRA `(.L_x_185) ;  /* 0x0000000000140947 */ /* 0x000fea0003800000 */
[----:B------:R-:W-:Y:S01]  /*7200*/  ISETP.NE.AND P1, PT, R13, RZ, PT ;  /* 0x000000ff0d00720c */ /* 0x000fe20003f25270 */
[----:B--2---:R-:W-:-:S04]  /*7210*/  IMAD.MOV.U32 R5, RZ, RZ, 0x3100 ;  /* 0x00003100ff057424 */ /* 0x004fc800078e00ff */
[----:B------:R3:W-:Y:S08]  /*7220*/  SYNCS.ARRIVE.TRANS64 RZ, [R0+URZ+0x26810], R5 ;  /* 0x0268100500ff79a7 */ /* 0x0007f0000800003f */
[----:B------:R-:W-:Y:S05]  /*7230*/  @!P1 BRA `(.L_x_185) ;  /* 0x0000000000049947 */ /* 0x000fea0003800000 */
[----:B------:R-:W-:Y:S01]  /*7240*/  BPT.TRAP 0x1 ;  /* 0x000000040000795c */ /* 0x000fe20000300000 */
.L_x_185:
        /* <DEDUP_REMOVED lines=36> */
.L_x_177:
[----:B------:R-:W-:-:S13]  /*7490*/  ISETP.NE.AND P1, PT, R17, RZ, PT ;  /* 0x000000ff1100720c */ /* 0x000fda0003f25270 */
[----:B------:R-:W-:Y:S05]  /*74a0*/  @!P1 BRA `(.L_x_176) ;  /* 0x0000000400609947 */ /* 0x000fea0003800000 */
[----:B------:R-:W-:-:S04]  /*74b0*/  SHF.L.U32 R7, R9, 0x1f, RZ ;  /* 0x0000001f09077819 */ /* 0x000fc800000006ff */
[----:B------:R-:W2:Y:S02]  /*74c0*/  SYNCS.PHASECHK.TRANS64.TRYWAIT P1, [R0+URZ+0x26840], R7 ;  /* 0x02684007000075a7 */ /* 0x000ea4000802017f */
[----:B--2---:R-:W-:Y:S05]  /*74d0*/  @!P1 BRA `(.L_x_187) ;  /* 0x00000010000c9947 */ /* 0x004fea0003800000 */
.L_x_219:
[----:B------:R-:W-:Y:S05]  /*74e0*/  @P0 BRA `(.L_x_188) ;  /* 0x0000000000140947 */ /* 0x000fea0003800000 */
[----:B------:R-:W-:Y:S01]  /*74f0*/  ISETP.NE.AND P1, PT, R13, RZ, PT ;  /* 0x000000ff0d00720c */ /* 0x000fe20003f25270 */
[----:B------:R-:W-:-:S04]  /*7500*/  IMAD.MOV.U32 R5, RZ, RZ, 0x3100 ;  /* 0x00003100ff057424 */ /* 0x000fc800078e00ff */
[----:B------:R3:W-:Y:S08]  /*7510*/  SYNCS.ARRIVE.TRANS64 RZ, [R0+URZ+0x26830], R5 ;  /* 0x0268300500ff79a7 */ /* 0x0007f0000800003f */
[----:B------:R-:W-:Y:S05]  /*7520*/  @!P1 BRA `(.L_x_188) ;  /* 0x0000000000049947 */ /* 0x000fea0003800000 */
[----:B------:R-:W-:Y:S01]  /*7530*/  BPT.TRAP 0x1 ;  /* 0x000000040000795c */ /* 0x000fe20000300000 */
.L_x_188:
        /* <DEDUP_REMOVED lines=40> */
.L_x_220:
[----:B------:R-:W-:Y:S05]  /*77c0*/  @P0 BRA `(.L_x_190) ;  /* 0x0000000000140947 */ /* 0x000fea0003800000 */
[----:B------:R-:W-:Y:S01]  /*77d0*/  ISETP.NE.AND P0, PT, R13, RZ, PT ;  /* 0x000000ff0d00720c */ /* 0x000fe20003f05270 */
[----:B------:R-:W-:-:S04]  /*77e0*/  IMAD.MOV.U32 R5, RZ, RZ, 0x3100 ;  /* 0x00003100ff057424 */ /* 0x000fc800078e00ff */
[----:B------:R4:W-:Y:S08]  /*77f0*/  SYNCS.ARRIVE.TRANS64 RZ, [R0+URZ+0x26818], R5 ;  /* 0x0268180500ff79a7 */ /* 0x0009f0000800003f */
[----:B------:R-:W-:Y:S05]  /*7800*/  @!P0 BRA `(.L_x_190) ;  /* 0x0000000000048947 */ /* 0x000fea0003800000 */
[----:B------:R-:W-:Y:S01]  /*7810*/  BPT.TRAP 0x1 ;  /* 0x000000040000795c */ /* 0x000fe20000300000 */
.L_x_190:
        /* <DEDUP_REMOVED lines=33> */
.L_x_176:
[----:B------:R-:W4:Y:S01]  /*7a30*/  S2R R2, SR_TID.X ;  /* 0x0000000000027919 */ /* 0x000f220000002100 */
[----:B------:R-:W-:Y:S01]  /*7a40*/  IMAD R3, R12, 0x8, R0 ;  /* 0x000000080c037824 */ /* 0x000fe200078e0200 */
[----:B----4-:R-:W-:Y:S02]  /*7a50*/  LOP3.LUT R4, R2, 0x7f, RZ, 0xc0, !PT ;  /* 0x0000007f02047812 */ /* 0x010fe400078ec0ff */
[----:B------:R-:W-:Y:S02]  /*7a60*/  SHF.L.U32 R2, R9, 0x1f, RZ ;  /* 0x0000001f09027819 */ /* 0x000fe400000006ff */
[----:B------:R-:W-:Y:S02]  /*7a70*/  ISETP.NE.AND P1, PT, R4, RZ, PT ;  /* 0x000000ff0400720c */ /* 0x000fe40003f25270 */
[----:B------:R-:W4:Y:S02]  /*7a80*/  SYNCS.PHASECHK.TRANS64.TRYWAIT P0, [R3+URZ+0x26840], R2 ;  /* 0x02684002030075a7 */ /* 0x000f24000800017f */
[----:B----4-:R-:W-:Y:S09]  /*7a90*/  @!P0 BRA `(.L_x_191) ;  /* 0x0000000800c48947 */ /* 0x010ff20003800000 */
.L_x_221:
[----:B------:R-:W-:Y:S05]  /*7aa0*/  @P1 BRA `(.L_x_192) ;  /* 0x0000000000181947 */ /* 0x000fea0003800000 */
[----:B------:R-:W5:Y:S01]  /*7ab0*/  S2R R4, SR_TID.X ;  /* 0x0000000000047919 */ /* 0x000f620000002100 */
[----:B----4-:R-:W-:-:S04]  /*7ac0*/  IMAD.MOV.U32 R2, RZ, RZ, 0x3100 ;  /* 0x00003100ff027424 */ /* 0x010fc800078e00ff */
[----:B------:R4:W-:Y:S01]  /*7ad0*/  SYNCS.ARRIVE.TRANS64 RZ, [R3+URZ+0x26830], R2 ;  /* 0x0268300203ff79a7 */ /* 0x0009e2000800003f */
[----:B-----5:R-:W-:-:S13]  /*7ae0*/  LOP3.LUT P0, RZ, R4, 0x1f, RZ, 0xc0, !PT ;  /* 0x0000001f04ff7812 */ /* 0x020fda000780c0ff */
[----:B----4-:R-:W-:Y:S05]  /*7af0*/  @!P0 BRA `(.L_x_192) ;  /* 0x0000000000048947 */ /* 0x010fea0003800000 */
[----:B------:R-:W-:Y:S01]  /*7b00*/  BPT.TRAP 0x1 ;  /* 0x000000040000795c */ /* 0x000fe20000300000 */
.L_x_192:
        /* <DEDUP_REMOVED lines=47> */
.L_x_173:
[----:B------:R-:W-:Y:S05]  /*7e00*/  BSYNC B0 ;  /* 0x0000000000007941 */ /* 0x000fea0003800000 */
.L_x_172:
[----:B------:R-:W-:-:S03]  /*7e10*/  UMOV UR5, 0xffffffff ;  /* 0xffffffff00057882 */ /* 0x000fc60000000000 */
[----:B------:R-:W-:Y:S05]  /*7e20*/  BRA.DIV UR5, `(.L_x_193) ;  /* 0x0000000605f47947 */ /* 0x000fea000b800000 */
[----:B------:R-:W-:-:S13]  /*7e30*/  ELECT P0, URZ, PT ;  /* 0x00000000003f782f */ /* 0x000fda0003800000 */
.L_x_224:
[----:B------:R-:W-:Y:S04]  /*7e40*/  BSSY B0, `(.L_x_194) ;  /* 0x0000023000007945 */ /* 0x000fe80003800000 */
[----:B------:R-:W-:Y:S05]  /*7e50*/  @!P0 BRA `(.L_x_195) ;  /* 0x0000000000848947 */ /* 0x000fea0003800000 */
[----:B------:R-:W-:-:S06]  /*7e60*/  ULOP3.LUT UR5, UR38, 0x2, URZ, 0xfc, !UPT ;  /* 0x0000000226057892 */ /* 0x000fcc000f8efc3f */
[----:B------:R-:W-:-:S05]  /*7e70*/  IMAD.U32 R2, RZ, RZ, UR5 ;  /* 0x00000005ff027e24 */ /* 0x000fca000f8e00ff */
[----:B------:R-:W-:-:S13]  /*7e80*/  ISETP.NE.AND P0, PT, R2, 0x3, PT ;  /* 0x000000030200780c */ /* 0x000fda0003f05270 */
[----:B------:R-:W-:Y:S05]  /*7e90*/  @!P0 BRA `(.L_x_196) ;  /* 0x0000000000048947 */ /* 0x000fea0003800000 */
[----:B------:R-:W-:Y:S01]  /*7ea0*/  BPT.TRAP 0x1 ;  /* 0x000000040000795c */ /* 0x000fe20000300000 */
.L_x_196:
        /* <DEDUP_REMOVED lines=15> */
.L_x_225:
[----:B------:R-:W2:Y:S02]  /*7fa0*/  SYNCS.PHASECHK.TRANS64.TRYWAIT P1, [R3+URZ], R2 ;  /* 0x00000002030075a7 */ /* 0x000ea4000802017f */
[----:B--2---:R-:W-:Y:S05]  /*7fb0*/  @!P1 BRA `(.L_x_198) ;  /* 0x0000000400c89947 */ /* 0x004fea0003800000 */
.L_x_226:
[----:B------:R-:W-:Y:S05]  /*7fc0*/  @!P0 BRA `(.L_x_199) ;  /* 0x0000000000048947 */ /* 0x000fea0003800000 */
[----:B------:R-:W-:Y:S01]  /*7fd0*/  BPT.TRAP 0x1 ;  /* 0x000000040000795c */ /* 0x000fe20000300000 */
.L_x_199:
[----:B--2---:R-:W-:-:S04]  /*7fe0*/  VIADD R3, R7, 0x26840 ;  /* 0x0002684007037836 */ /* 0x004fc80000000000 */
[----:B------:R-:W-:-:S04]  /*7ff0*/  IMAD R0, R0, 0x8, R3 ;  /* 0x0000000800007824 */ /* 0x000fc800078e0203 */
[----:B------:R-:W2:Y:S02]  /*8000*/  SYNCS.PHASECHK.TRANS64.TRYWAIT P0, [R0+URZ], R5 ;  /* 0x00000005000075a7 */ /* 0x000ea4000800017f */
[----:B--2---:R-:W-:Y:S05]  /*8010*/  @!P0 BRA `(.L_x_200) ;  /* 0x0000000400c48947 */ /* 0x004fea0003800000 */
.L_x_227:
[----:B------:R-:W-:-:S07]  /*8020*/  IMAD R3, R4, 0x8, R3 ;  /* 0x0000000804037824 */ /* 0x000fce00078e0203 */
.L_x_201:
[----:B---3--:R3:W4:Y:S02]  /*8030*/  SYNCS.PHASECHK.TRANS64.TRYWAIT P0, [R3+URZ], R2 ;  /* 0x00000002030075a7 */ /* 0x008724000800017f */
[----:B----4-:R-:W-:Y:S05]  /*8040*/  @!P0 NANOSLEEP.SYNCS 0x989680 ;  /* 0x009896800000895d */ /* 0x010fea0003900000 */
[----:B------:R-:W4:Y:S02]  /*8050*/  @!P0 SYNCS.PHASECHK.TRANS64 P0, [R3+URZ], R2 ;  /* 0x00000002030085a7 */ /* 0x000f24000800007f */
[----:B----4-:R-:W-:Y:S05]  /*8060*/  @!P0 BRA `(.L_x_201) ;  /* 0xfffffffc00f08947 */ /* 0x010fea000383ffff */
.L_x_195:
[----:B------:R-:W-:Y:S05]  /*8070*/  BSYNC B0 ;  /* 0x0000000000007941 */ /* 0x000fea0003800000 */
.L_x_194:
[----:B------:R-:W-:Y:S05]  /*8080*/  EXIT ;  /* 0x000000000000794d */ /* 0x000fea0003800000 */
.L_x_111:
[----:B------:R-:W-:Y:S02]  /*8090*/  IMAD.MOV.U32 R13, RZ, RZ, R23 ;  /* 0x000000ffff0d7224 */ /* 0x000fe400078e0017 */
[----:B------:R-:W-:Y:S02]  /*80a0*/  IMAD.MOV.U32 R12, RZ, RZ, RZ ;  /* 0x000000ffff0c7224 */ /* 0x000fe400078e00ff */
[----:B------:R-:W-:Y:S02]  /*80b0*/  IMAD.MOV.U32 R11, RZ, RZ, 0x1f ;  /* 0x0000001fff0b7424 */ /* 0x000fe400078e00ff */
[----:B------:R-:W-:-:S07]  /*80c0*/  IMAD.MOV.U32 R15, RZ, RZ, -0x1 ;  /* 0xffffffffff0f7424 */ /* 0x000fce00078e00ff */
[----:B------:R-:W-:Y:S05]  /*80d0*/  WARPSYNC.COLLECTIVE R15, `(.L_x_202) ;  /* 0x000000000f087348 */ /* 0x000fea0003c00000 */
[----:B------:R1:W2:Y:S02]  /*80e0*/  SHFL.IDX P6, R14, R13, R12, R11 ;  /* 0x0000000c0d0e7389 */ /* 0x0002a400000c000b */
[----:B-12---:R-:W-:Y:S01]  /*80f0*/  ENDCOLLECTIVE ;  /* 0x000000000000791b */ /* 0x006fe20003800000 */
.L_x_202:
[----:B------:R-:W-:Y:S05]  /*8100*/  BRA `(.L_x_203) ;  /* 0xffffff8800a47947 */ /* 0x000fea000383ffff */
.L_x_113:
[----:B--2---:R2:W3:Y:S02]  /*8110*/  SYNCS.PHASECHK.TRANS64.TRYWAIT P0, [R2+URZ+0x26800], R5 ;  /* 0x02680005020075a7 */ /* 0x0044e4000800017f */
[----:B---3--:R-:W-:Y:S05]  /*8120*/  @!P0 NANOSLEEP.SYNCS 0x989680 ;  /* 0x009896800000895d */ /* 0x008fea0003900000 */
[----:B------:R-:W3:Y:S02]  /*8130*/  @!P0 SYNCS.PHASECHK.TRANS64 P0, [R2+URZ+0x26800], R5 ;  /* 0x02680005020085a7 */ /* 0x000ee4000800007f */
[----:B---3--:R-:W-:Y:S05]  /*8140*/  @!P0 BRA `(.L_x_113) ;  /* 0xfffffffc00f08947 */ /* 0x008fea000383ffff */
[----:B------:R-:W-:Y:S05]  /*8150*/  BRA `(.L_x_112) ;  /* 0xffffff8800e47947 */ /* 0x000fea000383ffff */
.L_x_119:
[----:B---3--:R-:W-:-:S04]  /*8160*/  IMAD.U32 R5, RZ, RZ, UR8 ;  /* 0x00000008ff057e24 */ /* 0x008fc8000f8e00ff */
[----:B------:R3:W1:Y:S03]  /*8170*/  SYNCS.PHASECHK.TRANS64.TRYWAIT P1, [R5+URZ+0x26810], R6 ;  /* 0x02681006050075a7 */ /* 0x000666000802017f */
[----:B-1----:R-:W-:Y:S05]  /*8180*/  @!P1 NANOSLEEP.SYNCS 0x989680 ;  /* 0x009896800000995d */ /* 0x002fea0003900000 */
[----:B------:R-:W1:Y:S02]  /*8190*/  @!P1 SYNCS.PHASECHK.TRANS64 P1, [R5+URZ+0x26810], R6 ;  /* 0x02681006050095a7 */ /* 0x000e64000802007f */
[----:B-1----:R-:W-:Y:S05]  /*81a0*/  @!P1 BRA `(.L_x_119) ;  /* 0xfffffffc00ec9947 */ /* 0x002fea000383ffff */
[----:B------:R-:W-:Y:S05]  /*81b0*/  BRA `(.L_x_118) ;  /* 0xffffff9400487947 */ /* 0x000fea000383ffff */
.L_x_123:
[----:B------:R-:W-:-:S04]  /*81c0*/  IMAD.U32 R5, RZ, RZ, UR8 ;  /* 0x00000008ff057e24 */ /* 0x000fc8000f8e00ff */
[----:B------:R1:W1:Y:S03]  /*81d0*/  SYNCS.PHASECHK.TRANS64.TRYWAIT P1, [R5+URZ+0x26830], R6 ;  /* 0x02683006050075a7 */ /* 0x000266000802017f */
[----:B-1----:R-:W-:Y:S05]  /*81e0*/  @!P1 NANOSLEEP.SYNCS 0x989680 ;  /* 0x009896800000995d */ /* 0x002fea0003900000 */
[----:B------:R-:W1:Y:S02]  /*81f0*/  @!P1 SYNCS.PHASECHK.TRANS64 P1, [R5+URZ+0x26830], R6 ;  /* 0x02683006050095a7 */ /* 0x000e64000802007f */
[----:B-1----:R-:W-:Y:S05]  /*8200*/  @!P1 BRA `(.L_x_123) ;  /* 0xfffffffc00ec9947 */ /* 0x002fea000383ffff */
[----:B------:R-:W-:Y:S05]  /*8210*/  BRA `(.L_x_122) ;  /* 0xffffff9800547947 */ /* 0x000fea000383ffff */
.L_x_138:
[----:B------:R-:W-:Y:S01]  /*8220*/  BSSY B0, `(.L_x_204) ;  /* 0x0000005000007945 */ /* 0x000fe20003800000 */
[----:B------:R-:W-:-:S07]  /*8230*/  IMAD.MOV.U32 R15, RZ, RZ, -0x1 ;  /* 0xffffffffff0f7424 */ /* 0x000fce00078e00ff */
[----:B------:R-:W-:Y:S05]  /*8240*/  WARPSYNC.COLLECTIVE R15, `(.L_x_205) ;  /* 0x000000000f087348 */ /* 0x000fea0003c00000 */
[----:B------:R-:W-:Y:S01]  /*8250*/  NOP ;  /* 0x0000000000007918 */ /* 0x000fe20000000000 */
[----:B------:R-:W-:Y:S01]  /*8260*/  ENDCOLLECTIVE ;  /* 0x000000000000791b */ /* 0x000fe20003800000 */
.L_x_205:
[----:B------:R-:W-:Y:S05]  /*8270*/  BSYNC B0 ;  /* 0x0000000000007941 */ /* 0x000fea0003800000 */
.L_x_204:
[----:B------:R-:W-:Y:S05]  /*8280*/  BRA `(.L_x_206) ;  /* 0xffffffcc00407947 */ /* 0x000fea000383ffff */
.L_x_150:
[----:B------:R-:W-:Y:S01]  /*8290*/  BSSY B0, `(.L_x_207) ;  /* 0x0000005000007945 */ /* 0x000fe20003800000 */
[----:B------:R-:W-:-:S07]  /*82a0*/  IMAD.MOV.U32 R15, RZ, RZ, -0x1 ;  /* 0xffffffffff0f7424 */ /* 0x000fce00078e00ff */
[----:B------:R-:W-:Y:S05]  /*82b0*/  WARPSYNC.COLLECTIVE R15, `(.L_x_208) ;  /* 0x000000000f087348 */ /* 0x000fea0003c00000 */
[----:B------:R-:W-:Y:S01]  /*82c0*/  NOP ;  /* 0x0000000000007918 */ /* 0x000fe20000000000 */
[----:B------:R-:W-:Y:S01]  /*82d0*/  ENDCOLLECTIVE ;  /* 0x000000000000791b */ /* 0x000fe20003800000 */
.L_x_208:
[----:B------:R-:W-:Y:S05]  /*82e0*/  BSYNC B0 ;  /* 0x0000000000007941 */ /* 0x000fea0003800000 */
.L_x_207:
[----:B------:R-:W-:Y:S05]  /*82f0*/  BRA `(.L_x_209) ;  /* 0xffffffd000587947 */ /* 0x000fea000383ffff */
.L_x_163:
[----:B------:R-:W-:Y:S01]  /*8300*/  BSSY B0, `(.L_x_210) ;  /* 0x0000005000007945 */ /* 0x000fe20003800000 */
[----:B------:R-:W-:-:S07]  /*8310*/  IMAD.MOV.U32 R15, RZ, RZ, -0x1 ;  /* 0xffffffffff0f7424 */ /* 0x000fce00078e00ff */
[----:B------:R-:W-:Y:S05]  /*8320*/  WARPSYNC.COLLECTIVE R15, `(.L_x_211) ;  /* 0x000000000f087348 */ /* 0x000fea0003c00000 */
[----:B------:R-:W-:Y:S01]  /*8330*/  NOP ;  /* 0x0000000000007918 */ /* 0x000fe20000000000 */
[----:B------:R-:W-:Y:S01]  /*8340*/  ENDCOLLECTIVE ;  /* 0x000000000000791b */ /* 0x000fe20003800000 */
.L_x_211:
[----:B------:R-:W-:Y:S05]  /*8350*/  BSYNC B0 ;  /* 0x0000000000007941 */ /* 0x000fea0003800000 */
.L_x_210:
[----:B------:R-:W-:Y:S05]  /*8360*/  BRA `(.L_x_212) ;  /* 0xffffffd400747947 */ /* 0x000fea000383ffff */
.L_x_174:
[----:B-1----:R1:W2:Y:S02]  /*8370*/  SYNCS.PHASECHK.TRANS64.TRYWAIT P0, [R0+URZ+0x26820], R3 ;  /* 0x02682003000075a7 */ /* 0x0022a4000800017f */
[----:B--2---:R-:W-:Y:S05]  /*8380*/  @!P0 NANOSLEEP.SYNCS 0x989680 ;  /* 0x009896800000895d */ /* 0x004fea0003900000 */
[----:B------:R-:W2:Y:S02]  /*8390*/  @!P0 SYNCS.PHASECHK.TRANS64 P0, [R0+URZ+0x26820], R3 ;  /* 0x02682003000085a7 */ /* 0x000ea4000800007f */
[----:B--2---:R-:W-:Y:S05]  /*83a0*/  @!P0 BRA `(.L_x_174) ;  /* 0xfffffffc00f08947 */ /* 0x004fea000383ffff */
[----:B------:R-:W-:Y:S05]  /*83b0*/  BRA `(.L_x_213) ;  /* 0xffffffdc00387947 */ /* 0x000fea000383ffff */
.L_x_178:
[----:B-1----:R1:W2:Y:S02]  /*83c0*/  SYNCS.PHASECHK.TRANS64.TRYWAIT P1, [R0+URZ+0x26840], R20 ;  /* 0x02684014000075a7 */ /* 0x0022a4000802017f */
[----:B--2---:R-:W-:Y:S05]  /*83d0*/  @!P1 NANOSLEEP.SYNCS 0x989680 ;  /* 0x009896800000995d */ /* 0x004fea0003900000 */
[----:B------:R-:W2:Y:S02]  /*83e0*/  @!P1 SYNCS.PHASECHK.TRANS64 P1, [R0+URZ+0x26840], R20 ;  /* 0x02684014000095a7 */ /* 0x000ea4000802007f */
[----:B--2---:R-:W-:Y:S05]  /*83f0*/  @!P1 BRA `(.L_x_178) ;  /* 0xfffffffc00f09947 */ /* 0x004fea000383ffff */
[----:B------:R-:W-:Y:S05]  /*8400*/  BRA `(.L_x_214) ;  /* 0xffffffe400647947 */ /* 0x000fea000383ffff */
.L_x_180:
[----:B--2---:R2:W3:Y:S02]  /*8410*/  SYNCS.PHASECHK.TRANS64.TRYWAIT P1, [R0+URZ+0x26828], R20 ;  /* 0x02682814000075a7 */ /* 0x0044e4000802017f */
[----:B---3--:R-:W-:Y:S05]  /*8420*/  @!P1 NANOSLEEP.SYNCS 0x989680 ;  /* 0x009896800000995d */ /* 0x008fea0003900000 */
[----:B------:R-:W3:Y:S02]  /*8430*/  @!P1 SYNCS.PHASECHK.TRANS64 P1, [R0+URZ+0x26828], R20 ;  /* 0x02682814000095a7 */ /* 0x000ee4000802007f */
[----:B---3--:R-:W-:Y:S05]  /*8440*/  @!P1 BRA `(.L_x_180) ;  /* 0xfffffffc00f09947 */ /* 0x008fea000383ffff */
[----:B------:R-:W-:Y:S05]  /*8450*/  BRA `(.L_x_215) ;  /* 0xffffffe800107947 */ /* 0x000fea000383ffff */
.L_x_182:
[----:B---3--:R3:W4:Y:S02]  /*8460*/  SYNCS.PHASECHK.TRANS64.TRYWAIT P1, [R0+URZ+0x26848], R20 ;  /* 0x02684814000075a7 */ /* 0x008724000802017f */
[----:B----4-:R-:W-:Y:S05]  /*8470*/  @!P1 NANOSLEEP.SYNCS 0x989680 ;  /* 0x009896800000995d */ /* 0x010fea0003900000 */
[----:B------:R-:W4:Y:S02]  /*8480*/  @!P1 SYNCS.PHASECHK.TRANS64 P1, [R0+URZ+0x26848], R20 ;  /* 0x02684814000095a7 */ /* 0x000f24000802007f */
[----:B----4-:R-:W-:Y:S05]  /*8490*/  @!P1 BRA `(.L_x_182) ;  /* 0xfffffffc00f09947 */ /* 0x010fea000383ffff */
[----:B------:R-:W-:Y:S05]  /*84a0*/  BRA `(.L_x_216) ;  /* 0xffffffe8009c7947 */ /* 0x000fea000383ffff */
.L_x_184:
[----:B------:R-:W-:-:S07]  /*84b0*/  SHF.L.U32 R5, R9, 0x1f, RZ ;  /* 0x0000001f09057819 */ /* 0x000fce00000006ff */
.L_x_217:
[----:B--2---:R2:W3:Y:S02]  /*84c0*/  SYNCS.PHASECHK.TRANS64.TRYWAIT P1, [R0+URZ+0x26820], R5 ;  /* 0x02682005000075a7 */ /* 0x0044e4000802017f */
[----:B---3--:R-:W-:Y:S05]  /*84d0*/  @!P1 NANOSLEEP.SYNCS 0x989680 ;  /* 0x009896800000995d */ /* 0x008fea0003900000 */
[----:B------:R-:W3:Y:S02]  /*84e0*/  @!P1 SYNCS.PHASECHK.TRANS64 P1, [R0+URZ+0x26820], R5 ;  /* 0x02682005000095a7 */ /* 0x000ee4000802007f */
[----:B---3--:R-:W-:Y:S05]  /*84f0*/  @!P1 BRA `(.L_x_217) ;  /* 0xfffffffc00f09947 */ /* 0x008fea000383ffff */
[----:B------:R-:W-:Y:S05]  /*8500*/  BRA `(.L_x_218) ;  /* 0xffffffec00387947 */ /* 0x000fea000383ffff */
.L_x_187:
[----:B--2---:R2:W3:Y:S02]  /*8510*/  SYNCS.PHASECHK.TRANS64.TRYWAIT P1, [R0+URZ+0x26840], R7 ;  /* 0x02684007000075a7 */ /* 0x0044e4000802017f */
[----:B---3--:R-:W-:Y:S05]  /*8520*/  @!P1 NANOSLEEP.SYNCS 0x989680 ;  /* 0x009896800000995d */ /* 0x008fea0003900000 */
[----:B------:R-:W3:Y:S02]  /*8530*/  @!P1 SYNCS.PHASECHK.TRANS64 P1, [R0+URZ+0x26840], R7 ;  /* 0x02684007000095a7 */ /* 0x000ee4000802007f */
[----:B---3--:R-:W-:Y:S05]  /*8540*/  @!P1 BRA `(.L_x_187) ;  /* 0xfffffffc00f09947 */ /* 0x008fea000383ffff */
[----:B------:R-:W-:Y:S05]  /*8550*/  BRA `(.L_x_219) ;  /* 0xffffffec00e07947 */ /* 0x000fea000383ffff */
.L_x_189:
[----:B---3--:R3:W4:Y:S02]  /*8560*/  SYNCS.PHASECHK.TRANS64.TRYWAIT P1, [R0+URZ+0x26828], R7 ;  /* 0x02682807000075a7 */ /* 0x008724000802017f */
[----:B----4-:R-:W-:Y:S05]  /*8570*/  @!P1 NANOSLEEP.SYNCS 0x989680 ;  /* 0x009896800000995d */ /* 0x010fea0003900000 */
[----:B------:R-:W4:Y:S02]  /*8580*/  @!P1 SYNCS.PHASECHK.TRANS64 P1, [R0+URZ+0x26828], R7 ;  /* 0x02682807000095a7 */ /* 0x000f24000802007f */
[----:B----4-:R-:W-:Y:S05]  /*8590*/  @!P1 BRA `(.L_x_189) ;  /* 0xfffffffc00f09947 */ /* 0x010fea000383ffff */
[----:B------:R-:W-:Y:S05]  /*85a0*/  BRA `(.L_x_220) ;  /* 0xfffffff000847947 */ /* 0x000fea000383ffff */
.L_x_191:
[----:B----4-:R4:W1:Y:S02]  /*85b0*/  SYNCS.PHASECHK.TRANS64.TRYWAIT P0, [R3+URZ+0x26840], R2 ;  /* 0x02684002030075a7 */ /* 0x010864000800017f */
[----:B-1----:R-:W-:Y:S05]  /*85c0*/  @!P0 NANOSLEEP.SYNCS 0x989680 ;  /* 0x009896800000895d */ /* 0x002fea0003900000 */
[----:B------:R-:W1:Y:S02]  /*85d0*/  @!P0 SYNCS.PHASECHK.TRANS64 P0, [R3+URZ+0x26840], R2 ;  /* 0x02684002030085a7 */ /* 0x000e64000800007f */
[----:B-1----:R-:W-:Y:S05]  /*85e0*/  @!P0 BRA `(.L_x_191) ;  /* 0xfffffffc00f08947 */ /* 0x002fea000383ffff */
[----:B------:R-:W-:Y:S05]  /*85f0*/  BRA `(.L_x_221) ;  /* 0xfffffff400287947 */ /* 0x000fea000383ffff */
.L_x_193:
[----:B------:R-:W-:Y:S01]  /*8600*/  BSSY B0, `(.L_x_222) ;  /* 0x0000006000007945 */ /* 0x000fe20003800000 */
[----:B------:R-:W-:-:S07]  /*8610*/  IMAD.MOV.U32 R15, RZ, RZ, -0x1 ;  /* 0xffffffffff0f7424 */ /* 0x000fce00078e00ff */
[----:B------:R-:W-:Y:S05]  /*8620*/  WARPSYNC.COLLECTIVE R15, `(.L_x_223) ;  /* 0x000000000f0c7348 */ /* 0x000fea0003c00000 */
[----:B------:R-:W-:Y:S02]  /*8630*/  ELECT P6, UR62, PT ;  /* 0x00000000003e782f */ /* 0x000fe400038c0000 */
[----:B------:R-:W-:Y:S01]  /*8640*/  MOV R14, UR62 ;  /* 0x0000003e000e7c02 */ /* 0x000fe20008000f00 */
[----:B------:R-:W-:Y:S10]  /*8650*/  ENDCOLLECTIVE ;  /* 0x000000000000791b */ /* 0x000ff40003800000 */
.L_x_223:
[----:B------:R-:W-:Y:S05]  /*8660*/  BSYNC B0 ;  /* 0x0000000000007941 */ /* 0x000fea0003800000 */
.L_x_222:
[----:B------:R-:W-:Y:S01]  /*8670*/  PLOP3.LUT P0, PT, P6, PT, PT, 0x80, 0x0 ;  /* 0x000000000000781c */ /* 0x000fe2000370f070 */
[----:B------:R-:W-:-:S12]  /*8680*/  BRA `(.L_x_224) ;  /* 0xfffffff400ec7947 */ /* 0x000fd8000383ffff */
.L_x_197:
[----:B-1----:R1:W2:Y:S02]  /*8690*/  SYNCS.PHASECHK.TRANS64.TRYWAIT P1, [R6+URZ], R5 ;  /* 0x00000005060075a7 */ /* 0x0022a4000802017f */
[----:B--2---:R-:W-:Y:S05]  /*86a0*/  @!P1 NANOSLEEP.SYNCS 0x989680 ;  /* 0x009896800000995d */ /* 0x004fea0003900000 */
[----:B------:R-:W2:Y:S02]  /*86b0*/  @!P1 SYNCS.PHASECHK.TRANS64 P1, [R6+URZ], R5 ;  /* 0x00000005060095a7 */ /* 0x000ea4000802007f */
[----:B--2---:R-:W-:Y:S05]  /*86c0*/  @!P1 BRA `(.L_x_197) ;  /* 0xfffffffc00f09947 */ /* 0x004fea000383ffff */
[----:B------:R-:W-:Y:S05]  /*86d0*/  BRA `(.L_x_225) ;  /* 0xfffffff800307947 */ /* 0x000fea000383ffff */
.L_x_198:
[----:B--2---:R2:W3:Y:S02]  /*86e0*/  SYNCS.PHASECHK.TRANS64.TRYWAIT P1, [R3+URZ], R2 ;  /* 0x00000002030075a7 */ /* 0x0044e4000802017f */
[----:B---3--:R-:W-:Y:S05]  /*86f0*/  @!P1 NANOSLEEP.SYNCS 0x989680 ;  /* 0x009896800000995d */ /* 0x008fea0003900000 */
[----:B------:R-:W3:Y:S02]  /*8700*/  @!P1 SYNCS.PHASECHK.TRANS64 P1, [R3+URZ], R2 ;  /* 0x00000002030095a7 */ /* 0x000ee4000802007f */
[----:B---3--:R-:W-:Y:S05]  /*8710*/  @!P1 BRA `(.L_x_198) ;  /* 0xfffffffc00f09947 */ /* 0x008fea000383ffff */
[----:B------:R-:W-:Y:S05]  /*8720*/  BRA `(.L_x_226) ;  /* 0xfffffff800247947 */ /* 0x000fea000383ffff */
.L_x_200:
[----:B--2---:R2:W3:Y:S02]  /*8730*/  SYNCS.PHASECHK.TRANS64.TRYWAIT P0, [R0+URZ], R5 ;  /* 0x00000005000075a7 */ /* 0x0044e4000800017f */
[----:B---3--:R-:W-:Y:S05]  /*8740*/  @!P0 NANOSLEEP.SYNCS 0x989680 ;  /* 0x009896800000895d */ /* 0x008fea0003900000 */
[----:B------:R-:W3:Y:S02]  /*8750*/  @!P0 SYNCS.PHASECHK.TRANS64 P0, [R0+URZ], R5 ;  /* 0x00000005000085a7 */ /* 0x000ee4000800007f */
[----:B---3--:R-:W-:Y:S05]  /*8760*/  @!P0 BRA `(.L_x_200) ;  /* 0xfffffffc00f08947 */ /* 0x008fea000383ffff */
[----:B------:R-:W-:Y:S05]  /*8770*/  BRA `(.L_x_227) ;  /* 0xfffffff800287947 */ /* 0x000fea000383ffff */
.L_x_228:
        /* <DEDUP_REMOVED lines=16> */
.L_x_3294:


//--------------------- .text._ZN7cutlass13device_kernelIN5flash11enable_sm90INS1_16FlashAttnBwdSm90INS1_25CollectiveMainloopBwdSm90ILi2ELi2ELi2EN4cute5tupleIJNS5_1CILi1EEES8_S8_EEENS6_IJNS7_ILi64EEENS7_ILi128EEENS7_ILi96EEEEEENS_10bfloat16_tEfNS_4arch4Sm90ELb0ELb0ELb0ELb0ELb0ELb1ELb0ELb0ELi2ELi1ELi2ELi1ELb1EEENS1_24CollectiveEpilogueBwdGQAISD_fSG_Li256ELb0ELb0EEENS1_19SingleTileSchedulerILb0ELb0ELb0ELi128EEEEEEEEEvNT_6ParamsE --------------------------
	.section	.text._ZN7cutlass13device_kernelIN5flash11enable_sm90INS1_16FlashAttnBwdSm90INS1_25CollectiveMainloopBwdSm90ILi2ELi2ELi2EN4cute5tupleIJNS5_1CILi1EEES8_S8_EEENS6_IJNS7_ILi64EEENS7_ILi128EEENS7_ILi96EEEEEENS_10bfloat16_tEfNS_4arch4Sm90ELb0ELb0ELb0ELb0ELb0ELb1ELb0ELb0ELi2ELi1ELi2ELi1ELb1EEENS1_24CollectiveEpilogueBwdGQAISD_fSG_Li256ELb0ELb0EEENS1_19SingleTileSchedulerILb0ELb0ELb0ELi128EEEEEEEEEvNT_6ParamsE,"ax",@progbits
	.align	128
.text._ZN7cutlass13device_kernelIN5flash11enable_sm90INS1_16FlashAttnBwdSm90INS1_25CollectiveMainloopBwdSm90ILi2ELi2ELi2EN4cute5tupleIJNS5_1CILi1EEES8_S8_EEENS6_IJNS7_ILi64EEENS7_ILi128EEENS7_ILi96EEEEEENS_10bfloat16_tEfNS_4arch4Sm90ELb0ELb0ELb0ELb0ELb0ELb1ELb0ELb0ELi2ELi1ELi2ELi1ELb1EEENS1_24CollectiveEpilogueBwdGQAISD_fSG_Li256ELb0ELb0EEENS1_19SingleTileSchedulerILb0ELb0ELb0ELi128EEEEEEEEEvNT_6ParamsE:
        .type           _ZN7cutlass13device_kernelIN5flash11enable_sm90INS1_16FlashAttnBwdSm90INS1_25CollectiveMainloopBwdSm90ILi2ELi2ELi2EN4cute5tupleIJNS5_1CILi1EEES8_S8_EEENS6_IJNS7_ILi64EEENS7_ILi128EEENS7_ILi96EEEEEENS_10bfloat16_tEfNS_4arch4Sm90ELb0ELb0ELb0ELb0ELb0ELb1ELb0ELb0ELi2ELi1ELi2ELi1ELb1EEENS1_24CollectiveEpilogueBwdGQAISD_fSG_Li256ELb0ELb0EEENS1_19SingleTileSchedulerILb0ELb0ELb0ELi128EEEEEEEEEvNT_6ParamsE,@function
        .size           _ZN7cutlass13device_kernelIN5flash11enable_sm90INS1_16FlashAttnBwdSm90INS1_25CollectiveMainloopBwdSm90ILi2ELi2ELi2EN4cute5tupleIJNS5_1CILi1EEES8_S8_EEENS6_IJNS7_ILi64EEENS7_ILi128EEENS7_ILi96EEEEEENS_10bfloat16_tEfNS_4arch4Sm90ELb0ELb0ELb0ELb0ELb0ELb1ELb0ELb0ELi2ELi1ELi2ELi1ELb1EEENS1_24CollectiveEpilogueBwdGQAISD_fSG_Li256ELb0ELb0EEENS1_19SingleTileSchedulerILb0ELb0ELb0ELi128EEEEEEEEEvNT_6ParamsE,(.L_x_3295 - _ZN7cutlass13device_kernelIN5flash11enable_sm90INS1_16FlashAttnBwdSm90INS1_25CollectiveMainloopBwdSm90ILi2ELi2ELi2EN4cute5tupleIJNS5_1CILi1EEES8_S8_EEENS6_IJNS7_ILi64EEENS7_ILi128EEENS7_ILi96EEEEEENS_10bfloat16_tEfNS_4arch4Sm90ELb0ELb0ELb0ELb0ELb0ELb1ELb0ELb0ELi2ELi1ELi2ELi1ELb1EEENS1_24CollectiveEpilogueBwdGQAISD_fSG_Li256ELb0ELb0EEENS1_19SingleTileSchedulerILb0ELb0ELb0ELi128EEEEEEEEEvNT_6ParamsE)
        .other          _ZN7cutlass13device_kernelIN5flash11enable_sm90INS1_16FlashAttnBwdSm90INS1_25CollectiveMainloopBwdSm90ILi2ELi2ELi2EN4cute5tupleIJNS5_1CILi1EEES8_S8_EEENS6_IJNS7_ILi64EEENS7_ILi128EEENS7_ILi96EEEEEENS_10bfloat16_tEfNS_4arch4Sm90ELb0ELb0ELb0ELb0ELb0ELb1ELb0ELb0ELi2ELi1ELi2ELi1ELb1EEENS1_24CollectiveEpilogueBwdGQAISD_fSG_Li256ELb0ELb0EEENS1_19SingleTileSchedulerILb0ELb0ELb0ELi128EEEEEEEEEvNT_6ParamsE,@"STO_CUDA_ENTRY STV_DEFAULT"
_ZN7cutlass13device_kernelIN5flash11enable_sm90INS1_16FlashAttnBwdSm90INS1_25CollectiveMainloopBwdSm90ILi2ELi2ELi2EN4cute5tupleIJNS5_1CILi1EEES8_S8_EEENS6_IJNS7_ILi64EEENS7_ILi128EEENS7_ILi96EEEEEENS_10bfloat16_tEfNS_4arch4Sm90ELb0ELb0ELb0ELb0ELb0ELb1ELb0ELb0ELi2ELi1ELi2ELi1ELb1EEENS1_24CollectiveEpilogueBwdGQAISD_fSG_Li256ELb0ELb0EEENS1_19SingleTileSchedulerILb0ELb0ELb0ELi128EEEEEEEEEvNT_6ParamsE:
[----:B------:R-:W1:Y:S01]  /*0000*/  LDC R1, c[0x0][0x28] ;  /* 0x00000a00ff017b82 */ /* 0x000e620000000800 */
[----:B------:R-:W2:Y:S01]  /*0010*/  S2R R3, SR_TID.X ;  /* 0x0000000000037919 */ /* 0x000ea20000002100 */
[----:B------:R-:W-:Y:S01]  /*0020*/  ELECT P0, URZ, PT ;  /* 0x00000000003f782f */ /* 0x000fe20003800000 */
[----:B------:R-:W-:Y:S01]  /*0030*/  BSSY B0, `(.L_x_229) ;  /* 0x0000014000007945 */ /* 0x000fe20003800000 */
[----:B--2---:R-:W-:-:S05]  /*0040*/  SHF.R.U32.HI R0, RZ, 0x5, R3 ;  /* 0x00000005ff007819 */ /* 0x004fca0000011603 */
[----:B------:R-:W2:Y:S02]  /*0050*/  SHFL.IDX PT, R2, R0, RZ, 0x1f ;  /* 0x00001fff00027589 */ /* 0x000ea400000e0000 */
[----:B--2---:R-:W-:Y:S02]  /*0060*/  ISETP.EQ.AND P0, PT, R2, RZ, P0 ;  /* 0x000000ff0200720c */ /* 0x004fe40000702270 */
[----:B------:R-:W-:-:S11]  /*0070*/  SHF.R.U32.HI R2, RZ, 0x7, R3 ;  /* 0x00000007ff027819 */ /* 0x000fd60000011603 */
[----:B-1----:R-:W-:Y:S05]  /*0080*/  @!P0 BRA `(.L_x_230) ;  /* 0x0000000000388947 */ /* 0x002fea0003800000 */
[----:B------:R-:W-:Y:S02]  /*0090*/  ULDC.64 UR4, c[0x0][0x198] ;  /* 0x0000660000047ab9 */ /* 0x000fe40000000a00 */
[----:B------:R-:W-:Y:S02]  /*00a0*/  UIADD3 UR6, UP0, UR4, 0xf0, URZ ;  /* 0x000000f004067890 */ /* 0x000fe4000ff1e03f */
[----:B------:R-:W-:Y:S02]  /*00b0*/  UIADD3 UR8, UP1, UR4, 0x1f0, URZ ;  /* 0x000001f004087890 */ /* 0x000fe4000ff3e03f */
[----:B------:R-:W-:Y:S02]  /*00c0*/  UIADD3 UR10, UP2, UR4, 0x2f0, URZ ;  /* 0x000002f0040a7890 */ /* 0x000fe4000ff5e03f */
[----:B------:R-:W-:Y:S02]  /*00d0*/  UIADD3 UR4, UP3, UR4, 0x3f0, URZ ;  /* 0x000003f004047890 */ /* 0x000fe4000ff7e03f */
[----:B------:R-:W-:-:S02]  /*00e0*/  UIADD3.X UR7, URZ, UR5, URZ, UP0, !UPT ;  /* 0x000000053f077290 */ /* 0x000fc400087fe43f */
[----:B------:R-:W-:Y:S02]  /*00f0*/  UIADD3.X UR9, URZ, UR5, URZ, UP1, !UPT ;  /* 0x000000053f097290 */ /* 0x000fe40008ffe43f */
[----:B------:R-:W-:Y:S02]  /*0100*/  UIADD3.X UR11, URZ, UR5, URZ, UP2, !UPT ;  /* 0x000000053f0b7290 */ /* 0x000fe400097fe43f */
[----:B------:R-:W-:-:S03]  /*0110*/  UIADD3.X UR5, URZ, UR5, URZ, UP3, !UPT ;  /* 0x000000053f057290 */ /* 0x000fc60009ffe43f */
[----:B------:R1:W-:Y:S02]  /*0120*/  UTMACCTL.PF [UR6] ;  /* 0x00000000060079b9 */ /* 0x0003e40008040000 */
[----:B------:R1:W-:Y:S02]  /*0130*/  UTMACCTL.PF [UR8] ;  /* 0x00000000080079b9 */ /* 0x0003e40008040000 */
[----:B------:R1:W-:Y:S02]  /*0140*/  UTMACCTL.PF [UR10] ;  /* 0x000000000a0079b9 */ /* 0x0003e40008040000 */
[----:B------:R1:W-:Y:S02]  /*0150*/  UTMACCTL.PF [UR4] ;  /* 0x00000000040079b9 */ /* 0x0003e40008040000 */
[----:B-1----:R-:W-:Y:S01]  /*0160*/  NOP ;  /* 0x0000000000007918 */ /* 0x002fe20000000000 */
.L_x_230:
[----:B------:R-:W-:Y:S05]  /*0170*/  BSYNC B0 ;  /* 0x0000000000007941 */ /* 0x000fea0003800000 */
.L_x_229:
        /* <DEDUP_REMOVED lines=37> */
.L_x_231:
        /* <DEDUP_REMOVED lines=22> */
.L_x_232:
[----:B------:R-:W-:Y:S01]  /*0530*/  PLOP3.LUT P0, PT, PT, PT, UP0, 0x80, 0x0 ;  /* 0x000000000000781c */ /* 0x000fe20003f0f008 */
[----:B------:R-:W-:Y:S01]  /*0540*/  NOP ;  /* 0x0000000000007918 */ /* 0x000fe20000000000 */
[----:B------:R-:W-:Y:S01]  /*0550*/  BSSY B6, `(.L_x_233) ;  /* 0x000070b000067945 */ /* 0x000fe20003800000 */
[----:B-12-45:R-:W-:Y:S10]  /*0560*/  BAR.SYNC.DEFER_BLOCKING 0x0 ;  /* 0x0000000000007b1d */ /* 0x036ff40000010000 */
[----:B------:R-:W-:Y:S05]  /*0570*/  @!P0 BRA `(.L_x_234) ;  /* 0x0000004000848947 */ /* 0x000fea0003800000 */
.L_x_235:
[----:B------:R-:W-:-:S08]  /*0580*/  NOP ;  /* 0x0000000000007918 */ /* 0x000fd00000000000 */
[----:B------:R-:W1:Y:S02]  /*0590*/  USETMAXREG.TRY_ALLOC.CTAPOOL UP0, 0xf0 ;  /* 0x000000f0000079c8 */ /* 0x000e640008000600 */
[----:B-1----:R-:W-:-:S13]  /*05a0*/  PLOP3.LUT P0, PT, PT, PT, UP0, 0x80, 0x0 ;  /* 0x000000000000781c */ /* 0x002fda0003f0f008 */
[----:B------:R-:W-:Y:S05]  /*05b0*/  @!P0 BRA `(.L_x_235) ;  /* 0xfffffffc00f08947 */ /* 0x000fea000383ffff */
[----:B------:R-:W-:Y:S01]  /*05c0*/  LOP3.LUT R0, R0, 0x3, RZ, 0xc0, !PT ;  /* 0x0000000300007812 */ /* 0x000fe200078ec0ff */
[----:B------:R-:W1:Y:S05]  /*05d0*/  S2UR UR4, SR_CTAID.Z ;  /* 0x00000000000479c3 */ /* 0x000e6a0000002700 */
[----:B------:R-:W2:Y:S02]  /*05e0*/  SHFL.IDX PT, R0, R0, RZ, 0x1f ;  /* 0x00001fff00007589 */ /* 0x000ea400000e0000 */
[----:B--2---:R-:W-:-:S13]  /*05f0*/  ISETP.NE.AND P0, PT, R0, RZ, PT ;  /* 0x000000ff0000720c */ /* 0x004fda0003f05270 */
[----:B------:R-:W-:-:S05]  /*0600*/  @!P0 VIADD R3, R2, 0x9 ;  /* 0x0000000902038836 */ /* 0x000fca0000000000 */
[----:B------:R2:W-:Y:S06]  /*0610*/  @!P0 BAR.ARV R3, 0xa0 ;  /* 0x000280030000851d */ /* 0x0005ec0000002000 */
[----:B-1----:R-:W-:-:S13]  /*0620*/  ISETP.LE.AND P0, PT, RZ, UR4, PT ;  /* 0x00000004ff007c0c */ /* 0x002fda000bf03270 */
[----:B--2---:R-:W-:Y:S05]  /*0630*/  @!P0 BRA `(.L_x_236) ;  /* 0x0000006c00f08947 */ /* 0x004fea0003800000 */
        /* <DEDUP_REMOVED lines=21> */
.L_x_238:
        /* <DEDUP_REMOVED lines=15> */
.L_x_237:
        /* <DEDUP_REMOVED lines=22> */
.L_x_240:
        /* <DEDUP_REMOVED lines=15> */
.L_x_239:
[----:B------:R-:W-:Y:S01]  /*0ad0*/  SHF.R.S32.HI R41, RZ, 0x1f, R22 ;  /* 0x0000001fff297819 */ /* 0x000fe20000011416 */
[----:B------:R-:W-:-:S03]  /*0ae0*/  UMOV UR4, 0xffffffff ;  /* 0xffffffff00047882 */ /* 0x000fc60000000000 */
[----:B------:R-:W-:-:S04]  /*0af0*/  LEA.HI R0, R41, R22, RZ, 0x7 ;  /* 0x0000001629007211 */ /* 0x000fc800078f38ff */
[----:B------:R-:W-:Y:S01]  /*0b00*/  SHF.R.S32.HI R16, RZ, 0x7, R0 ;  /* 0x00000007ff107819 */ /* 0x000fe20000011400 */
[----:B------:R-:W-:Y:S06]  /*0b10*/  BRA.DIV UR4, `(.L_x_241) ;  /* 0x0000006a04c07947 */ /* 0x000fec000b800000 */
[----:B------:R1:W2:Y:S02]  /*0b20*/  SHFL.IDX PT, R14, R16, RZ, 0x1f ;  /* 0x00001fff100e7589 */ /* 0x0002a400000e0000 */
.L_x_311:
[----:B------:R-:W-:Y:S02]  /*0b30*/  SHF.L.U32 R5, RZ, 0x1f, RZ ;  /* 0x0000001fff057819 */ /* 0x000fe400000006ff */
[----:B------:R-:W-:Y:S02]  /*0b40*/  LOP3.LUT R3, R0, 0xffffff80, RZ, 0xc0, !PT ;  /* 0xffffff8000037812 */ /* 0x000fe400078ec0ff */
[----:B------:R-:W3:Y:S01]  /*0b50*/  SYNCS.PHASECHK.TRANS64.TRYWAIT P1, [R18+URZ+0x26800], R5 ;  /* 0x02680005120075a7 */ /* 0x000ee2000802017f */
[----:B--2---:R-:W-:Y:S02]  /*0b60*/  LEA.HI R0, R14, R14, RZ, 0x1 ;  /* 0x0000000e0e007211 */ /* 0x004fe400078f08ff */
[----:B------:R-:W-:Y:S02]  /*0b70*/  IMAD.IADD R40, R22, 0x1, -R3 ;  /* 0x0000000116287824 */ /* 0x000fe400078e0a03 */
[----:B------:R-:W-:Y:S01]  /*0b80*/  VIADD R3, R18, 0x6000 ;  /* 0x0000600012037836 */ /* 0x000fe20000000000 */
[----:B------:R-:W-:-:S02]  /*0b90*/  LOP3.LUT R209, R0, 0xfffffffe, RZ, 0xc0, !PT ;  /* 0xfffffffe00d17812 */ /* 0x000fc400078ec0ff */
[----:B------:R-:W-:Y:S02]  /*0ba0*/  SHF.R.S32.HI R43, RZ, 0x1f, R40 ;  /* 0x0000001fff2b7819 */ /* 0x000fe40000011428 */
[----:B------:R-:W-:Y:S01]  /*0bb0*/  LOP3.LUT P0, RZ, R3, 0x1bf, RZ, 0xc0, !PT ;  /* 0x000001bf03ff7812 */ /* 0x000fe2000780c0ff */
[----:B------:R-:W-:Y:S01]  /*0bc0*/  IMAD.IADD R209, R14, 0x1, -R209 ;  /* 0x000000010ed17824 */ /* 0x000fe200078e0ad1 */
[----:B------:R-:W-:-:S04]  /*0bd0*/  LEA.HI R42, R43, R40, RZ, 0x2 ;  /* 0x000000282b2a7211 */ /* 0x000fc800078f10ff */
[----:B------:R-:W-:Y:S01]  /*0be0*/  LOP3.LUT R17, R42, 0x7ffffffc, RZ, 0xc0, !PT ;  /* 0x7ffffffc2a117812 */ /* 0x000fe200078ec0ff */
[----:B---3--:R-:W-:Y:S06]  /*0bf0*/  @P1 BRA `(.L_x_242) ;  /* 0x0000000000081947 */ /* 0x008fec0003800000 */
[----:B------:R-:W2:Y:S02]  /*0c00*/  SYNCS.PHASECHK.TRANS64.TRYWAIT P1, [R18+URZ+0x26800], R5 ;  /* 0x02680005120075a7 */ /* 0x000ea4000802017f */
[----:B--2---:R-:W-:Y:S05]  /*0c10*/  @!P1 BRA `(.L_x_243) ;  /* 0x0000006800a09947 */ /* 0x004fea0003800000 */
.L_x_242:
[C---:B------:R-:W-:Y:S02]  /*0c20*/  IMAD.SHL.U32 R23, R40.reuse, 0x4, RZ ;  /* 0x0000000428177824 */ /* 0x040fe400078e00ff */
[----:B------:R-:W-:Y:S01]  /*0c30*/  IMAD.IADD R17, R40, 0x1, -R17 ;  /* 0x0000000128117824 */ /* 0x000fe200078e0a11 */
[----:B------:R-:W-:Y:S06]  /*0c40*/  @!P0 BRA `(.L_x_244) ;  /* 0x0000000000408947 */ /* 0x000fec0003800000 */
        /* <DEDUP_REMOVED lines=16> */
.L_x_244:
[----:B------:R-:W-:Y:S01]  /*0d50*/  LEA.HI R0, R41, R22, RZ, 0x4 ;  /* 0x0000001629007211 */ /* 0x000fe200078f20ff */
[----:B------:R-:W-:Y:S05]  /*0d60*/  WARPSYNC.ALL ;  /* 0x0000000000007948 */ /* 0x000fea0003800000 */
[----:B------:R-:W-:Y:S01]  /*0d70*/  LOP3.LUT R3, R0, 0xfffffff0, RZ, 0xc0, !PT ;  /* 0xfffffff000037812 */ /* 0x000fe200078ec0ff */
[----:B------:R-:W-:Y:S01]  /*0d80*/  ULDC UR6, c[0x0][0x280] ;  /* 0x0000a00000067ab9 */ /* 0x000fe20000000800 */
[----:B------:R-:W-:Y:S01]  /*0d90*/  CS2R R24, SRZ ;  /* 0x0000000000187805 */ /* 0x000fe2000001ff00 */
[----:B------:R-:W-:Y:S01]  /*0da0*/  UISETP.GE.AND UP0, UPT, UR6, 0x1, UPT ;  /* 0x000000010600788c */ /* 0x000fe2000bf06270 */
[----:B------:R-:W-:Y:S01]  /*0db0*/  CS2R R72, SRZ ;  /* 0x0000000000487805 */ /* 0x000fe2000001ff00 */
[----:B--2---:R-:W-:Y:S01]  /*0dc0*/  IMAD.IADD R5, R22, 0x1, -R3 ;  /* 0x0000000116057824 */ /* 0x004fe200078e0a03 */
[----:B------:R-:W-:-:S02]  /*0dd0*/  SHF.R.S32.HI R3, RZ, 0x4, R0 ;  /* 0x00000004ff037819 */ /* 0x000fc40000011400 */
[----:B------:R-:W-:Y:S02]  /*0de0*/  CS2R R74, SRZ ;  /* 0x00000000004a7805 */ /* 0x000fe4000001ff00 */
[----:B------:R-:W-:Y:S02]  /*0df0*/  CS2R R76, SRZ ;  /* 0x00000000004c7805 */ /* 0x000fe4000001ff00 */
[----:B------:R-:W-:Y:S02]  /*0e00*/  CS2R R78, SRZ ;  /* 0x00000000004e7805 */ /* 0x000fe4000001ff00 */
[----:B------:R-:W-:Y:S02]  /*0e10*/  LEA.HI R6, R5, R5, RZ, 0x1 ;  /* 0x0000000505067211 */ /* 0x000fe400078f08ff */
[----:B------:R-:W-:Y:S02]  /*0e20*/  CS2R R80, SRZ ;  /* 0x0000000000507805 */ /* 0x000fe4000001ff00 */
[----:B------:R-:W-:-:S02]  /*0e30*/  LEA.HI R0, R0, R3, RZ, 0x1 ;  /* 0x0000000300007211 */ /* 0x000fc400078f08ff */
[----:B------:R-:W-:Y:S02]  /*0e40*/  CS2R R82, SRZ ;  /* 0x0000000000527805 */ /* 0x000fe4000001ff00 */
[--C-:B------:R-:W-:Y:S02]  /*0e50*/  SHF.R.S32.HI R7, RZ, 0x1, R6.reuse ;  /* 0x00000001ff077819 */ /* 0x100fe40000011406 */
[----:B------:R-:W-:Y:S02]  /*0e60*/  CS2R R84, SRZ ;  /* 0x0000000000547805 */ /* 0x000fe4000001ff00 */
[----:B------:R-:W-:Y:S02]  /*0e70*/  SHF.R.S32.HI R4, RZ, 0x1f, R6 ;  /* 0x0000001fff047819 */ /* 0x000fe40000011406 */
[----:B------:R-:W-:Y:S02]  /*0e80*/  CS2R R86, SRZ ;  /* 0x0000000000567805 */ /* 0x000fe4000001ff00 */
[----:B------:R-:W-:-:S02]  /*0e90*/  SHF.R.S32.HI R10, RZ, 0x1f, R5 ;  /* 0x0000001fff0a7819 */ /* 0x000fc40000011405 */
[----:B------:R-:W-:Y:S02]  /*0ea0*/  CS2R R88, SRZ ;  /* 0x0000000000587805 */ /* 0x000fe4000001ff00 */
[----:B------:R-:W-:Y:S02]  /*0eb0*/  LEA.HI R4, R4, R7, RZ, 0x2 ;  /* 0x0000000704047211 */ /* 0x000fe400078f10ff */
[----:B------:R-:W-:Y:S02]  /*0ec0*/  CS2R R90, SRZ ;  /* 0x00000000005a7805 */ /* 0x000fe4000001ff00 */
[----:B------:R-:W-:Y:S02]  /*0ed0*/  LEA.HI R10, R10, R5, RZ, 0x3 ;  /* 0x000000050a0a7211 */ /* 0x000fe400078f18ff */
[----:B------:R-:W-:Y:S02]  /*0ee0*/  CS2R R92, SRZ ;  /* 0x00000000005c7805 */ /* 0x000fe4000001ff00 */
[----:B------:R-:W-:-:S02]  /*0ef0*/  LOP3.LUT R8, R4, 0xfffffffc, RZ, 0xc0, !PT ;  /* 0xfffffffc04087812 */ /* 0x000fc400078ec0ff */
[----:B------:R-:W-:Y:S02]  /*0f00*/  CS2R R94, SRZ ;  /* 0x00000000005e7805 */ /* 0x000fe4000001ff00 */
[----:B------:R-:W-:Y:S01]  /*0f10*/  LOP3.LUT R4, R0, 0xfffffffe, RZ, 0xc0, !PT ;  /* 0xfffffffe00047812 */ /* 0x000fe200078ec0ff */
[----:B------:R-:W-:Y:S01]  /*0f20*/  IMAD.SHL.U32 R10, R10, 0x20, RZ ;  /* 0x000000200a0a7824 */ /* 0x000fe200078e00ff */
[----:B------:R-:W-:Y:S01]  /*0f30*/  LEA.HI R0, R41, R22, RZ, 0x5 ;  /* 0x0000001629007211 */ /* 0x000fe200078f28ff */
[----:B------:R-:W-:Y:S01]  /*0f40*/  IMAD.IADD R8, R7, 0x1, -R8 ;  /* 0x0000000107087824 */ /* 0x000fe200078e0a08 */
[----:B------:R-:W-:Y:S01]  /*0f50*/  LOP3.LUT R6, R6, 0x3fffffe, RZ, 0xc0, !PT ;  /* 0x03fffffe06067812 */ /* 0x000fe200078ec0ff */
[----:B------:R-:W-:Y:S01]  /*0f60*/  IMAD.IADD R3, R3, 0x1, -R4 ;  /* 0x0000000103037824 */ /* 0x000fe200078e0a04 */
[----:B------:R-:W-:Y:S01]  /*0f70*/  SHF.R.S32.HI R0, RZ, 0x5, R0 ;  /* 0x00000005ff007819 */ /* 0x000fe20000011400 */
[----:B------:R-:W-:Y:S01]  /*0f80*/  IMAD.SHL.U32 R4, R8, 0x40, RZ ;  /* 0x0000004008047824 */ /* 0x000fe200078e00ff */
[----:B------:R-:W-:Y:S01]  /*0f90*/  LOP3.LUT R9, R10, 0x7fffff00, RZ, 0xc0, !PT ;  /* 0x7fffff000a097812 */ /* 0x000fe200078ec0ff */
[----:B------:R-:W-:Y:S01]  /*0fa0*/  IMAD.SHL.U32 R7, R3, 0x8, RZ ;  /* 0x0000000803077824 */ /* 0x000fe200078e00ff */
[----:B------:R-:W-:Y:S01]  /*0fb0*/  LOP3.LUT P0, RZ, R8, 0x2, RZ, 0xc0, !PT ;  /* 0x0000000208ff7812 */ /* 0x000fe2000780c0ff */
[----:B------:R-:W-:Y:S01]  /*0fc0*/  IMAD.IADD R6, R5, 0x1, -R6 ;  /* 0x0000000105067824 */ /* 0x000fe200078e0a06 */
[----:B------:R-:W-:Y:S01]  /*0fd0*/  LOP3.LUT R4, R4, 0xc0, RZ, 0xc0, !PT ;  /* 0x000000c004047812 */ /* 0x000fe200078ec0ff */
[----:B------:R-:W-:Y:S01]  /*0fe0*/  IMAD R9, R0, 0x200, R9 ;  /* 0x0000020000097824 */ /* 0x000fe200078e0209 */
[----:B------:R-:W-:-:S02]  /*0ff0*/  CS2R R96, SRZ ;  /* 0x0000000000607805 */ /* 0x000fc4000001ff00 */
[----:B------:R-:W-:Y:S02]  /*1000*/  CS2R R98, SRZ ;  /* 0x0000000000627805 */ /* 0x000fe4000001ff00 */
[----:B------:R-:W-:Y:S01]  /*1010*/  LOP3.LUT R7, R4, 0x8, R7, 0xf8, !PT ;  /* 0x0000000804077812 */ /* 0x000fe200078ef807 */
[----:B------:R-:W-:Y:S01]  /*1020*/  IMAD R9, R6, 0x20, R9 ;  /* 0x0000002006097824 */ /* 0x000fe200078e0209 */
[----:B------:R-:W-:Y:S02]  /*1030*/  SHF.R.U32.HI R4, RZ, 0x3, R4 ;  /* 0x00000003ff047819 */ /* 0x000fe40000011604 */
[----:B------:R-:W-:Y:S02]  /*1040*/  CS2R R100, SRZ ;  /* 0x0000000000647805 */ /* 0x000fe4000001ff00 */
[----:B------:R-:W-:Y:S02]  /*1050*/  CS2R R102, SRZ ;  /* 0x0000000000667805 */ /* 0x000fe4000001ff00 */
[----:B------:R-:W-:-:S02]  /*1060*/  CS2R R104, SRZ ;  /* 0x0000000000687805 */ /* 0x000fc4000001ff00 */
[----:B------:R-:W-:Y:S02]  /*1070*/  LOP3.LUT R4, R7, R4, RZ, 0x3c, !PT ;  /* 0x0000000407047212 */ /* 0x000fe400078e3cff */
[----:B------:R-:W-:Y:S02]  /*1080*/  CS2R R106, SRZ ;  /* 0x00000000006a7805 */ /* 0x000fe4000001ff00 */
[----:B------:R-:W-:Y:S02]  /*1090*/  CS2R R108, SRZ ;  /* 0x00000000006c7805 */ /* 0x000fe4000001ff00 */
[----:B------:R-:W-:Y:S02]  /*10a0*/  CS2R R110, SRZ ;  /* 0x00000000006e7805 */ /* 0x000fe4000001ff00 */
[----:B------:R-:W-:Y:S01]  /*10b0*/  CS2R R112, SRZ ;  /* 0x0000000000707805 */ /* 0x000fe2000001ff00 */
[----:B------:R-:W-:Y:S01]  /*10c0*/  IMAD.IADD R9, R4, 0x1, R9 ;  /* 0x0000000104097824 */ /* 0x000fe200078e0209 */
[----:B------:R-:W-:Y:S01]  /*10d0*/  CS2R R114, SRZ ;  /* 0x0000000000727805 */ /* 0x000fe2000001ff00 */
[----:B------:R-:W-:Y:S01]  /*10e0*/  IMAD.MOV.U32 R4, RZ, RZ, 0x20 ;  /* 0x00000020ff047424 */ /* 0x000fe200078e00ff */
[----:B------:R-:W-:Y:S01]  /*10f0*/  CS2R R116, SRZ ;  /* 0x0000000000747805 */ /* 0x000fe2000001ff00 */
[----:B------:R-:W-:Y:S01]  /*1100*/  IMAD R9, R9, 0x2, R18 ;  /* 0x0000000209097824 */ /* 0x000fe200078e0212 */
[----:B------:R-:W-:-:S02]  /*1110*/  CS2R R118, SRZ ;  /* 0x0000000000767805 */ /* 0x000fc4000001ff00 */
[----:B------:R-:W-:Y:S02]  /*1120*/  CS2R R26, SRZ ;  /* 0x00000000001a7805 */ /* 0x000fe4000001ff00 */
[----:B------:R-:W-:Y:S02]  /*1130*/  SEL R4, R4, 0xffffffe0, !P0 ;  /* 0xffffffe004047807 */ /* 0x000fe40004000000 */
[----:B------:R-:W-:Y:S02]  /*1140*/  CS2R R28, SRZ ;  /* 0x00000000001c7805 */ /* 0x000fe4000001ff00 */
[----:B------:R-:W-:Y:S01]  /*1150*/  PLOP3.LUT P0, PT, PT, PT, UP0, 0x80, 0x0 ;  /* 0x000000000000781c */ /* 0x000fe20003f0f008 */
[----:B------:R2:W3:Y:S01]  /*1160*/  LDSM.16.M88.4 R184, [R9+0x6000] ;  /* 0x0060000009b8783b */ /* 0x0004e20000000200 */
[----:B------:R-:W-:Y:S01]  /*1170*/  CS2R R30, SRZ ;  /* 0x00000000001e7805 */ /* 0x000fe2000001ff00 */
[----:B------:R-:W-:Y:S01]  /*1180*/  IMAD.IADD R8, R9, 0x1, R4 ;  /* 0x0000000109087824 */ /* 0x000fe200078e0204 */
[----:B------:R-:W-:Y:S01]  /*1190*/  CS2R R32, SRZ ;  /* 0x0000000000207805 */ /* 0x000fe2000001ff00 */
[----:B------:R2:W4:Y:S01]  /*11a0*/  LDSM.16.M88.4 R188, [R9+0x8000] ;  /* 0x0080000009bc783b */ /* 0x0005220000000200 */
[----:B------:R-:W-:-:S02]  /*11b0*/  CS2R R34, SRZ ;  /* 0x0000000000227805 */ /* 0x000fc4000001ff00 */
[----:B------:R-:W-:Y:S02]  /*11c0*/  CS2R R36, SRZ ;  /* 0x0000000000247805 */ /* 0x000fe4000001ff00 */
[----:B------:R-:W-:Y:S01]  /*11d0*/  CS2R R38, SRZ ;  /* 0x0000000000267805 */ /* 0x000fe2000001ff00 */
[----:B------:R2:W5:Y:S01]  /*11e0*/  LDSM.16.M88.4 R192, [R9+0xa000] ;  /* 0x00a0000009c0783b */ /* 0x0005620000000200 */
        /* <DEDUP_REMOVED lines=14> */
[----:B------:R-:W-:Y:S02]  /*12d0*/  CS2R R62, SRZ ;  /* 0x00000000003e7805 */ /* 0x000fe4000001ff00 */
[----:B------:R-:W-:Y:S02]  /*12e0*/  CS2R R64, SRZ ;  /* 0x0000000000407805 */ /* 0x000fe4000001ff00 */
[----:B------:R-:W-:Y:S02]  /*12f0*/  CS2R R66, SRZ ;  /* 0x0000000000427805 */ /* 0x000fe4000001ff00 */
        /* <DEDUP_REMOVED lines=9> */
[--C-:B------:R-:W-:Y:S01]  /*1390*/  SHF.R.S32.HI R4, RZ, 0x2, R42.reuse ;  /* 0x00000002ff047819 */ /* 0x100fe2000001142a */
[----:B------:R-:W-:Y:S01]  /*13a0*/  UIADD3 UR6, UR6, 0x3f, URZ ;  /* 0x0000003f06067890 */ /* 0x000fe2000fffe03f */
[----:B------:R-:W-:Y:S02]  /*13b0*/  SHF.R.S32.HI R5, RZ, 0x1f, R42 ;  /* 0x0000001fff057819 */ /* 0x000fe4000001142a */
[----:B------:R-:W-:-:S02]  /*13c0*/  CS2R R118, SRZ ;  /* 0x0000000000767805 */ /* 0x000fc4000001ff00 */
[----:B------:R-:W-:Y:S01]  /*13d0*/  LOP3.LUT R22, R22, 0x1c0, RZ, 0xc0, !PT ;  /* 0x000001c016167812 */ /* 0x000fe200078ec0ff */
[----:B------:R-:W-:Y:S01]  /*13e0*/  USHF.R.S32.HI UR7, URZ, 0x1f, UR6 ;  /* 0x0000001f3f077899 */ /* 0x000fe20008011406 */
[----:B------:R-:W-:Y:S02]  /*13f0*/  SHF.R.S32.HI R40, RZ, 0x5, R40 ;  /* 0x00000005ff287819 */ /* 0x000fe40000011428 */
[----:B------:R-:W-:Y:S02]  /*1400*/  CS2R R116, SRZ ;  /* 0x0000000000747805 */ /* 0x000fe4000001ff00 */
[----:B------:R-:W-:Y:S01]  /*1410*/  LEA.HI R5, R5, R4, RZ, 0x3 ;  /* 0x0000000405057211 */ /* 0x000fe200078f18ff */
[----:B------:R-:W-:Y:S01]  /*1420*/  ULEA.HI UR7, UR7, UR6, URZ, 0x6 ;  /* 0x0000000607077291 */ /* 0x000fe2000f8f303f */
[----:B------:R-:W-:Y:S02]  /*1430*/  LEA.HI R0, R16, R16, RZ, 0x1 ;  /* 0x0000001010007211 */ /* 0x000fe400078f08ff */
[----:B------:R-:W-:-:S02]  /*1440*/  CS2R R114, SRZ ;  /* 0x0000000000727805 */ /* 0x000fc4000001ff00 */
[----:B------:R-:W-:Y:S02]  /*1450*/  LOP3.LUT R9, R22, 0x30, R9, 0xf8, !PT ;  /* 0x0000003016097812 */ /* 0x000fe400078ef809 */
[----:B------:R-:W-:Y:S02]  /*1460*/  CS2R R112, SRZ ;  /* 0x0000000000707805 */ /* 0x000fe4000001ff00 */
[----:B------:R-:W-:Y:S02]  /*1470*/  LOP3.LUT R5, R5, 0xfffffff8, RZ, 0xc0, !PT ;  /* 0xfffffff805057812 */ /* 0x000fe400078ec0ff */
[----:B------:R-:W-:Y:S02]  /*1480*/  CS2R R110, SRZ ;  /* 0x00000000006e7805 */ /* 0x000fe4000001ff00 */
[----:B------:R-:W-:Y:S02]  /*1490*/  LOP3.LUT R9, R9, 0x8, R6, 0xf8, !PT ;  /* 0x0000000809097812 */ /* 0x000fe400078ef806 */
[----:B------:R-:W-:-:S02]  /*14a0*/  CS2R R108, SRZ ;  /* 0x00000000006c7805 */ /* 0x000fc4000001ff00 */
[----:B------:R-:W-:Y:S02]  /*14b0*/  SHF.R.U32.HI R22, RZ, 0x3, R22 ;  /* 0x00000003ff167819 */ /* 0x000fe40000011616 */
[----:B------:R-:W-:Y:S02]  /*14c0*/  CS2R R106, SRZ ;  /* 0x00000000006a7805 */ /* 0x000fe4000001ff00 */
[----:B------:R-:W-:Y:S02]  /*14d0*/  CS2R R104, SRZ ;  /* 0x0000000000687805 */ /* 0x000fe4000001ff00 */
[----:B------:R-:W-:Y:S02]  /*14e0*/  CS2R R102, SRZ ;  /* 0x0000000000667805 */ /* 0x000fe4000001ff00 */
[----:B------:R-:W-:Y:S02]  /*14f0*/  CS2R R100, SRZ ;  /* 0x0000000000647805 */ /* 0x000fe4000001ff00 */
[----:B------:R-:W-:-:S02]  /*1500*/  CS2R R98, SRZ ;  /* 0x0000000000627805 */ /* 0x000fc4000001ff00 */
[----:B------:R-:W-:Y:S02]  /*1510*/  CS2R R96, SRZ ;  /* 0x0000000000607805 */ /* 0x000fe4000001ff00 */
[----:B------:R-:W-:Y:S01]  /*1520*/  CS2R R94, SRZ ;  /* 0x00000000005e7805 */ /* 0x000fe2000001ff00 */
[----:B--2---:R-:W-:Y:S01]  /*1530*/  IMAD R7, R7, -0x80, R8 ;  /* 0xffffff8007077824 */ /* 0x004fe200078e0208 */
[----:B------:R-:W-:Y:S02]  /*1540*/  CS2R R92, SRZ ;  /* 0x00000000005c7805 */ /* 0x000fe4000001ff00 */
[----:B------:R-:W-:Y:S02]  /*1550*/  CS2R R90, SRZ ;  /* 0x00000000005a7805 */ /* 0x000fe4000001ff00 */
[----:B------:R-:W-:Y:S01]  /*1560*/  CS2R R88, SRZ ;  /* 0x0000000000587805 */ /* 0x000fe2000001ff00 */
[----:B------:R-:W-:Y:S01]  /*1570*/  IMAD R40, R40, -0x10, R7 ;  /* 0xfffffff028287824 */ /* 0x000fe200078e0207 */
[----:B------:R-:W-:-:S02]  /*1580*/  LOP3.LUT R7, R0, 0xfffffffe, RZ, 0xc0, !PT ;  /* 0xfffffffe00077812 */ /* 0x000fc400078ec0ff */
[----:B------:R-:W-:Y:S02]  /*1590*/  CS2R R86, SRZ ;  /* 0x0000000000567805 */ /* 0x000fe4000001ff00 */
[----:B------:R-:W-:Y:S02]  /*15a0*/  LOP3.LUT R0, R9, R22, RZ, 0x3c, !PT ;  /* 0x0000001609007212 */ /* 0x000fe400078e3cff */
[----:B------:R-:W-:Y:S02]  /*15b0*/  CS2R R84, SRZ ;  /* 0x0000000000547805 */ /* 0x000fe4000001ff00 */
[----:B------:R-:W-:Y:S01]  /*15c0*/  IADD3 R40, R40, R5, -R4 ;  /* 0x0000000528287210 */ /* 0x000fe20007ffe804 */
[C---:B------:R-:W-:Y:S01]  /*15d0*/  IMAD.IADD R7, R16.reuse, 0x1, -R7 ;  /* 0x0000000110077824 */ /* 0x040fe200078e0a07 */
[----:B------:R-:W-:Y:S01]  /*15e0*/  CS2R R82, SRZ ;  /* 0x0000000000527805 */ /* 0x000fe2000001ff00 */
[----:B------:R-:W-:Y:S01]  /*15f0*/  IMAD R5, R16, 0x8, R3 ;  /* 0x0000000810057824 */ /* 0x000fe200078e0203 */
[----:B------:R-:W-:Y:S01]  /*1600*/  CS2R R80, SRZ ;  /* 0x0000000000507805 */ /* 0x000fe2000001ff00 */
[----:B------:R-:W-:Y:S01]  /*1610*/  IMAD R3, R7, -0x40, R40 ;  /* 0xffffffc007037824 */ /* 0x000fe200078e0228 */
[----:B------:R-:W-:Y:S01]  /*1620*/  CS2R R78, SRZ ;  /* 0x00000000004e7805 */ /* 0x000fe2000001ff00 */
[----:B------:R-:W-:Y:S01]  /*1630*/  IMAD.U32 R0, R5, 0x200, R0 ;  /* 0x0000020005007824 */ /* 0x000fe200078e0000 */
[----:B------:R-:W-:-:S02]  /*1640*/  CS2R R76, SRZ ;  /* 0x00000000004c7805 */ /* 0x000fc4000001ff00 */
[----:B------:R-:W-:Y:S02]  /*1650*/  CS2R R74, SRZ ;  /* 0x00000000004a7805 */ /* 0x000fe4000001ff00 */
[----:B------:R-:W-:Y:S02]  /*1660*/  CS2R R72, SRZ ;  /* 0x0000000000487805 */ /* 0x000fe4000001ff00 */
[----:B------:R-:W-:Y:S02]  /*1670*/  CS2R R70, SRZ ;  /* 0x0000000000467805 */ /* 0x000fe4000001ff00 */
[----:B------:R-:W-:Y:S02]  /*1680*/  CS2R R68, SRZ ;  /* 0x0000000000447805 */ /* 0x000fe4000001ff00 */
[----:B------:R-:W-:Y:S02]  /*1690*/  CS2R R66, SRZ ;  /* 0x0000000000427805 */ /* 0x000fe4000001ff00 */
        /* <DEDUP_REMOVED lines=20> */
[----:B------:R-:W-:Y:S01]  /*17e0*/  CS2R R24, SRZ ;  /* 0x0000000000187805 */ /* 0x000fe2000001ff00 */
[----:B------:R-:W-:Y:S01]  /*17f0*/  ULOP3.LUT UR11, UR38, 0x1, URZ, 0xfc, !UPT ;  /* 0x00000001260b7892 */ /* 0x000fe2000f8efc3f */
[----:B------:R-:W-:Y:S01]  /*1800*/  UMOV UR4, URZ ;  /* 0x0000003f00047c82 */ /* 0x000fe20008000000 */
[----:B------:R-:W-:Y:S01]  /*1810*/  UMOV UR5, URZ ;  /* 0x0000003f00057c82 */ /* 0x000fe20008000000 */
[----:B------:R-:W-:Y:S01]  /*1820*/  USHF.R.S32.HI UR7, URZ, 0x6, UR7 ;  /* 0x000000063f077899 */ /* 0x000fe20008011407 */
[----:B------:R-:W-:Y:S01]  /*1830*/  UMOV UR6, URZ ;  /* 0x0000003f00067c82 */ /* 0x000fe20008000000 */
[----:B------:R-:W-:-:S10]  /*1840*/  ULDC UR20, c[0x0][0x744] ;  /* 0x0001d10000147ab9 */ /* 0x000fd40000000800 */
.L_x_256:
[----:B------:R-:W-:-:S06]  /*1850*/  UISETP.NE.AND UP0, UPT, UR11, 0x3, UPT ;  /* 0x000000030b00788c */ /* 0x000fcc000bf05270 */
[----:B------:R-:W-:-:S13]  /*1860*/  PLOP3.LUT P0, PT, PT, PT, UP0, 0x80, 0x0 ;  /* 0x000000000000781c */ /* 0x000fda0003f0f008 */
[----:B-1----:R-:W-:Y:S05]  /*1870*/  @!P0 BRA `(.L_x_246) ;  /* 0x0000000000048947 */ /* 0x002fea0003800000 */
[----:B------:R-:W-:Y:S01]  /*1880*/  BPT.TRAP 0x1 ;  /* 0x000000040000795c */ /* 0x000fe20000300000 */
.L_x_246:
[----:B------:R-:W-:Y:S01]  /*1890*/  R2UR UR8, R18 ;  /* 0x00000000120872ca */ /* 0x000fe200000e0000 */
[----:B------:R-:W-:-:S05]  /*18a0*/  IMAD.U32 R22, RZ, RZ, UR5 ;  /* 0x00000005ff167e24 */ /* 0x000fca000f8e00ff */
[----:B------:R-:W-:-:S07]  /*18b0*/  SHF.L.U32 R22, R22, 0x1f, RZ ;  /* 0x0000001f16167819 */ /* 0x000fce00000006ff */
[----:B------:R-:W-:-:S09]  /*18c0*/  ULEA UR8, UR6, UR8, 0x3 ;  /* 0x0000000806087291 */ /* 0x000fd2000f8e183f */
[----:B------:R2:W3:Y:S01]  /*18d0*/  SYNCS.PHASECHK.TRANS64.TRYWAIT P1, [UR8+0x26810], R22 ;  /* 0x02681016ff0075a7 */ /* 0x0004e20008020148 */
[----:B------:R-:W-:Y:S05]  /*18e0*/  @!P0 BRA `(.L_x_247) ;  /* 0x0000000000048947 */ /* 0x000fea0003800000 */
[----:B------:R-:W-:Y:S01]  /*18f0*/  BPT.TRAP 0x1 ;  /* 0x000000040000795c */ /* 0x000fe20000300000 */
.L_x_247:
[----:B---3--:R-:W-:Y:S05]  /*1900*/  @P1 BRA `(.L_x_248) ;  /* 0x0000000000081947 */ /* 0x008fea0003800000 */
[----:B------:R-:W3:Y:S02]  /*1910*/  SYNCS.PHASECHK.TRANS64.TRYWAIT P1, [UR8+0x26810], R22 ;  /* 0x02681016ff0075a7 */ /* 0x000ee40008020148 */
[----:B---3--:R-:W-:Y:S05]  /*1920*/  @!P1 BRA `(.L_x_249) ;  /* 0x0000005c00709947 */ /* 0x008fea0003800000 */
.L_x_248:
[----:B------:R-:W-:Y:S01]  /*1930*/  R2UR UR9, R18 ;  /* 0x00000000120972ca */ /* 0x000fe200000e0000 */
[----:B------:R-:W-:Y:S01]  /*1940*/  IMAD R4, R209, 0x800, R18 ;  /* 0x00000800d1047824 */ /* 0x000fe200078e0212 */
[----:B------:R-:W-:Y:S01]  /*1950*/  WARPGROUP.ARRIVE ;  /* 0x00000000000079c5 */ /* 0x000fe20000000000 */
[----:B------:R-:W-:Y:S01]  /*1960*/  UMOV UR13, 0xc0000010 ;  /* 0xc0000010000d7882 */ /* 0x000fe20000000000 */
[----:B------:R-:W-:Y:S02]  /*1970*/  UMOV UR15, 0x80000020 ;  /* 0x80000020000f7882 */ /* 0x000fe40000000000 */
[----:B------:R-:W-:Y:S01]  /*1980*/  R2UR UR10, R4 ;  /* 0x00000000040a72ca */ /* 0x000fe200000e0000 */
[----:B------:R-:W-:-:S04]  /*1990*/  IMAD.U32 R4, RZ, RZ, UR6 ;  /* 0x00000006ff047e24 */ /* 0x000fc8000f8e00ff */
[----:B---3--:R-:W-:Y:S02]  /*19a0*/  IMAD R5, R4, 0x20, R17 ;  /* 0x0000002004057824 */ /* 0x008fe400078e0211 */
        /* <DEDUP_REMOVED lines=59> */
.L_x_250:
[----:B------:R1:W1:Y:S01]  /*1d60*/  SYNCS.PHASECHK.TRANS64.TRYWAIT P1, [UR8+0x26830], R22 ;  /* 0x02683016ff0075a7 */ /* 0x0002620008020148 */
[----:B------:R-:W-:Y:S05]  /*1d70*/  @!P0 BRA `(.L_x_251) ;  /* 0x0000000000048947 */ /* 0x000fea0003800000 */
[----:B------:R-:W-:Y:S01]  /*1d80*/  BPT.TRAP 0x1 ;  /* 0x000000040000795c */ /* 0x000fe20000300000 */
.L_x_251:
[----:B-1----:R-:W-:Y:S05]  /*1d90*/  @P1 BRA `(.L_x_252) ;  /* 0x0000000000081947 */ /* 0x002fea0003800000 */
[----:B------:R-:W1:Y:S02]  /*1da0*/  SYNCS.PHASECHK.TRANS64.TRYWAIT P1, [UR8+0x26830], R22 ;  /* 0x02683016ff0075a7 */ /* 0x000e640008020148 */
[----:B-1----:R-:W-:Y:S05]  /*1db0*/  @!P1 BRA `(.L_x_253) ;  /* 0x0000005800649947 */ /* 0x002fea0003800000 */
.L_x_252:
[----:B------:R-:W-:Y:S01]  /*1dc0*/  R2UR UR10, R18 ;  /* 0x00000000120a72ca */ /* 0x000fe200000e0000 */
[----:B------:R-:W-:Y:S01]  /*1dd0*/  WARPGROUP.ARRIVE ;  /* 0x00000000000079c5 */ /* 0x000fe20000000000 */
[----:B------:R-:W-:Y:S01]  /*1de0*/  UMOV UR15, 0x80000020 ;  /* 0x80000020000f7882 */ /* 0x000fe20000000000 */
[C---:B------:R-:W-:Y:S01]  /*1df0*/  ISETP.GT.AND P2, PT, R3.reuse, RZ, PT ;  /* 0x000000ff0300720c */ /* 0x040fe20003f44270 */
[----:B------:R-:W-:Y:S01]  /*1e00*/  UMOV UR19, 0xc0000010 ;  /* 0xc000001000137882 */ /* 0x000fe20000000000 */
[----:B------:R-:W-:Y:S01]  /*1e10*/  ISETP.GT.AND P1, PT, R3, 0x8, PT ;  /* 0x000000080300780c */ /* 0x000fe20003f24270 */
[----:B------:R-:W-:Y:S01]  /*1e20*/  UMOV UR17, 0x40000040 ;  /* 0x4000004000117882 */ /* 0x000fe20000000000 */
[----:B--2---:R-:W-:Y:S02]  /*1e30*/  FSEL R22, R153, -INF , P2 ;  /* 0xff80000099167808 */ /* 0x004fe40001000000 */
[----:B------:R-:W-:Y:S02]  /*1e40*/  FSEL R213, R152, -INF , P2 ;  /* 0xff80000098d57808 */ /* 0x000fe40001000000 */
[----:B------:R-:W-:Y:S01]  /*1e50*/  FSEL R214, R181, -INF , P2 ;  /* 0xff800000b5d67808 */ /* 0x000fe20001000000 */
[----:B------:R-:W-:Y:S01]  /*1e60*/  FFMA.FTZ R153, R22, UR20, -R211 ;  /* 0x0000001416997c23 */ /* 0x000fe200080108d3 */
[----:B------:R-:W-:Y:S01]  /*1e70*/  UIADD3 UR10, UR10, 0x18000, URZ ;  /* 0x000180000a0a7890 */ /* 0x000fe2000fffe03f */
[----:B------:R-:W-:Y:S01]  /*1e80*/  FSEL R22, R157, -INF , P2 ;  /* 0xff8000009d167808 */ /* 0x000fe20001000000 */
[----:B------:R-:W-:Y:S01]  /*1e90*/  FFMA.FTZ R152, R213, UR20, -R210 ;  /* 0x00000014d5987c23 */ /* 0x000fe200080108d2 */
[----:B------:R-:W-:Y:S01]  /*1ea0*/  FSEL R157, R160, -INF , P2 ;  /* 0xff800000a09d7808 */ /* 0x000fe20001000000 */
[----:B------:R-:W-:Y:S01]  /*1eb0*/  USHF.R.U32.HI UR10, URZ, 0x4, UR10 ;  /* 0x000000043f0a7899 */ /* 0x000fe2000801160a */
[----:B------:R-:W-:Y:S01]  /*1ec0*/  FSEL R213, R156, -INF , P2 ;  /* 0xff8000009cd57808 */ /* 0x000fe20001000000 */
[----:B------:R-:W-:Y:S01]  /*1ed0*/  FFMA.FTZ R215, R22, UR20, -R21 ;  /* 0x0000001416d77c23 */ /* 0x000fe20008010815 */
[----:B------:R-:W-:Y:S01]  /*1ee0*/  FSEL R22, R161, -INF , P2 ;  /* 0xff800000a1167808 */ /* 0x000fe20001000000 */
[----:B------:R-:W-:Y:S01]  /*1ef0*/  ULOP3.LUT UR10, UR10, 0x3fff, URZ, 0xc0, !UPT ;  /* 0x00003fff0a0a7892 */ /* 0x000fe2000f8ec03f */
[----:B------:R-:W-:Y:S01]  /*1f00*/  FFMA.FTZ R160, R157, UR20, -R14 ;  /* 0x000000149da07c23 */ /* 0x000fe2000801080e */
[----:B------:R-:W-:Y:S01]  /*1f10*/  FSEL R157, R164, -INF , P2 ;  /* 0xff800000a49d7808 */ /* 0x000fe20001000000 */
[----:B------:R-:W-:Y:S01]  /*1f20*/  FFMA.FTZ R208, R213, UR20, -R20 ;  /* 0x00000014d5d07c23 */ /* 0x000fe20008010814 */
[----:B------:R-:W-:Y:S01]  /*1f30*/  ULOP3.LUT UR12, UR10, 0x10000, URZ, 0xfc, !UPT ;  /* 0x000100000a0c7892 */ /* 0x000fe2000f8efc3f */
[----:B------:R-:W-:Y:S01]  /*1f40*/  FFMA.FTZ R213, R22, UR20, -R15 ;  /* 0x0000001416d57c23 */ /* 0x000fe2000801080f */
[----:B------:R-:W-:Y:S01]  /*1f50*/  FSEL R22, R165, -INF , P2 ;  /* 0xff800000a5167808 */ /* 0x000fe20001000000 */
[----:B------:R-:W-:Y:S01]  /*1f60*/  FFMA.FTZ R161, R157, UR20, -R10 ;  /* 0x000000149da17c23 */ /* 0x000fe2000801080a */
[----:B------:R-:W-:Y:S01]  /*1f70*/  UIMAD UR12, UR6, 0x300, UR12 ;  /* 0x00000300060c78a4 */ /* 0x000fe2000f8e020c */
[----:B------:R-:W-:Y:S01]  /*1f80*/  FSEL R157, R168, -INF , P2 ;  /* 0xff800000a89d7808 */ /* 0x000fe20001000000 */
[----:B------:R-:W1:Y:S01]  /*1f90*/  MUFU.EX2 R160, R160 ;  /* 0x000000a000a07308 */ /* 0x000e620000000800 */
[----:B------:R-:W-:Y:S01]  /*1fa0*/  FFMA.FTZ R164, R22, UR20, -R11 ;  /* 0x0000001416a47c23 */ /* 0x000fe2000801080b */
[----:B------:R-:W-:Y:S01]  /*1fb0*/  FSEL R156, R169, -INF , P2 ;  /* 0xff800000a99c7808 */ /* 0x000fe20001000000 */
[----:B------:R-:W-:Y:S01]  /*1fc0*/  ULOP3.LUT UR10, UR10, 0x1000000, URZ, 0xfc, !UPT ;  /* 0x010000000a0a7892 */ /* 0x000fe2000f8efc3f */
[----:B------:R-:W-:Y:S01]  /*1fd0*/  FFMA.FTZ R22, R157, UR20, -R12 ;  /* 0x000000149d167c23 */ /* 0x000fe2000801080c */
[----:B------:R-:W-:Y:S01]  /*1fe0*/  UMOV UR14, UR12 ;  /* 0x0000000c000e7c82 */ /* 0x000fe20008000000 */
[----:B------:R-:W-:Y:S01]  /*1ff0*/  FSEL R157, R154, -INF , P1 ;  /* 0xff8000009a9d7808 */ /* 0x000fe20000800000 */
[----:B------:R-:W-:Y:S01]  /*2000*/  HGMMA.64x64x16.F32.BF16 R120, R184, gdesc[UR12], RZ, !UPT, gsb0 ;  /* 0x00e0000cb8787df0 */ /* 0x000fe2000c0018ff */
[----:B------:R-:W-:Y:S01]  /*2010*/  UIADD3 UR14, UR12, 0x2, URZ ;  /* 0x000000020c0e7890 */ /* 0x000fe2000fffe03f */
[----:B------:R-:W-:Y:S01]  /*2020*/  FSEL R154, R155, -INF , P1 ;  /* 0xff8000009b9a7808 */ /* 0x000fe20000800000 */
[----:B------:R-:W-:Y:S01]  /*2030*/  UMOV UR15, 0x80000020 ;  /* 0x80000020000f7882 */ /* 0x000fe20000000000 */
[----:B------:R-:W-:Y:S01]  /*2040*/  FSEL R155, R158, -INF , P1 ;  /* 0xff8000009e9b7808 */ /* 0x000fe20000800000 */
[----:B------:R-:W-:Y:S01]  /*2050*/  FFMA.FTZ R156, R156, UR20, -R13 ;  /* 0x000000149c9c7c23 */ /* 0x000fe2000801080d */
[----:B------:R-:W-:Y:S01]  /*2060*/  FFMA.FTZ R157, R157, UR20, -R210 ;  /* 0x000000149d9d7c23 */ /* 0x000fe200080108d2 */
[----:B------:R-:W-:Y:S01]  /*2070*/  FFMA.FTZ R169, R154, UR20, -R211 ;  /* 0x000000149aa97c23 */ /* 0x000fe200080108d3 */
[----:B------:R-:W-:Y:S01]  /*2080*/  FSEL R154, R159, -INF , P1 ;  /* 0xff8000009f9a7808 */ /* 0x000fe20000800000 */
        /* <DEDUP_REMOVED lines=11> */
[----:B------:R-:W-:Y:S01]  /*2140*/  MUFU.EX2 R168, R157 ;  /* 0x0000009d00a87308 */ /* 0x000fe20000000800 */
[----:B------:R-:W-:Y:S01]  /*2150*/  FFMA.FTZ R155, R155, UR20, -R10 ;  /* 0x000000149b9b7c23 */ /* 0x000fe2000801080a */
[----:B------:R-:W-:Y:S01]  /*2160*/  FSEL R10, R167, -INF , P1 ;  /* 0xff800000a70a7808 */ /* 0x000fe20000800000 */
[----:B------:R-:W-:Y:S01]  /*2170*/  FFMA.FTZ R216, R181, UR20, -R6 ;  /* 0x00000014b5d87c23 */ /* 0x000fe20008010806 */
[----:B------:R-:W-:Y:S01]  /*2180*/  FSEL R211, R180, -INF , P2 ;  /* 0xff800000b4d37808 */ /* 0x000fe20001000000 */
[----:B------:R-:W-:Y:S01]  /*2190*/  UIMAD UR10, UR6, 0x300, UR10 ;  /* 0x00000300060a78a4 */ /* 0x000fe2000f8e020a */
[----:B------:R-:W-:Y:S01]  /*21a0*/  FSEL R180, R179, -INF , P1 ;  /* 0xff800000b3b47808 */ /* 0x000fe20000800000 */
[----:B------:R-:W-:Y:S01]  /*21b0*/  FFMA.FTZ R163, R10, UR20, -R11 ;  /* 0x000000140aa37c23 */ /* 0x000fe2000801080b */
[----:B------:R-:W-:Y:S01]  /*21c0*/  FSEL R11, R170, -INF , P1 ;  /* 0xff800000aa0b7808 */ /* 0x000fe20000800000 */
[----:B------:R2:W-:Y:S01]  /*21d0*/  MUFU.EX2 R162, R155 ;  /* 0x0000009b00a27308 */ /* 0x0005e20000000800 */
[----:B------:R-:W-:Y:S01]  /*21e0*/  FSEL R10, R171, -INF , P1 ;  /* 0xff800000ab0a7808 */ /* 0x000fe20000800000 */
[----:B------:R-:W-:Y:S01]  /*21f0*/  FFMA.FTZ R217, R180, UR20, -R7 ;  /* 0x00000014b4d97c23 */ /* 0x000fe20008010807 */
[----:B------:R-:W-:Y:S01]  /*2200*/  FSEL R179, R182, -INF , P1 ;  /* 0xff800000b6b37808 */ /* 0x000fe20000800000 */
[----:B------:R-:W-:Y:S01]  /*2210*/  FFMA.FTZ R166, R11, UR20, -R12 ;  /* 0x000000140ba67c23 */ /* 0x000fe2000801080c */
[----:B------:R-:W-:Y:S01]  /*2220*/  FSEL R11, R172, -INF , P2 ;  /* 0xff800000ac0b7808 */ /* 0x000fe20001000000 */
[----:B------:R-:W-:Y:S01]  /*2230*/  FFMA.FTZ R167, R10, UR20, -R13 ;  /* 0x000000140aa77c23 */ /* 0x000fe2000801080d */
[----:B------:R-:W-:Y:S01]  /*2240*/  FSEL R13, R174, -INF , P1 ;  /* 0xff800000ae0d7808 */ /* 0x000fe20000800000 */
[----:B------:R-:W3:Y:S01]  /*2250*/  MUFU.EX2 R213, R213 ;  /* 0x000000d500d57308 */ /* 0x000ee20000000800 */
[----:B------:R-:W-:Y:S01]  /*2260*/  FSEL R182, R183, -INF , P1 ;  /* 0xff800000b7b67808 */ /* 0x000fe20000800000 */
[----:B------:R-:W-:Y:S01]  /*2270*/  FFMA.FTZ R170, R11, UR20, -R8 ;  /* 0x000000140baa7c23 */ /* 0x000fe20008010808 */
[----:B------:R-:W-:Y:S01]  /*2280*/  FFMA.FTZ R180, R211, UR20, -R4 ;  /* 0x00000014d3b47c23 */ /* 0x000fe20008010804 */
[----:B------:R-:W-:Y:S01]  /*2290*/  FFMA.FTZ R171, R13, UR20, -R8 ;  /* 0x000000140dab7c23 */ /* 0x000fe20008010808 */
[----:B------:R-:W-:Y:S01]  /*22a0*/  FSEL R8, R173, -INF , P2 ;  /* 0xff800000ad087808 */ /* 0x000fe20001000000 */
[----:B------:R-:W-:Y:S01]  /*22b0*/  FFMA.FTZ R179, R179, UR20, -R4 ;  /* 0x00000014b3b37c23 */ /* 0x000fe20008010804 */
[----:B------:R-:W-:Y:S01]  /*22c0*/  FSEL R173, R176, -INF , P2 ;  /* 0xff800000b0ad7808 */ /* 0x000fe20001000000 */
[----:B------:R-:W3:Y:S01]  /*22d0*/  MUFU.EX2 R153, R153 ;  /* 0x0000009900997308 */ /* 0x000ee20000000800 */
[----:B------:R-:W-:Y:S01]  /*22e0*/  FFMA.FTZ R7, R214, UR20, -R5 ;  /* 0x00000014d6077c23 */ /* 0x000fe20008010805 */
[----:B------:R-:W-:Y:S01]  /*22f0*/  FFMA.FTZ R172, R8, UR20, -R9 ;  /* 0x0000001408ac7c23 */ /* 0x000fe20008010809 */
[----:B------:R-:W-:Y:S01]  /*2300*/  FSEL R8, R175, -INF , P1 ;  /* 0xff800000af087808 */ /* 0x000fe20000800000 */
[----:B------:R-:W-:Y:S01]  /*2310*/  FFMA.FTZ R178, R173, UR20, -R6 ;  /* 0x00000014adb27c23 */ /* 0x000fe20008010806 */
[----:B------:R-:W-:-:S03]  /*2320*/  FFMA.FTZ R6, R182, UR20, -R5 ;  /* 0x00000014b6067c23 */ /* 0x000fc60008010805 */
[----:B------:R-:W-:Y:S01]  /*2330*/  FFMA.FTZ R174, R8, UR20, -R9 ;  /* 0x0000001408ae7c23 */ /* 0x000fe20008010809 */
[----:B------:R1:W-:Y:S08]  /*2340*/  MUFU.EX2 R175, R172 ;  /* 0x000000ac00af7308 */ /* 0x0003f00000000800 */
[----:B------:R-:W3:Y:S08]  /*2350*/  MUFU.EX2 R169, R169 ;  /* 0x000000a900a97308 */ /* 0x000ef00000000800 */
[----:B------:R-:W3:Y:S01]  /*2360*/  MUFU.EX2 R152, R152 ;  /* 0x0000009800987308 */ /* 0x000ee20000000800 */
[----:B------:R-:W-:-:S02]  /*2370*/  WARPGROUP.DEPBAR.LE gsb0, 0x0 ;  /* 0x00008000000079c5 */ /* 0x000fc40000010000 */
[----:B------:R-:W-:-:S05]  /*2380*/  WARPGROUP.ARRIVE ;  /* 0x00000000000079c5 */ /* 0x000fca0000000000 */
[----:B------:R-:W3:Y:S01]  /*2390*/  MUFU.EX2 R170, R170 ;  /* 0x000000aa00aa7308 */ /* 0x000ee20000000800 */
[----:B------:R-:W-:Y:S01]  /*23a0*/  HGMMA.64x64x16.F32.BF16 R120, R196, gdesc[UR12], R120, gsb0 ;  /* 0x00e0000cc4787df0 */ /* 0x000fe20008001878 */
[----:B------:R-:W-:Y:S01]  /*23b0*/  UIADD3 UR14, UR12, 0x100, URZ ;  /* 0x000001000c0e7890 */ /* 0x000fe2000fffe03f */
[----:B------:R-:W-:-:S05]  /*23c0*/  UMOV UR15, 0x80000020 ;  /* 0x80000020000f7882 */ /* 0x000fca0000000000 */
[----:B------:R-:W3:Y:S08]  /*23d0*/  MUFU.EX2 R166, R166 ;  /* 0x000000a600a67308 */ /* 0x000ef00000000800 */
[----:B------:R-:W3:Y:S08]  /*23e0*/  MUFU.EX2 R167, R167 ;  /* 0x000000a700a77308 */ /* 0x000ef00000000800 */
[----:B------:R-:W3:Y:S08]  /*23f0*/  MUFU.EX2 R208, R208 ;  /* 0x000000d000d07308 */ /* 0x000ef00000000800 */
[----:B------:R-:W3:Y:S08]  /*2400*/  MUFU.EX2 R215, R215 ;  /* 0x000000d700d77308 */ /* 0x000ef00000000800 */
[----:B------:R-:W3:Y:S08]  /*2410*/  MUFU.EX2 R20, R20 ;  /* 0x0000001400147308 */ /* 0x000ef00000000800 */
[----:B------:R-:W3:Y:S08]  /*2420*/  MUFU.EX2 R21, R21 ;  /* 0x0000001500157308 */ /* 0x000ef00000000800 */
[----:B------:R-:W-:Y:S08]  /*2430*/  MUFU.EX2 R161, R161 ;  /* 0x000000a100a17308 */ /* 0x000ff00000000800 */
[----:B------:R-:W-:Y:S08]  /*2440*/  MUFU.EX2 R164, R164 ;  /* 0x000000a400a47308 */ /* 0x000ff00000000800 */
[----:B------:R-:W3:Y:S08]  /*2450*/  MUFU.EX2 R14, R14 ;  /* 0x0000000e000e7308 */ /* 0x000ef00000000800 */
[----:B------:R-:W3:Y:S01]  /*2460*/  MUFU.EX2 R15, R15 ;  /* 0x0000000f000f7308 */ /* 0x000ee20000000800 */
[----:B------:R-:W-:-:S02]  /*2470*/  WARPGROUP.DEPBAR.LE gsb0, 0x0 ;  /* 0x00008000000079c5 */ /* 0x000fc40000010000 */
[----:B----4-:R-:W-:-:S05]  /*2480*/  WARPGROUP.ARRIVE ;  /* 0x00000000000079c5 */ /* 0x010fca0000000000 */
[----:B------:R-:W4:Y:S01]  /*2490*/  MUFU.EX2 R163, R163 ;  /* 0x000000a300a37308 */ /* 0x000f220000000800 */
[----:B------:R-:W-:Y:S01]  /*24a0*/  HGMMA.64x64x16.F32.BF16 R120, R188, gdesc[UR12], R120, gsb0 ;  /* 0x00e0000cbc787df0 */ /* 0x000fe20008001878 */
[----:B------:R-:W-:Y:S01]  /*24b0*/  UIADD3 UR14, UR12, 0x102, URZ ;  /* 0x000001020c0e7890 */ /* 0x000fe2000fffe03f */
[----:B------:R-:W-:-:S05]  /*24c0*/  UMOV UR15, 0x80000020 ;  /* 0x80000020000f7882 */ /* 0x000fca0000000000 */
[----:B------:R-:W4:Y:S08]  /*24d0*/  MUFU.EX2 R22, R22 ;  /* 0x0000001600167308 */ /* 0x000f300000000800 */
[----:B------:R-:W4:Y:S08]  /*24e0*/  MUFU.EX2 R171, R171 ;  /* 0x000000ab00ab7308 */ /* 0x000f300000000800 */
[----:B------:R-:W4:Y:S08]  /*24f0*/  MUFU.EX2 R174, R174 ;  /* 0x000000ae00ae7308 */ /* 0x000f300000000800 */
[----:B------:R-:W4:Y:S08]  /*2500*/  MUFU.EX2 R178, R178 ;  /* 0x000000b200b27308 */ /* 0x000f300000000800 */
[----:B------:R-:W-:Y:S08]  /*2510*/  MUFU.EX2 R4, R216 ;  /* 0x000000d800047308 */ /* 0x000ff00000000800 */
[----:B------:R-:W4:Y:S08]  /*2520*/  MUFU.EX2 R5, R210 ;  /* 0x000000d200057308 */ /* 0x000f300000000800 */
        /* <DEDUP_REMOVED lines=22> */
[----:B------:R-:W5:Y:S04]  /*2690*/  LDS.64 R10, [R212+0x1e200] ;  /* 0x01e20000d40a7984 */ /* 0x000f680000000a00 */
[----:B------:R-:W3:Y:S04]  /*26a0*/  LDS.64 R12, [R212+0x1e220] ;  /* 0x01e22000d40c7984 */ /* 0x000ee80000000a00 */
[----:B--2---:R-:W2:Y:S04]  /*26b0*/  LDS.64 R154, [R212+0x1e240] ;  /* 0x01e24000d49a7984 */ /* 0x004ea80000000a00 */
[----:B------:R-:W4:Y:S04]  /*26c0*/  LDS.64 R156, [R212+0x1e260] ;  /* 0x01e26000d49c7984 */ /* 0x000f280000000a00 */
[----:B------:R-:W4:Y:S04]  /*26d0*/  LDS.64 R8, [R212+0x1e280] ;  /* 0x01e28000d4087984 */ /* 0x000f280000000a00 */
[----:B------:R-:W4:Y:S04]  /*26e0*/  LDS.64 R158, [R212+0x1e2a0] ;  /* 0x01e2a000d49e7984 */ /* 0x000f280000000a00 */
[----:B------:R-:W4:Y:S04]  /*26f0*/  LDS.64 R176, [R212+0x1e2e0] ;  /* 0x01e2e000d4b07984 */ /* 0x000f280000000a00 */
[----:B-1----:R-:W1:Y:S01]  /*2700*/  LDS.64 R172, [R212+0x1e2c0] ;  /* 0x01e2c000d4ac7984 */ /* 0x002e620000000a00 */
[--C-:B-----5:R-:W-:Y:S01]  /*2710*/  FADD.FTZ R181, R120, -R10.reuse ;  /* 0x8000000a78b57221 */ /* 0x120fe20000010000 */
[----:B------:R-:W-:Y:S01]  /*2720*/  FADD.FTZ R183, R122, -R10 ;  /* 0x8000000a7ab77221 */ /* 0x000fe20000010000 */
[--C-:B------:R-:W-:Y:S01]  /*2730*/  FADD.FTZ R10, R121, -R11.reuse ;  /* 0x8000000b790a7221 */ /* 0x100fe20000010000 */
[----:B------:R-:W-:Y:S01]  /*2740*/  FADD.FTZ R120, R123, -R11 ;  /* 0x8000000b7b787221 */ /* 0x000fe20000010000 */
[--C-:B---3--:R-:W-:Y:S01]  /*2750*/  FADD.FTZ R121, R124, -R12.reuse ;  /* 0x8000000c7c797221 */ /* 0x108fe20000010000 */
[----:B------:R-:W-:Y:S01]  /*2760*/  FADD.FTZ R123, R126, -R12 ;  /* 0x8000000c7e7b7221 */ /* 0x000fe20000010000 */
[--C-:B------:R-:W-:Y:S01]  /*2770*/  FADD.FTZ R12, R125, -R13.reuse ;  /* 0x8000000d7d0c7221 */ /* 0x100fe20000010000 */
[----:B------:R-:W-:Y:S01]  /*2780*/  FADD.FTZ R124, R127, -R13 ;  /* 0x8000000d7f7c7221 */ /* 0x000fe20000010000 */
[----:B------:R-:W3:Y:S01]  /*2790*/  MUFU.EX2 R11, R217 ;  /* 0x000000d9000b7308 */ /* 0x000ee20000000800 */
[----:B--2---:R-:W-:Y:S01]  /*27a0*/  FADD.FTZ R13, R128, -R154 ;  /* 0x8000009a800d7221 */ /* 0x004fe20000010000 */
[--C-:B------:R-:W-:Y:S01]  /*27b0*/  FADD.FTZ R122, R129, -R155.reuse ;  /* 0x8000009b817a7221 */ /* 0x100fe20000010000 */
[----:B------:R-:W-:Y:S01]  /*27c0*/  FADD.FTZ R126, R131, -R155 ;  /* 0x8000009b837e7221 */ /* 0x000fe20000010000 */
[----:B----4-:R-:W-:Y:S01]  /*27d0*/  FADD.FTZ R127, R134, -R156 ;  /* 0x8000009c867f7221 */ /* 0x010fe20000010000 */
[----:B------:R-:W-:Y:S01]  /*27e0*/  FADD.FTZ R125, R130, -R154 ;  /* 0x8000009a827d7221 */ /* 0x000fe20000010000 */
[----:B------:R-:W-:Y:S01]  /*27f0*/  FMUL.FTZ R13, R160, R13 ;  /* 0x0000000da00d7220 */ /* 0x000fe20000410000 */
[----:B------:R-:W-:Y:S01]  /*2800*/  FMUL.FTZ R122, R213, R122 ;  /* 0x0000007ad57a7220 */ /* 0x000fe20000410000 */
[--C-:B------:R-:W-:Y:S01]  /*2810*/  FADD.FTZ R131, R136, -R8.reuse ;  /* 0x8000000888837221 */ /* 0x100fe20000010000 */
[----:B------:R-:W-:Y:S01]  /*2820*/  FADD.FTZ R129, R138, -R8 ;  /* 0x800000088a817221 */ /* 0x000fe20000010000 */
[--C-:B------:R-:W-:Y:S01]  /*2830*/  FADD.FTZ R134, R137, -R9.reuse ;  /* 0x8000000989867221 */ /* 0x100fe20000010000 */
[----:B------:R-:W-:Y:S01]  /*2840*/  FADD.FTZ R8, R139, -R9 ;  /* 0x800000098b087221 */ /* 0x000fe20000010000 */
[----:B------:R-:W-:Y:S01]  /*2850*/  FADD.FTZ R9, R140, -R158 ;  /* 0x8000009e8c097221 */ /* 0x000fe20000010000 */
[----:B------:R-:W-:Y:S01]  /*2860*/  FADD.FTZ R130, R141, -R159 ;  /* 0x8000009f8d827221 */ /* 0x000fe20000010000 */
[----:B------:R-:W-:Y:S01]  /*2870*/  FMUL.FTZ R141, R153, R10 ;  /* 0x0000000a998d7220 */ /* 0x000fe20000410000 */
[----:B------:R-:W-:Y:S01]  /*2880*/  FADD.FTZ R132, R132, -R156 ;  /* 0x8000009c84847221 */ /* 0x000fe20000010000 */
[----:B------:R-:W-:Y:S01]  /*2890*/  FMUL.FTZ R10, R169, R120 ;  /* 0x00000078a90a7220 */ /* 0x000fe20000410000 */
[----:B------:R-:W-:Y:S01]  /*28a0*/  FMUL.FTZ R156, R152, R181 ;  /* 0x000000b5989c7220 */ /* 0x000fe20000410000 */
[----:B------:R-:W-:Y:S01]  /*28b0*/  F2FP.BF16.F32.PACK_AB R120, R153, R152 ;  /* 0x000000989978723e */ /* 0x000fe200000010ff */
[----:B------:R-:W-:Y:S01]  /*28c0*/  FMUL.FTZ R9, R170, R9 ;  /* 0x00000009aa097220 */ /* 0x000fe20000410000 */
[----:B------:R-:W-:Y:S01]  /*28d0*/  FMUL.FTZ R130, R175, R130 ;  /* 0x00000082af827220 */ /* 0x000fe20000410000 */
[----:B------:R-:W-:Y:S01]  /*28e0*/  F2FP.BF16.F32.PACK_AB R152, R122, R13 ;  /* 0x0000000d7a98723e */ /* 0x000fe200000010ff */
[--C-:B------:R-:W-:Y:S01]  /*28f0*/  FADD.FTZ R133, R133, -R157.reuse ;  /* 0x8000009d85857221 */ /* 0x100fe20000010000 */
[----:B------:R-:W-:Y:S01]  /*2900*/  FADD.FTZ R128, R135, -R157 ;  /* 0x8000009d87807221 */ /* 0x000fe20000010000 */
[----:B------:R-:W-:Y:S01]  /*2910*/  FMUL.FTZ R129, R166, R129 ;  /* 0x00000081a6817220 */ /* 0x000fe20000410000 */
[----:B------:R-:W-:Y:S01]  /*2920*/  FMUL.FTZ R8, R167, R8 ;  /* 0x00000008a7087220 */ /* 0x000fe20000410000 */
[----:B------:R-:W-:-:S02]  /*2930*/  IMAD.U32 R13, RZ, RZ, UR6 ;  /* 0x00000006ff0d7e24 */ /* 0x000fc4000f8e00ff */
[----:B------:R-:W-:Y:S01]  /*2940*/  FADD.FTZ R142, R142, -R158 ;  /* 0x8000009e8e8e7221 */ /* 0x000fe20000010000 */
[----:B------:R-:W-:Y:S01]  /*2950*/  FADD.FTZ R143, R143, -R159 ;  /* 0x8000009f8f8f7221 */ /* 0x000fe20000010000 */
[----:B------:R-:W-:Y:S01]  /*2960*/  FADD.FTZ R139, R148, -R176 ;  /* 0x800000b0948b7221 */ /* 0x000fe20000010000 */
[----:B------:R-:W-:Y:S01]  /*2970*/  FADD.FTZ R140, R149, -R177 ;  /* 0x800000b1958c7221 */ /* 0x000fe20000010000 */
[--C-:B-1----:R-:W-:Y:S01]  /*2980*/  FADD.FTZ R137, R144, -R172.reuse ;  /* 0x800000ac90897221 */ /* 0x102fe20000010000 */
[----:B------:R-:W-:Y:S01]  /*2990*/  FADD.FTZ R135, R146, -R172 ;  /* 0x800000ac92877221 */ /* 0x000fe20000010000 */
[--C-:B------:R-:W-:Y:S01]  /*29a0*/  FADD.FTZ R138, R145, -R173.reuse ;  /* 0x800000ad918a7221 */ /* 0x100fe20000010000 */
[----:B------:R-:W-:Y:S01]  /*29b0*/  FADD.FTZ R136, R147, -R173 ;  /* 0x800000ad93887221 */ /* 0x000fe20000010000 */
[----:B------:R-:W-:Y:S01]  /*29c0*/  FADD.FTZ R176, R150, -R176 ;  /* 0x800000b096b07221 */ /* 0x000fe20000010000 */
[----:B------:R-:W-:Y:S01]  /*29d0*/  FADD.FTZ R177, R151, -R177 ;  /* 0x800000b197b17221 */ /* 0x000fe20000010000 */
[----:B------:R-:W-:Y:S01]  /*29e0*/  FMUL.FTZ R157, R168, R183 ;  /* 0x000000b7a89d7220 */ /* 0x000fe20000410000 */
[----:B------:R-:W-:Y:S01]  /*29f0*/  FMUL.FTZ R121, R208, R121 ;  /* 0x00000079d0797220 */ /* 0x000fe20000410000 */
[----:B------:R-:W-:Y:S01]  /*2a00*/  FMUL.FTZ R12, R215, R12 ;  /* 0x0000000cd70c7220 */ /* 0x000fe20000410000 */
[----:B------:R-:W-:Y:S01]  /*2a10*/  FMUL.FTZ R123, R20, R123 ;  /* 0x0000007b147b7220 */ /* 0x000fe20000410000 */
        /* <DEDUP_REMOVED lines=8> */
[----:B------:R-:W-:-:S02]  /*2aa0*/  IMAD R9, R13, 0x2000, R0 ;  /* 0x000020000d097824 */ /* 0x000fc400078e0200 */
        /* <DEDUP_REMOVED lines=8> */
[----:B---3--:R-:W-:Y:S01]  /*2b30*/  FMUL.FTZ R136, R11, R136 ;  /* 0x000000880b887220 */ /* 0x008fe20000410000 */
[----:B------:R-:W-:Y:S01]  /*2b40*/  FMUL.FTZ R139, R180, R139 ;  /* 0x0000008bb48b7220 */ /* 0x000fe20000410000 */
[----:B------:R-:W-:Y:S01]  /*2b50*/  FMUL.FTZ R140, R7, R140 ;  /* 0x0000008c078c7220 */ /* 0x000fe20000410000 */
[----:B------:R-:W-:Y:S01]  /*2b60*/  FMUL.FTZ R147, R179, R176 ;  /* 0x000000b0b3937220 */ /* 0x000fe20000410000 */
[----:B------:R-:W-:Y:S01]  /*2b70*/  FMUL.FTZ R8, R6, R177 ;  /* 0x000000b106087220 */ /* 0x000fe20000410000 */
[----:B------:R-:W-:Y:S01]  /*2b80*/  F2FP.BF16.F32.PACK_AB R156, R141, R156 ;  /* 0x0000009c8d9c723e */ /* 0x000fe200000010ff */
[----:B------:R-:W-:Y:S01]  /*2b90*/  IMAD R9, R9, 0x2, R18 ;  /* 0x0000000209097824 */ /* 0x000fe200078e0212 */
[----:B------:R-:W-:-:S02]  /*2ba0*/  F2FP.BF16.F32.PACK_AB R157, R10, R157 ;  /* 0x0000009d0a9d723e */ /* 0x000fc400000010ff */
[----:B------:R-:W-:Y:S02]  /*2bb0*/  F2FP.BF16.F32.PACK_AB R158, R12, R121 ;  /* 0x000000790c9e723e */ /* 0x000fe400000010ff */
[----:B------:R-:W-:Y:S02]  /*2bc0*/  F2FP.BF16.F32.PACK_AB R159, R124, R123 ;  /* 0x0000007b7c9f723e */ /* 0x000fe400000010ff */
[----:B------:R-:W-:Y:S02]  /*2bd0*/  F2FP.BF16.F32.PACK_AB R153, R126, R125 ;  /* 0x0000007d7e99723e */ /* 0x000fe400000010ff */
[----:B------:R-:W-:Y:S01]  /*2be0*/  F2FP.BF16.F32.PACK_AB R154, R133, R132 ;  /* 0x00000084859a723e */ /* 0x000fe200000010ff */
[----:B------:R1:W-:Y:S01]  /*2bf0*/  STSM.16.MT88.4 [R9+0x1e800], R156 ;  /* 0x01e8009c09007844 */ /* 0x0003e20000004200 */
[----:B------:R-:W-:Y:S02]  /*2c00*/  F2FP.BF16.F32.PACK_AB R155, R128, R127 ;  /* 0x0000007f809b723e */ /* 0x000fe400000010ff */
[----:B------:R-:W-:-:S02]  /*2c10*/  F2FP.BF16.F32.PACK_AB R148, R134, R131 ;  /* 0x000000838694723e */ /* 0x000fc400000010ff */
[----:B------:R-:W-:Y:S01]  /*2c20*/  F2FP.BF16.F32.PACK_AB R151, R143, R142 ;  /* 0x0000008e8f97723e */ /* 0x000fe200000010ff */
[----:B------:R1:W-:Y:S01]  /*2c30*/  STSM.16.MT88.4 [R9+0x1f000], R152 ;  /* 0x01f0009809007844 */ /* 0x0003e20000004200 */
[----:B------:R-:W-:Y:S02]  /*2c40*/  F2FP.BF16.F32.PACK_AB R144, R138, R137 ;  /* 0x000000898a90723e */ /* 0x000fe400000010ff */
[----:B------:R-:W-:Y:S01]  /*2c50*/  F2FP.BF16.F32.PACK_AB R145, R136, R135 ;  /* 0x000000878891723e */ /* 0x000fe200000010ff */
[----:B------:R1:W-:Y:S01]  /*2c60*/  STSM.16.MT88.4 [R9+0x1f800], R148 ;  /* 0x01f8009409007844 */ /* 0x0003e20000004200 */
[----:B------:R-:W-:Y:S02]  /*2c70*/  F2FP.BF16.F32.PACK_AB R146, R140, R139 ;  /* 0x0000008b8c92723e */ /* 0x000fe400000010ff */
[----:B------:R-:W-:Y:S01]  /*2c80*/  F2FP.BF16.F32.PACK_AB R147, R8, R147 ;  /* 0x000000930893723e */ /* 0x000fe200000010ff */
[----:B------:R-:W-:Y:S01]  /*2c90*/  IMAD R8, R209, 0x1000, R18 ;  /* 0x00001000d1087824 */ /* 0x000fe200078e0212 */
[----:B------:R-:W-:-:S02]  /*2ca0*/  F2FP.BF16.F32.PACK_AB R121, R169, R168 ;  /* 0x000000a8a979723e */ /* 0x000fc400000010ff */
[----:B------:R-:W-:Y:S01]  /*2cb0*/  F2FP.BF16.F32.PACK_AB R122, R215, R208 ;  /* 0x000000d0d77a723e */ /* 0x000fe200000010ff */
[----:B------:R1:W-:Y:S01]  /*2cc0*/  STSM.16.MT88.4 [R9+0x20000], R144 ;  /* 0x0200009009007844 */ /* 0x0003e20000004200 */
[----:B------:R-:W-:Y:S02]  /*2cd0*/  F2FP.BF16.F32.PACK_AB R123, R21, R20 ;  /* 0x00000014157b723e */ /* 0x000fe400000010ff */
        /* <DEDUP_REMOVED lines=11> */
[----:B------:R-:W-:Y:S02]  /*2d90*/  F2FP.BF16.F32.PACK_AB R178, R7, R180 ;  /* 0x000000b407b2723e */ /* 0x000fe400000010ff */
        /* <DEDUP_REMOVED lines=185> */
[----:B-1----:R-:W-:Y:S05]  /*3930*/  @!P0 BRA `(.L_x_254) ;  /* 0x0000000000048947 */ /* 0x002fea0003800000 */
[----:B------:R-:W-:Y:S01]  /*3940*/  BPT.TRAP 0x1 ;  /* 0x000000040000795c */ /* 0x000fe20000300000 */
.L_x_254:
[----:B------:R-:W-:Y:S01]  /*3950*/  UIADD3 UR10, UR8, 0x26840, URZ ;  /* 0x00026840080a7890 */ /* 0x000fe2000fffe03f */
[----:B------:R-:W-:Y:S01]  /*3960*/  VIADD R6, R2, 0x9 ;  /* 0x0000000902067836 */ /* 0x000fe20000000000 */
[----:B------:R-:W-:Y:S01]  /*3970*/  ULOP3.LUT UR12, UR9, 0x1000000, URZ, 0xfc, !UPT ;  /* 0x01000000090c7892 */ /* 0x000fe2000f8efc3f */
[----:B------:R-:W-:Y:S01]  /*3980*/  IMAD R5, R16, 0xc00, R23 ;  /* 0x00000c0010057824 */ /* 0x000fe200078e0217 */
[----:B------:R-:W-:Y:S01]  /*3990*/  UPRMT UR10, URZ, 0x654, UR10 ;  /* 0x000006543f0a7896 */ /* 0x000fe2000800000a */
[----:B------:R-:W-:Y:S01]  /*39a0*/  VIADD R4, R2, 0xc ;  /* 0x0000000c02047836 */ /* 0x000fe20000000000 */
[----:B------:R-:W-:Y:S01]  /*39b0*/  UIMAD UR12, UR6, 0x300, UR12 ;  /* 0x00000300060c78a4 */ /* 0x000fe2000f8e020c */
[----:B------:R-:W-:Y:S01]  /*39c0*/  IMAD R5, R5, 0x4, R18 ;  /* 0x0000000405057824 */ /* 0x000fe200078e0212 */
[----:B------:R-:W-:-:S05]  /*39d0*/  UMOV UR15, 0x80000020 ;  /* 0x80000020000f7882 */ /* 0x000fca0000000000 */
        /* <DEDUP_REMOVED lines=39> */
.L_x_255:
        /* <DEDUP_REMOVED lines=12> */
[----:B-1----:R-:W-:Y:S02]  /*3d10*/  IMAD.MOV.U32 R4, RZ, RZ, R40 ;  /* 0x000000ffff047224 */ /* 0x002fe400078e0028 */
[----:B------:R-:W-:Y:S02]  /*3d20*/  IMAD.MOV.U32 R5, RZ, RZ, R41 ;  /* 0x000000ffff057224 */ /* 0x000fe400078e0029 */
[----:B------:R-:W-:Y:S02]  /*3d30*/  IMAD.MOV.U32 R6, RZ, RZ, R42 ;  /* 0x000000ffff067224 */ /* 0x000fe400078e002a */
[----:B------:R-:W-:-:S07]  /*3d40*/  IMAD.MOV.U32 R7, RZ, RZ, R43 ;  /* 0x000000ffff077224 */ /* 0x000fce00078e002b */
.L_x_245:
[----:B------:R-:W2:Y:S01]  /*3d50*/  S2UR UR8, SR_CTAID.Y ;  /* 0x00000000000879c3 */ /* 0x000ea20000002600 */
[----:B------:R-:W-:Y:S01]  /*3d60*/  ULDC UR4, c[0x0][0x850] ;  /* 0x0002140000047ab9 */ /* 0x000fe20000000800 */
[----:B------:R-:W3:Y:S01]  /*3d70*/  S2R R0, SR_TID.X ;  /* 0x0000000000007919 */ /* 0x000ee20000002100 */
[----:B------:R-:W-:Y:S01]  /*3d80*/  UISETP.NE.AND UP0, UPT, UR4, 0x1, UPT ;  /* 0x000000010400788c */ /* 0x000fe2000bf05270 */
[----:B------:R-:W-:Y:S01]  /*3d90*/  IMAD R23, R16, 0x1800, R23 ;  /* 0x0000180010177824 */ /* 0x000fe200078e0217 */
[----:B------:R-:W-:Y:S01]  /*3da0*/  ULDC.64 UR12, c[0x0][0x818] ;  /* 0x00020600000c7ab9 */ /* 0x000fe20000000a00 */
[----:B------:R-:W-:Y:S01]  /*3db0*/  ULDC.64 UR14, c[0x0][0x848] ;  /* 0x00021200000e7ab9 */ /* 0x000fe20000000a00 */
[----:B------:R-:W-:Y:S01]  /*3dc0*/  BSSY B0, `(.L_x_257) ;  /* 0x0000078000007945 */ /* 0x000fe20003800000 */
[----:B------:R-:W4:Y:S01]  /*3dd0*/  S2UR UR6, SR_CTAID.X ;  /* 0x00000000000679c3 */ /* 0x000f220000002500 */
[----:B------:R-:W-:-:S07]  /*3de0*/  IMAD R23, R23, 0x4, R18 ;  /* 0x0000000417177824 */ /* 0x000fce00078e0212 */
[----:B------:R-:W-:Y:S06]  /*3df0*/  BAR.SYNC.DEFER_BLOCKING 0x1, 0x100 ;  /* 0x0044000000007b1d */ /* 0x000fec0000010000 */
[----:B------:R-:W-:Y:S02]  /*3e00*/  @UP0 ULDC UR4, c[0x0][0x854] ;  /* 0x0002150000040ab9 */ /* 0x000fe40000000800 */
[----:B------:R-:W5:Y:S01]  /*3e10*/  S2UR UR16, SR_CTAID.Z ;  /* 0x00000000001079c3 */ /* 0x000f620000002700 */
[----:B------:R-:W-:Y:S01]  /*3e20*/  @UP0 ULDC UR7, c[0x0][0x858] ;  /* 0x0002160000070ab9 */ /* 0x000fe20000000800 */
[----:B--2---:R-:W-:-:S04]  /*3e30*/  UIMAD.WIDE.U32 UR4, UR8, UR4, URZ ;  /* 0x00000004080472a5 */ /* 0x004fc8000f8e003f */
[----:B------:R-:W-:Y:S02]  /*3e40*/  @UP0 USHF.R.U32.HI UR8, URZ, UR7, UR5 ;  /* 0x000000073f080299 */ /* 0x000fe40008011605 */
[----:B----4-:R-:W-:Y:S02]  /*3e50*/  UIMAD UR6, UR6, 0x3000, URZ ;  /* 0x00003000060678a4 */ /* 0x010fe4000f8e023f */
[----:B------:R-:W-:Y:S01]  /*3e60*/  USHF.R.S32.HI UR9, URZ, 0x1f, UR8 ;  /* 0x0000001f3f097899 */ /* 0x000fe20008011408 */
[----:B------:R2:W-:Y:S01]  /*3e70*/  STS.128 [R23], R24 ;  /* 0x0000001817007388 */ /* 0x0005e20000000c00 */
[----:B------:R-:W-:Y:S01]  /*3e80*/  USHF.R.S32.HI UR7, URZ, 0x1f, UR6 ;  /* 0x0000001f3f077899 */ /* 0x000fe20008011406 */
[----:B---3--:R-:W-:Y:S01]  /*3e90*/  ISETP.NE.AND P1, PT, R0, 0x80, PT ;  /* 0x000000800000780c */ /* 0x008fe20003f25270 */
[----:B------:R-:W-:Y:S01]  /*3ea0*/  UIMAD UR10, UR9, UR12, URZ ;  /* 0x0000000c090a72a4 */ /* 0x000fe2000f8e023f */
[----:B------:R2:W-:Y:S01]  /*3eb0*/  STS.128 [R23+0x800], R28 ;  /* 0x0008001c17007388 */ /* 0x0005e20000000c00 */
[----:B------:R-:W-:-:S02]  /*3ec0*/  UIMAD.WIDE.U32 UR4, UR8, UR12, UR6 ;  /* 0x0000000c080472a5 */ /* 0x000fc4000f8e0006 */
[----:B------:R-:W-:Y:S01]  /*3ed0*/  UIMAD UR10, UR8, UR13, UR10 ;  /* 0x0000000d080a72a4 */ /* 0x000fe2000f8e020a */
[----:B------:R2:W-:Y:S02]  /*3ee0*/  STS.128 [R23+0x1000], R32 ;  /* 0x0010002017007388 */ /* 0x0005e40000000c00 */
[----:B------:R-:W-:Y:S01]  /*3ef0*/  ULDC.64 UR12, c[0x0][0x840] ;  /* 0x00021000000c7ab9 */ /* 0x000fe20000000a00 */
[----:B------:R-:W-:Y:S01]  /*3f00*/  UIADD3 UR5, UR5, UR10, URZ ;  /* 0x0000000a05057290 */ /* 0x000fe2000fffe03f */
[----:B------:R2:W-:Y:S01]  /*3f10*/  STS.128 [R23+0x1800], R36 ;  /* 0x0018002417007388 */ /* 0x0005e20000000c00 */
[----:B------:R-:W-:Y:S02]  /*3f20*/  UIMAD UR9, UR9, UR12, URZ ;  /* 0x0000000c090972a4 */ /* 0x000fe4000f8e023f */
[----:B------:R-:W-:Y:S01]  /*3f30*/  UIMAD.WIDE.U32 UR6, UR8, UR12, UR6 ;  /* 0x0000000c080672a5 */ /* 0x000fe2000f8e0006 */
[----:B------:R2:W-:Y:S01]  /*3f40*/  STS.128 [R23+0x2000], R4 ;  /* 0x0020000417007388 */ /* 0x0005e20000000c00 */
[----:B------:R-:W-:-:S02]  /*3f50*/  UIMAD UR11, UR8, UR13, UR9 ;  /* 0x0000000d080b72a4 */ /* 0x000fc4000f8e0209 */
[----:B-----5:R-:W-:Y:S01]  /*3f60*/  USHF.R.S32.HI UR8, URZ, 0x1f, UR16 ;  /* 0x0000001f3f087899 */ /* 0x020fe20008011410 */
[----:B------:R2:W-:Y:S01]  /*3f70*/  STS.128 [R23+0x2800], R44 ;  /* 0x0028002c17007388 */ /* 0x0005e20000000c00 */
[----:B------:R-:W-:Y:S01]  /*3f80*/  ULDC.64 UR12, c[0x0][0x820] ;  /* 0x00020800000c7ab9 */ /* 0x000fe20000000a00 */
[----:B------:R-:W-:Y:S02]  /*3f90*/  UIADD3 UR7, UR7, UR11, URZ ;  /* 0x0000000b07077290 */ /* 0x000fe4000fffe03f */
[----:B------:R2:W-:Y:S01]  /*3fa0*/  STS.128 [R23+0x3000], R48 ;  /* 0x0030003017007388 */ /* 0x0005e20000000c00 */
[----:B------:R-:W-:Y:S02]  /*3fb0*/  UIMAD UR9, UR8, UR12, URZ ;  /* 0x0000000c080972a4 */ /* 0x000fe4000f8e023f */
[----:B------:R-:W-:Y:S01]  /*3fc0*/  UIMAD UR10, UR8, UR14, URZ ;  /* 0x0000000e080a72a4 */ /* 0x000fe2000f8e023f */
[----:B------:R2:W-:Y:S01]  /*3fd0*/  STS.128 [R23+0x3800], R52 ;  /* 0x0038003417007388 */ /* 0x0005e20000000c00 */
[----:B------:R-:W-:-:S02]  /*3fe0*/  UIMAD UR8, UR16, UR13, UR9 ;  /* 0x0000000d100872a4 */ /* 0x000fc4000f8e0209 */
[----:B------:R-:W-:Y:S01]  /*3ff0*/  UIMAD.WIDE.U32 UR4, UR16, UR12, UR4 ;  /* 0x0000000c100472a5 */ /* 0x000fe2000f8e0004 */
[----:B------:R2:W-:Y:S01]  /*4000*/  STS.128 [R23+0x4000], R56 ;  /* 0x0040003817007388 */ /* 0x0005e20000000c00 */
[----:B------:R-:W-:Y:S01]  /*4010*/  UIMAD UR10, UR16, UR15, UR10 ;  /* 0x0000000f100a72a4 */ /* 0x000fe2000f8e020a */
[----:B------:R-:W-:Y:S02]  /*4020*/  ULDC.64 UR12, c[0x0][0x800] ;  /* 0x00020000000c7ab9 */ /* 0x000fe40000000a00 */
[----:B------:R2:W-:Y:S01]  /*4030*/  STS.128 [R23+0x4800], R60 ;  /* 0x0048003c17007388 */ /* 0x0005e20000000c00 */
[----:B------:R-:W-:Y:S02]  /*4040*/  UIMAD.WIDE.U32 UR6, UR16, UR14, UR6 ;  /* 0x0000000e100672a5 */ /* 0x000fe4000f8e0006 */
[----:B------:R-:W-:Y:S01]  /*4050*/  UIADD3 UR8, UR5, UR8, URZ ;  /* 0x0000000805087290 */ /* 0x000fe2000fffe03f */
[----:B------:R2:W-:Y:S01]  /*4060*/  STS.128 [R23+0x5000], R64 ;  /* 0x0050004017007388 */ /* 0x0005e20000000c00 */
[----:B------:R-:W-:Y:S01]  /*4070*/  ULEA UR12, UP0, UR4, UR12, 0x2 ;  /* 0x0000000c040c7291 */ /* 0x000fe2000f80103f */
[----:B------:R-:W-:-:S02]  /*4080*/  ULDC.64 UR14, c[0x0][0x828] ;  /* 0x00020a00000e7ab9 */ /* 0x000fc40000000a00 */
[----:B------:R2:W-:Y:S01]  /*4090*/  STS.128 [R23+0x5800], R68 ;  /* 0x0058004417007388 */ /* 0x0005e20000000c00 */
[----:B------:R-:W-:Y:S02]  /*40a0*/  UIADD3 UR5, UR7, UR10, URZ ;  /* 0x0000000a07057290 */ /* 0x000fe4000fffe03f */
[----:B------:R-:W-:Y:S01]  /*40b0*/  ULEA UR14, UP1, UR6, UR14, 0x2 ;  /* 0x0000000e060e7291 */ /* 0x000fe2000f82103f */
[----:B------:R-:W-:Y:S01]  /*40c0*/  @!PT LDS RZ, [RZ] ;  /* 0x00000000fffff984 */ /* 0x000fe20000000800 */
[----:B------:R-:W-:Y:S01]  /*40d0*/  @!PT LDS RZ, [RZ] ;  /* 0x00000000fffff984 */ /* 0x000fe20000000800 */
[----:B------:R-:W-:Y:S01]  /*40e0*/  @!PT LDS RZ, [RZ] ;  /* 0x00000000fffff984 */ /* 0x000fe20000000800 */
[----:B------:R-:W-:Y:S01]  /*40f0*/  @!PT LDS RZ, [RZ] ;  /* 0x00000000fffff984 */ /* 0x000fe20000000800 */
[----:B------:R3:W-:Y:S06]  /*4100*/  MEMBAR.ALL.CTA ;  /* 0x0000000000007992 */ /* 0x0007ec0000008000 */
[----:B---3--:R-:W3:Y:S01]  /*4110*/  FENCE.VIEW.ASYNC.S ;  /* 0x00000000000073c6 */ /* 0x008ee20000000000 */
[----:B------:R-:W-:-:S02]  /*4120*/  ULEA.HI.X UR13, UR4, UR13, UR8, 0x2, UP0 ;  /* 0x0000000d040d7291 */ /* 0x000fc400080f1408 */
[----:B------:R-:W-:Y:S01]  /*4130*/  ULEA.HI.X UR5, UR6, UR15, UR5, 0x2, UP1 ;  /* 0x0000000f06057291 */ /* 0x000fe200088f1405 */
        /* <DEDUP_REMOVED lines=49> */
[----:B---3--:R-:W-:Y:S06]  /*4450*/  BAR.SYNC.DEFER_BLOCKING 0x1, 0x100 ;  /* 0x0044000000007b1d */ /* 0x008fec0000010000 */
[----:B--2---:R-:W-:Y:S05]  /*4460*/  @P1 BRA `(.L_x_258) ;  /* 0x0000000000341947 */ /* 0x004fea0003800000 */
[----:B------:R-:W-:Y:S01]  /*4470*/  R2UR UR6, R18 ;  /* 0x00000000120672ca */ /* 0x000fe200000e0000 */
[----:B------:R-:W-:Y:S01]  /*4480*/  UMOV UR7, 0xc00 ;  /* 0x00000c0000077882 */ /* 0x000fe20000000000 */
[----:B------:R-:W-:Y:S01]  /*4490*/  PLOP3.LUT P0, PT, PT, PT, PT, 0x80, 0x0 ;  /* 0x000000000000781c */ /* 0x000fe20003f0f070 */
[----:B------:R-:W-:Y:S01]  /*44a0*/  UMOV UR8, 0x0 ;  /* 0x0000000000087882 */ /* 0x000fe20000000000 */
[----:B------:R-:W-:Y:S01]  /*44b0*/  UMOV UR9, 0x14f00000 ;  /* 0x14f0000000097882 */ /* 0x000fe20000000000 */
[----:B------:R-:W-:-:S10]  /*44c0*/  UMOV UR4, UR14 ;  /* 0x0000000e00047c82 */ /* 0x000fd40008000000 */
.L_x_259:
[----:B------:R-:W-:Y:S01]  /*44d0*/  @P0 ELECT P2, URZ, PT ;  /* 0x00000000003f082f */ /* 0x000fe20003840000 */
[----:B------:R2:W-:-:S12]  /*44e0*/  UBLKRED.G.S.ADD.F32.RN [UR4], [UR6], UR7, desc[UR8] ;  /* 0x00000804060073bb */ /* 0x0005d800080a1407 */
[----:B------:R-:W-:Y:S02]  /*44f0*/  @P2 PLOP3.LUT P0, PT, P2, PT, PT, 0x8, 0x0 ;  /* 0x000000000000281c */ /* 0x000fe4000170e170 */
[----:B------:R-:W-:-:S11]  /*4500*/  PLOP3.LUT P2, PT, PT, PT, PT, 0x8, 0x0 ;  /* 0x000000000000781c */ /* 0x000fd60003f4e170 */
[----:B--2---:R-:W-:Y:S05]  /*4510*/  @P0 BRA.U.ANY `(.L_x_259) ;  /* 0xfffffffd00ec0947 */ /* 0x004fea000393ffff */
[----:B------:R0:W-:Y:S01]  /*4520*/  UTMACMDFLUSH ;  /* 0x00000000000079b7 */ /* 0x0001e20000000000 */
[----:B------:R-:W-:-:S04]  /*4530*/  DEPBAR.LE SB0, 0x0 ;  /* 0x000080000000791a */ /* 0x000fc80000000000 */
.L_x_258:
[----:B------:R-:W-:Y:S05]  /*4540*/  BSYNC B0 ;  /* 0x0000000000007941 */ /* 0x000fea0003800000 */
.L_x_257:
[----:B------:R-:W-:Y:S06]  /*4550*/  BAR.SYNC.DEFER_BLOCKING 0x1, 0x100 ;  /* 0x0044000000007b1d */ /* 0x000fec0000010000 */
[----:B------:R2:W-:Y:S04]  /*4560*/  STS.128 [R23], R72 ;  /* 0x0000004817007388 */ /* 0x0005e80000000c00 */
[----:B------:R2:W-:Y:S04]  /*4570*/  STS.128 [R23+0x800], R76 ;  /* 0x0008004c17007388 */ /* 0x0005e80000000c00 */
        /* <DEDUP_REMOVED lines=15> */
[----:B---3--:R-:W3:Y:S02]  /*4670*/  FENCE.VIEW.ASYNC.S ;  /* 0x00000000000073c6 */ /* 0x008ee40000000000 */
[----:B---3--:R-:W-:Y:S06]  /*4680*/  BAR.SYNC.DEFER_BLOCKING 0x1, 0x100 ;  /* 0x0044000000007b1d */ /* 0x008fec0000010000 */
[----:B------:R-:W-:Y:S05]  /*4690*/  @P1 BRA `(.L_x_236) ;  /* 0x0000002c00d81947 */ /* 0x000fea0003800000 */
[----:B------:R-:W-:Y:S01]  /*46a0*/  R2UR UR6, R18 ;  /* 0x00000000120672ca */ /* 0x000fe200000e0000 */
[----:B------:R-:W-:Y:S01]  /*46b0*/  UMOV UR7, 0xc00 ;  /* 0x00000c0000077882 */ /* 0x000fe20000000000 */
[----:B------:R-:W-:Y:S01]  /*46c0*/  PLOP3.LUT P0, PT, PT, PT, PT, 0x80, 0x0 ;  /* 0x000000000000781c */ /* 0x000fe20003f0f070 */
[----:B------:R-:W-:Y:S01]  /*46d0*/  UMOV UR8, 0x0 ;  /* 0x0000000000087882 */ /* 0x000fe20000000000 */
[----:B------:R-:W-:Y:S01]  /*46e0*/  UMOV UR9, 0x14f00000 ;  /* 0x14f0000000097882 */ /* 0x000fe20000000000 */
[----:B------:R-:W-:Y:S01]  /*46f0*/  UMOV UR4, UR12 ;  /* 0x0000000c00047c82 */ /* 0x000fe20008000000 */
[----:B------:R-:W-:-:S09]  /*4700*/  UMOV UR5, UR13 ;  /* 0x0000000d00057c82 */ /* 0x000fd20008000000 */
.L_x_260:
[----:B------:R-:W-:Y:S01]  /*4710*/  @P0 ELECT P1, URZ, PT ;  /* 0x00000000003f082f */ /* 0x000fe20003820000 */
[----:B------:R3:W-:-:S12]  /*4720*/  UBLKRED.G.S.ADD.F32.RN [UR4], [UR6], UR7, desc[UR8] ;  /* 0x00000804060073bb */ /* 0x0007d800080a1407 */
[----:B------:R-:W-:Y:S02]  /*4730*/  @P1 PLOP3.LUT P0, PT, P1, PT, PT, 0x8, 0x0 ;  /* 0x000000000000181c */ /* 0x000fe40000f0e170 */
[----:B------:R-:W-:-:S11]  /*4740*/  PLOP3.LUT P1, PT, PT, PT, PT, 0x8, 0x0 ;  /* 0x000000000000781c */ /* 0x000fd60003f2e170 */
[----:B---3--:R-:W-:Y:S05]  /*4750*/  @P0 BRA.U.ANY `(.L_x_260) ;  /* 0xfffffffd00ec0947 */ /* 0x008fea000393ffff */
[----:B------:R0:W-:Y:S01]  /*4760*/  UTMACMDFLUSH ;  /* 0x00000000000079b7 */ /* 0x0001e20000000000 */
[----:B------:R-:W-:-:S04]  /*4770*/  DEPBAR.LE SB0, 0x0 ;  /* 0x000080000000791a */ /* 0x000fc80000000000 */
[----:B------:R-:W-:Y:S05]  /*4780*/  BRA `(.L_x_236) ;  /* 0x0000002c009c7947 */ /* 0x000fea0003800000 */
.L_x_234:
        /* <DEDUP_REMOVED lines=8> */
[----:B------:R-:W-:Y:S05]  /*4810*/  @P0 BRA `(.L_x_236) ;  /* 0x0000002c00780947 */ /* 0x000fea0003800000 */
[----:B------:R-:W1:Y:S02]  /*4820*/  S2UR UR11, SR_CTAID.Z ;  /* 0x00000000000b79c3 */ /* 0x000e640000002700 */
[----:B-1----:R-:W-:-:S13]  /*4830*/  ISETP.LE.AND P0, PT, RZ, UR11, PT ;  /* 0x0000000bff007c0c */ /* 0x002fda000bf03270 */
[----:B------:R-:W-:Y:S05]  /*4840*/  @!P0 BRA `(.L_x_236) ;  /* 0x0000002c006c8947 */ /* 0x000fea0003800000 */
        /* <DEDUP_REMOVED lines=16> */
[----:B------:R-:W-:Y:S11]  /*4950*/  @!P1 BRA `(.L_x_236) ;  /* 0x0000002c00289947 */ /* 0x000ff60003800000 */
        /* <DEDUP_REMOVED lines=25> */
.L_x_275:
        /* <DEDUP_REMOVED lines=21> */
.L_x_264:
[----:B------:R-:W-:Y:S05]  /*4c40*/  BSYNC B0 ;  /* 0x0000000000007941 */ /* 0x000fea0003800000 */
.L_x_263:
        /* <DEDUP_REMOVED lines=13> */
.L_x_266:
[----:B------:R-:W-:Y:S05]  /*4d20*/  BSYNC B0 ;  /* 0x0000000000007941 */ /* 0x000fea0003800000 */
.L_x_265:
[----:B------:R-:W-:Y:S06]  /*4d30*/  BAR.ARV 0xa, 0xa0 ;  /* 0x0282800000007b1d */ /* 0x000fec0000002000 */
[----:B------:R-:W-:Y:S04]  /*4d40*/  BSSY B0, `(.L_x_267) ;  /* 0x0000003000007945 */ /* 0x000fe80003800000 */
[----:B------:R-:W-:Y:S05]  /*4d50*/  @!P0 BRA `(.L_x_268) ;  /* 0x0000000000048947 */ /* 0x000fea0003800000 */
[----:B------:R-:W-:-:S04]  /*4d60*/  DEPBAR.LE SB0, 0x0 ;  /* 0x000080000000791a */ /* 0x000fc80000000000 */
.L_x_268:
[----:B------:R-:W-:Y:S05]  /*4d70*/  BSYNC B0 ;  /* 0x0000000000007941 */ /* 0x000fea0003800000 */
.L_x_267:
        /* <DEDUP_REMOVED lines=13> */
.L_x_270:
[----:B------:R-:W-:Y:S05]  /*4e50*/  BSYNC B0 ;  /* 0x0000000000007941 */ /* 0x000fea0003800000 */
.L_x_269:
        /* <DEDUP_REMOVED lines=13> */
.L_x_272:
[----:B------:R-:W-:Y:S05]  /*4f30*/  BSYNC B0 ;  /* 0x0000000000007941 */ /* 0x000fea0003800000 */
.L_x_271:
[----:B------:R-:W-:Y:S01]  /*4f40*/  UIADD3 UR11, UR11, -0x2, URZ ;  /* 0xfffffffe0b0b7890 */ /* 0x000fe2000fffe03f */
[----:B------:R-:W-:Y:S06]  /*4f50*/  BAR.ARV 0xa, 0xa0 ;  /* 0x0282800000007b1d */ /* 0x000fec0000002000 */
[----:B------:R-:W-:Y:S01]  /*4f60*/  BSSY B0, `(.L_x_273) ;  /* 0x0000004000007945 */ /* 0x000fe20003800000 */
[----:B------:R-:W-:-:S03]  /*4f70*/  ISETP.NE.AND P1, PT, RZ, UR11, PT ;  /* 0x0000000bff007c0c */ /* 0x000fc6000bf25270 */
[----:B------:R-:W-:Y:S10]  /*4f80*/  @!P0 BRA `(.L_x_274) ;  /* 0x0000000000048947 */ /* 0x000ff40003800000 */
[----:B------:R-:W-:-:S04]  /*4f90*/  DEPBAR.LE SB0, 0x0 ;  /* 0x000080000000791a */ /* 0x000fc80000000000 */
.L_x_274:
[----:B------:R-:W-:Y:S05]  /*4fa0*/  BSYNC B0 ;  /* 0x0000000000007941 */ /* 0x000fea0003800000 */
.L_x_273:
[----:B------:R-:W-:Y:S06]  /*4fb0*/  BAR.ARV 0xb, 0xa0 ;  /* 0x02c2800000007b1d */ /* 0x000fec0000002000 */
[----:B------:R-:W-:Y:S02]  /*4fc0*/  UIADD3 UR5, UR5, 0x2, URZ ;  /* 0x0000000205057890 */ /* 0x000fe4000fffe03f */
[----:B------:R-:W-:Y:S01]  /*4fd0*/  UIADD3 UR4, UR4, 0x1, URZ ;  /* 0x0000000104047890 */ /* 0x000fe2000fffe03f */
[----:B------:R-:W-:Y:S11]  /*4fe0*/  @P1 BRA `(.L_x_275) ;  /* 0xfffffff800c01947 */ /* 0x000ff6000383ffff */
[----:B------:R-:W-:-:S12]  /*4ff0*/  UIADD3 UR4, UR18, 0x3000, URZ ;  /* 0x0000300012047890 */ /* 0x000fd8000fffe03f */
.L_x_262:
[----:B------:R-:W-:-:S13]  /*5000*/  ISETP.NE.AND P1, PT, RZ, UR21, PT ;  /* 0x00000015ff007c0c */ /* 0x000fda000bf25270 */
[----:B------:R-:W-:Y:S05]  /*5010*/  @!P1 BRA `(.L_x_236) ;  /* 0x0000002400789947 */ /* 0x000fea0003800000 */
        /* <DEDUP_REMOVED lines=17> */
.L_x_277:
[----:B------:R-:W-:Y:S05]  /*5130*/  BSYNC B0 ;  /* 0x0000000000007941 */ /* 0x000fea0003800000 */
.L_x_276:
        /* <DEDUP_REMOVED lines=19> */
.L_x_279:
[----:B------:R-:W-:Y:S05]  /*5270*/  BSYNC B0 ;  /* 0x0000000000007941 */ /* 0x000fea0003800000 */
.L_x_278:
[----:B------:R-:W-:Y:S06]  /*5280*/  BAR.ARV 0xa, 0xa0 ;  /* 0x0282800000007b1d */ /* 0x000fec0000002000 */
[----:B------:R-:W-:Y:S04]  /*5290*/  BSSY B0, `(.L_x_280) ;  /* 0x0000003000007945 */ /* 0x000fe80003800000 */
[----:B------:R-:W-:Y:S05]  /*52a0*/  @!P0 BRA `(.L_x_281) ;  /* 0x0000000000048947 */ /* 0x000fea0003800000 */
[----:B------:R-:W-:-:S04]  /*52b0*/  DEPBAR.LE SB0, 0x0 ;  /* 0x000080000000791a */ /* 0x000fc80000000000 */
.L_x_281:
[----:B------:R-:W-:Y:S05]  /*52c0*/  BSYNC B0 ;  /* 0x0000000000007941 */ /* 0x000fea0003800000 */
.L_x_280:
[----:B------:R-:W-:Y:S06]  /*52d0*/  BAR.ARV 0xb, 0xa0 ;  /* 0x02c2800000007b1d */ /* 0x000fec0000002000 */
[----:B------:R-:W-:Y:S05]  /*52e0*/  BRA `(.L_x_236) ;  /* 0x0000002000c47947 */ /* 0x000fea0003800000 */
.L_x_261:
        /* <DEDUP_REMOVED lines=48> */
.L_x_312:
        /* <DEDUP_REMOVED lines=14> */
.L_x_285:
        /* <DEDUP_REMOVED lines=38> */
[--C-:B------:R-:W-:Y:S01]  /*5930*/  IMAD.X R2, RZ, RZ, R11.reuse, P1 ;  /* 0x000000ffff027224 */ /* 0x100fe200008e060b */
[----:B------:R-:W-:Y:S01]  /*5940*/  UMOV UR46, 0x0 ;  /* 0x00000000002e7882 */ /* 0x000fe20000000000 */
[----:B------:R-:W-:Y:S01]  /*5950*/  UMOV UR47, 0x10000000 ;  /* 0x10000000002f7882 */ /* 0x000fe20000000000 */
[----:B------:R-:W-:Y:S01]  /*5960*/  UIADD3 UR48, UR8, 0x2000, URZ ;  /* 0x0000200008307890 */ /* 0x000fe2000fffe03f */
[----:B------:R-:W-:Y:S01]  /*5970*/  MOV R14, UR53 ;  /* 0x00000035000e7c02 */ /* 0x000fe20008000f00 */
[----:B------:R-:W-:Y:S01]  /*5980*/  UMOV UR50, 0x40 ;  /* 0x0000004000327882 */ /* 0x000fe20000000000 */
[----:B------:R-:W-:Y:S01]  /*5990*/  R2UR UR31, R2 ;  /* 0x00000000021f72ca */ /* 0x000fe200000e0000 */
[----:B------:R-:W-:Y:S01]  /*59a0*/  IMAD.X R2, RZ, RZ, R11, P2 ;  /* 0x000000ffff027224 */ /* 0x000fe200010e060b */
[----:B------:R-:W-:Y:S01]  /*59b0*/  UMOV UR52, UR12 ;  /* 0x0000000c00347c82 */ /* 0x000fe20008000000 */
[----:B------:R-:W-:Y:S01]  /*59c0*/  MOV R16, UR50 ;  /* 0x0000003200107c02 */ /* 0x000fe20008000f00 */
[----:B------:R-:W-:Y:S01]  /*59d0*/  UMOV UR50, 0x20 ;  /* 0x0000002000327882 */ /* 0x000fe20000000000 */
[----:B------:R-:W-:Y:S01]  /*59e0*/  MOV R15, UR52 ;  /* 0x00000034000f7c02 */ /* 0x000fe20008000f00 */
[----:B------:R-:W-:Y:S01]  /*59f0*/  UMOV UR51, UR11 ;  /* 0x0000000b00337c82 */ /* 0x000fe20008000000 */
[----:B------:R-:W-:Y:S01]  /*5a00*/  R2UR UR23, R2 ;  /* 0x00000000021772ca */ /* 0x000fe200000e0000 */
[----:B------:R-:W-:Y:S01]  /*5a10*/  UMOV UR49, UR9 ;  /* 0x0000000900317c82 */ /* 0x000fe20008000000 */
[----:B------:R-:W-:Y:S01]  /*5a20*/  IADD3 R2, P1, R10, 0xf0, RZ ;  /* 0x000000f00a027810 */ /* 0x000fe20007f3e0ff */
[----:B------:R-:W-:Y:S01]  /*5a30*/  UIADD3 UR56, UR8, 0x3000, URZ ;  /* 0x0000300008387890 */ /* 0x000fe2000fffe03f */
[----:B------:R-:W-:-:S02]  /*5a40*/  UMOV UR58, 0x30 ;  /* 0x00000030003a7882 */ /* 0x000fc40000000000 */
[----:B------:R-:W-:Y:S01]  /*5a50*/  R2UR UR40, R2 ;  /* 0x00000000022872ca */ /* 0x000fe200000e0000 */
[----:B-1----:R-:W-:Y:S01]  /*5a60*/  IMAD.X R3, RZ, RZ, R11, P1 ;  /* 0x000000ffff037224 */ /* 0x002fe200008e060b */
[----:B------:R-:W-:Y:S01]  /*5a70*/  UMOV UR60, UR12 ;  /* 0x0000000c003c7c82 */ /* 0x000fe20008000000 */
[----:B------:R-:W-:Y:S01]  /*5a80*/  UMOV UR59, UR11 ;  /* 0x0000000b003b7c82 */ /* 0x000fe20008000000 */
[----:B------:R-:W-:Y:S02]  /*5a90*/  UMOV UR57, UR9 ;  /* 0x0000000900397c82 */ /* 0x000fe40008000000 */
        /* <DEDUP_REMOVED lines=35> */
[----:B------:R4:W-:Y:S01]  /*5cd0*/  UTMALDG.4D [UR56], [UR30], desc[UR46] ;  /* 0x00002e381e0075b4 */ /* 0x0009e20008019000 */
[----:B-1----:R-:W-:Y:S01]  /*5ce0*/  UMOV UR10, 0x40 ;  /* 0x00000040000a7882 */ /* 0x002fe20000000000 */
[----:B--2---:R-:W-:-:S02]  /*5cf0*/  R2UR UR20, R13 ;  /* 0x000000000d1472ca */ /* 0x004fc400000e0000 */
[----:B------:R-:W1:Y:S01]  /*5d00*/  LDC R13, c[0x0][0x280] ;  /* 0x0000a000ff0d7b82 */ /* 0x000e620000000800 */
[----:B------:R-:W-:Y:S01]  /*5d10*/  R2UR UR21, R12 ;  /* 0x000000000c1572ca */ /* 0x000fe200000e0000 */
[----:B------:R-:W-:Y:S01]  /*5d20*/  IMAD.MOV.U32 R12, RZ, RZ, RZ ;  /* 0x000000ffff0c7224 */ /* 0x000fe200078e00ff */
[----:B---3--:R-:W-:Y:S01]  /*5d30*/  R2UR UR53, R14 ;  /* 0x000000000e3572ca */ /* 0x008fe200000e0000 */
[----:B------:R-:W-:Y:S01]  /*5d40*/  UIADD3 UR48, UR8, 0x4000, URZ ;  /* 0x0000400008307890 */ /* 0x000fe2000fffe03f */
[----:B------:R-:W-:Y:S01]  /*5d50*/  R2UR UR52, R15 ;  /* 0x000000000f3472ca */ /* 0x000fe200000e0000 */
[----:B------:R-:W-:Y:S01]  /*5d60*/  UIADD3 UR8, UR8, 0xa000, URZ ;  /* 0x0000a00008087890 */ /* 0x000fe2000fffe03f */
[----:B------:R-:W-:-:S07]  /*5d70*/  R2UR UR50, R16 ;  /* 0x00000000103272ca */ /* 0x000fce00000e0000 */
[----:B------:R-:W-:Y:S01]  /*5d80*/  UMOV UR37, UR21 ;  /* 0x0000001500257c82 */ /* 0x000fe20008000000 */
[----:B------:R-:W-:-:S05]  /*5d90*/  UMOV UR13, UR21 ;  /* 0x00000015000d7c82 */ /* 0x000fca0008000000 */
[----:B------:R4:W-:Y:S01]  /*5da0*/  UTMALDG.4D [UR48], [UR30], desc[UR46] ;  /* 0x00002e301e0075b4 */ /* 0x0009e20008019000 */
[----:B-1----:R-:W-:Y:S01]  /*5db0*/  ISETP.GE.AND P1, PT, R13, 0x41, PT ;  /* 0x000000410d00780c */ /* 0x002fe20003f26270 */
[----:B------:R4:W-:Y:S01]  /*5dc0*/  UTMALDG.4D [UR40], [UR30], desc[UR46] ;  /* 0x00002e281e0075b4 */ /* 0x0009e20008019000 */
[----:B------:R4:W-:Y:S01]  /*5dd0*/  UTMALDG.4D [UR24], [UR22], desc[UR46] ;  /* 0x00002e18160075b4 */ /* 0x0009e20008019000 */
[----:B------:R4:W-:Y:S01]  /*5de0*/  UTMALDG.4D [UR32], [UR22], desc[UR46] ;  /* 0x00002e20160075b4 */ /* 0x0009e20008019000 */
[----:B------:R4:W-:Y:S09]  /*5df0*/  UTMALDG.4D [UR8], [UR22], desc[UR46] ;  /* 0x00002e08160075b4 */ /* 0x0009f20008019000 */
[----:B----4-:R-:W-:Y:S05]  /*5e00*/  @!P1 BRA `(.L_x_286) ;  /* 0x0000001000709947 */ /* 0x010fea0003800000 */
        /* <DEDUP_REMOVED lines=9> */
[----:B------:R-:W-:Y:S02]  /*5ea0*/  VIMNMX R4, R4, 0x1, !PT ;  /* 0x0000000104047848 */ /* 0x000fe40007fe0100 */
[----:B-1----:R-:W-:Y:S02]  /*5eb0*/  LOP3.LUT R13, R17, 0x1f, RZ, 0xc0, !PT ;  /* 0x0000001f110d7812 */ /* 0x002fe400078ec0ff */
[----:B------:R-:W-:Y:S01]  /*5ec0*/  LOP3.LUT R17, R4, 0x1, RZ, 0xc0, !PT ;  /* 0x0000000104117812 */ /* 0x000fe200078ec0ff */
[----:B------:R-:W-:Y:S06]  /*5ed0*/  @!P1 BRA `(.L_x_287) ;  /* 0x0000000800d49947 */ /* 0x000fec0003800000 */
[----:B------:R-:W-:Y:S02]  /*5ee0*/  IMAD.IADD R18, R4, 0x1, -R17 ;  /* 0x0000000104127824 */ /* 0x000fe400078e0a11 */
[----:B------:R-:W-:Y:S02]  /*5ef0*/  IMAD.MOV.U32 R9, RZ, RZ, 0x1 ;  /* 0x00000001ff097424 */ /* 0x000fe400078e00ff */
[----:B------:R-:W-:-:S07]  /*5f00*/  IMAD.MOV.U32 R16, RZ, RZ, RZ ;  /* 0x000000ffff107224 */ /* 0x000fce00078e00ff */
.L_x_296:
[----:B------:R-:W-:-:S04]  /*5f10*/  SHF.L.U32 R20, R9, 0x1f, RZ ;  /* 0x0000001f09147819 */ /* 0x000fc800000006ff */
[----:B-1----:R-:W1:Y:S02]  /*5f20*/  SYNCS.PHASECHK.TRANS64.TRYWAIT P1, [R0+URZ+0x26840], R20 ;  /* 0x02684014000075a7 */ /* 0x002e64000802017f */
[----:B-123--:R-:W-:Y:S05]  /*5f30*/  @!P1 BRA `(.L_x_288) ;  /* 0x0000001800309947 */ /* 0x00efea0003800000 */
.L_x_313:
[----:B------:R-:W-:Y:S05]  /*5f40*/  @P0 BRA `(.L_x_289) ;  /* 0x0000000000140947 */ /* 0x000fea0003800000 */
[----:B------:R-:W-:Y:S01]  /*5f50*/  ISETP.NE.AND P1, PT, R13, RZ, PT ;  /* 0x000000ff0d00720c */ /* 0x000fe20003f25270 */
[----:B------:R-:W-:-:S04]  /*5f60*/  IMAD.MOV.U32 R3, RZ, RZ, 0x3100 ;  /* 0x00003100ff037424 */ /* 0x000fc800078e00ff */
[----:B------:R2:W-:Y:S08]  /*5f70*/  SYNCS.ARRIVE.TRANS64 RZ, [R0+URZ+0x26830], R3 ;  /* 0x0268300300ff79a7 */ /* 0x0005f0000800003f */
[----:B------:R-:W-:Y:S05]  /*5f80*/  @!P1 BRA `(.L_x_289) ;  /* 0x0000000000049947 */ /* 0x000fea0003800000 */
[----:B------:R-:W-:Y:S01]  /*5f90*/  BPT.TRAP 0x1 ;  /* 0x000000040000795c */ /* 0x000fe20000300000 */
.L_x_289:
        /* <DEDUP_REMOVED lines=42> */
.L_x_314:
[----:B------:R-:W-:Y:S05]  /*6240*/  @P0 BRA `(.L_x_291) ;  /* 0x0000000000140947 */ /* 0x000fea0003800000 */
[----:B------:R-:W-:Y:S01]  /*6250*/  ISETP.NE.AND P1, PT, R13, RZ, PT ;  /* 0x000000ff0d00720c */ /* 0x000fe20003f25270 */
[----:B------:R-:W-:-:S04]  /*6260*/  IMAD.MOV.U32 R3, RZ, RZ, 0x3100 ;  /* 0x00003100ff037424 */ /* 0x000fc800078e00ff */
[----:B------:R3:W-:Y:S08]  /*6270*/  SYNCS.ARRIVE.TRANS64 RZ, [R0+URZ+0x26818], R3 ;  /* 0x0268180300ff79a7 */ /* 0x0007f0000800003f */
[----:B------:R-:W-:Y:S05]  /*6280*/  @!P1 BRA `(.L_x_291) ;  /* 0x0000000000049947 */ /* 0x000fea0003800000 */
[----:B------:R-:W-:Y:S01]  /*6290*/  BPT.TRAP 0x1 ;  /* 0x000000040000795c */ /* 0x000fe20000300000 */
.L_x_291:
        /* <DEDUP_REMOVED lines=34> */
.L_x_315:
[----:B-123--:R-:W-:Y:S01]  /*64c0*/  SHF.R.S32.HI R20, RZ, 0x1f, R19 ;  /* 0x0000001fff147819 */ /* 0x00efe20000011413 */
[----:B------:R-:W-:Y:S06]  /*64d0*/  @P0 BRA `(.L_x_293) ;  /* 0x0000000000140947 */ /* 0x000fec0003800000 */
[----:B------:R-:W-:Y:S01]  /*64e0*/  ISETP.NE.AND P1, PT, R13, RZ, PT ;  /* 0x000000ff0d00720c */ /* 0x000fe20003f25270 */
[----:B------:R-:W-:-:S04]  /*64f0*/  IMAD.MOV.U32 R21, RZ, RZ, 0x3100 ;  /* 0x00003100ff157424 */ /* 0x000fc800078e00ff */
[----:B------:R1:W-:Y:S08]  /*6500*/  SYNCS.ARRIVE.TRANS64 RZ, [R0+URZ+0x26838], R21 ;  /* 0x0268381500ff79a7 */ /* 0x0003f0000800003f */
[----:B------:R-:W-:Y:S05]  /*6510*/  @!P1 BRA `(.L_x_293) ;  /* 0x0000000000049947 */ /* 0x000fea0003800000 */
[----:B------:R-:W-:Y:S01]  /*6520*/  BPT.TRAP 0x1 ;  /* 0x000000040000795c */ /* 0x000fe20000300000 */
.L_x_293:
        /* <DEDUP_REMOVED lines=38> */
.L_x_317:
[----:B------:R-:W-:Y:S05]  /*6790*/  @P0 BRA `(.L_x_295) ;  /* 0x0000000000140947 */ /* 0x000fea0003800000 */
[----:B------:R-:W-:Y:S01]  /*67a0*/  ISETP.NE.AND P1, PT, R13, RZ, PT ;  /* 0x000000ff0d00720c */ /* 0x000fe20003f25270 */
[----:B--2---:R-:W-:-:S04]  /*67b0*/  IMAD.MOV.U32 R5, RZ, RZ, 0x3100 ;  /* 0x00003100ff057424 */ /* 0x004fc800078e00ff */
[----:B------:R3:W-:Y:S08]  /*67c0*/  SYNCS.ARRIVE.TRANS64 RZ, [R0+URZ+0x26810], R5 ;  /* 0x0268100500ff79a7 */ /* 0x0007f0000800003f */
[----:B------:R-:W-:Y:S05]  /*67d0*/  @!P1 BRA `(.L_x_295) ;  /* 0x0000000000049947 */ /* 0x000fea0003800000 */
[----:B------:R-:W-:Y:S01]  /*67e0*/  BPT.TRAP 0x1 ;  /* 0x000000040000795c */ /* 0x000fe20000300000 */
.L_x_295:
        /* <DEDUP_REMOVED lines=36> */
.L_x_287:
[----:B------:R-:W-:-:S13]  /*6a30*/  ISETP.NE.AND P1, PT, R17, RZ, PT ;  /* 0x000000ff1100720c */ /* 0x000fda0003f25270 */
[----:B------:R-:W-:Y:S05]  /*6a40*/  @!P1 BRA `(.L_x_286) ;  /* 0x0000000400609947 */ /* 0x000fea0003800000 */
[----:B------:R-:W-:-:S04]  /*6a50*/  SHF.L.U32 R7, R9, 0x1f, RZ ;  /* 0x0000001f09077819 */ /* 0x000fc800000006ff */
[----:B------:R-:W2:Y:S02]  /*6a60*/  SYNCS.PHASECHK.TRANS64.TRYWAIT P1, [R0+URZ+0x26840], R7 ;  /* 0x02684007000075a7 */ /* 0x000ea4000802017f */
[----:B--2---:R-:W-:Y:S05]  /*6a70*/  @!P1 BRA `(.L_x_297) ;  /* 0x0000000c00b49947 */ /* 0x004fea0003800000 */
.L_x_318:
[----:B------:R-:W-:Y:S05]  /*6a80*/  @P0 BRA `(.L_x_298) ;  /* 0x0000000000140947 */ /* 0x000fea0003800000 */
[----:B------:R-:W-:Y:S01]  /*6a90*/  ISETP.NE.AND P1, PT, R13, RZ, PT ;  /* 0x000000ff0d00720c */ /* 0x000fe20003f25270 */
[----:B------:R-:W-:-:S04]  /*6aa0*/  IMAD.MOV.U32 R5, RZ, RZ, 0x3100 ;  /* 0x00003100ff057424 */ /* 0x000fc800078e00ff */
[----:B------:R3:W-:Y:S08]  /*6ab0*/  SYNCS.ARRIVE.TRANS64 RZ, [R0+URZ+0x26830], R5 ;  /* 0x0268300500ff79a7 */ /* 0x0007f0000800003f */
[----:B------:R-:W-:Y:S05]  /*6ac0*/  @!P1 BRA `(.L_x_298) ;  /* 0x0000000000049947 */ /* 0x000fea0003800000 */
[----:B------:R-:W-:Y:S01]  /*6ad0*/  BPT.TRAP 0x1 ;  /* 0x000000040000795c */ /* 0x000fe20000300000 */
.L_x_298:
        /* <DEDUP_REMOVED lines=40> */
.L_x_319:
[----:B------:R-:W-:Y:S05]  /*6d60*/  @P0 BRA `(.L_x_300) ;  /* 0x0000000000140947 */ /* 0x000fea0003800000 */
[----:B------:R-:W-:Y:S01]  /*6d70*/  ISETP.NE.AND P0, PT, R13, RZ, PT ;  /* 0x000000ff0d00720c */ /* 0x000fe20003f05270 */
[----:B------:R-:W-:-:S04]  /*6d80*/  IMAD.MOV.U32 R5, RZ, RZ, 0x3100 ;  /* 0x00003100ff057424 */ /* 0x000fc800078e00ff */
[----:B------:R4:W-:Y:S08]  /*6d90*/  SYNCS.ARRIVE.TRANS64 RZ, [R0+URZ+0x26818], R5 ;  /* 0x0268180500ff79a7 */ /* 0x0009f0000800003f */
[----:B------:R-:W-:Y:S05]  /*6da0*/  @!P0 BRA `(.L_x_300) ;  /* 0x0000000000048947 */ /* 0x000fea0003800000 */
[----:B------:R-:W-:Y:S01]  /*6db0*/  BPT.TRAP 0x1 ;  /* 0x000000040000795c */ /* 0x000fe20000300000 */
.L_x_300:
        /* <DEDUP_REMOVED lines=33> */
.L_x_286:
[----:B------:R-:W4:Y:S01]  /*6fd0*/  S2R R2, SR_TID.X ;  /* 0x0000000000027919 */ /* 0x000f220000002100 */
[----:B------:R-:W-:Y:S01]  /*6fe0*/  IMAD R3, R12, 0x8, R0 ;  /* 0x000000080c037824 */ /* 0x000fe200078e0200 */
[----:B----4-:R-:W-:Y:S02]  /*6ff0*/  LOP3.LUT R4, R2, 0x7f, RZ, 0xc0, !PT ;  /* 0x0000007f02047812 */ /* 0x010fe400078ec0ff */
[----:B------:R-:W-:Y:S02]  /*7000*/  SHF.L.U32 R2, R9, 0x1f, RZ ;  /* 0x0000001f09027819 */ /* 0x000fe400000006ff */
[----:B------:R-:W-:Y:S02]  /*7010*/  ISETP.NE.AND P1, PT, R4, RZ, PT ;  /* 0x000000ff0400720c */ /* 0x000fe40003f25270 */
[----:B------:R-:W4:Y:S02]  /*7020*/  SYNCS.PHASECHK.TRANS64.TRYWAIT P0, [R3+URZ+0x26840], R2 ;  /* 0x02684002030075a7 */ /* 0x000f24000800017f */
[----:B----4-:R-:W-:Y:S09]  /*7030*/  @!P0 BRA `(.L_x_301) ;  /* 0x00000008006c8947 */ /* 0x010ff20003800000 */
.L_x_320:
[----:B------:R-:W-:Y:S05]  /*7040*/  @P1 BRA `(.L_x_302) ;  /* 0x0000000000181947 */ /* 0x000fea0003800000 */
[----:B------:R-:W5:Y:S01]  /*7050*/  S2R R4, SR_TID.X ;  /* 0x0000000000047919 */ /* 0x000f620000002100 */
[----:B----4-:R-:W-:-:S04]  /*7060*/  IMAD.MOV.U32 R2, RZ, RZ, 0x3100 ;  /* 0x00003100ff027424 */ /* 0x010fc800078e00ff */
[----:B------:R4:W-:Y:S01]  /*7070*/  SYNCS.ARRIVE.TRANS64 RZ, [R3+URZ+0x26830], R2 ;  /* 0x0268300203ff79a7 */ /* 0x0009e2000800003f */
[----:B-----5:R-:W-:-:S13]  /*7080*/  LOP3.LUT P0, RZ, R4, 0x1f, RZ, 0xc0, !PT ;  /* 0x0000001f04ff7812 */ /* 0x020fda000780c0ff */
[----:B----4-:R-:W-:Y:S05]  /*7090*/  @!P0 BRA `(.L_x_302) ;  /* 0x0000000000048947 */ /* 0x010fea0003800000 */
[----:B------:R-:W-:Y:S01]  /*70a0*/  BPT.TRAP 0x1 ;  /* 0x000000040000795c */ /* 0x000fe20000300000 */
.L_x_302:
        /* <DEDUP_REMOVED lines=47> */
.L_x_283:
[----:B------:R-:W-:Y:S05]  /*73a0*/  BSYNC B0 ;  /* 0x0000000000007941 */ /* 0x000fea0003800000 */
.L_x_282:
[----:B------:R-:W-:-:S03]  /*73b0*/  UMOV UR5, 0xffffffff ;  /* 0xffffffff00057882 */ /* 0x000fc60000000000 */
[----:B------:R-:W-:Y:S05]  /*73c0*/  BRA.DIV UR5, `(.L_x_303) ;  /* 0x00000006059c7947 */ /* 0x000fea000b800000 */
[----:B------:R-:W-:-:S13]  /*73d0*/  ELECT P0, URZ, PT ;  /* 0x00000000003f782f */ /* 0x000fda0003800000 */
.L_x_323:
[----:B------:R-:W-:Y:S05]  /*73e0*/  @!P0 BRA `(.L_x_236) ;  /* 0x0000000000848947 */ /* 0x000fea0003800000 */
[----:B------:R-:W-:-:S06]  /*73f0*/  ULOP3.LUT UR5, UR38, 0x2, URZ, 0xfc, !UPT ;  /* 0x0000000226057892 */ /* 0x000fcc000f8efc3f */
[----:B------:R-:W-:-:S05]  /*7400*/  IMAD.U32 R2, RZ, RZ, UR5 ;  /* 0x00000005ff027e24 */ /* 0x000fca000f8e00ff */
[----:B------:R-:W-:-:S13]  /*7410*/  ISETP.NE.AND P0, PT, R2, 0x3, PT ;  /* 0x000000030200780c */ /* 0x000fda0003f05270 */
[----:B------:R-:W-:Y:S05]  /*7420*/  @!P0 BRA `(.L_x_304) ;  /* 0x0000000000048947 */ /* 0x000fea0003800000 */
[----:B------:R-:W-:Y:S01]  /*7430*/  BPT.TRAP 0x1 ;  /* 0x000000040000795c */ /* 0x000fe20000300000 */
.L_x_304:
        /* <DEDUP_REMOVED lines=15> */
.L_x_324:
[----:B------:R-:W2:Y:S02]  /*7530*/  SYNCS.PHASECHK.TRANS64.TRYWAIT P1, [R3+URZ], R2 ;  /* 0x00000002030075a7 */ /* 0x000ea4000802017f */
[----:B--2---:R-:W-:Y:S05]  /*7540*/  @!P1 BRA `(.L_x_306) ;  /* 0x0000000400749947 */ /* 0x004fea0003800000 */
.L_x_325:
[----:B------:R-:W-:Y:S05]  /*7550*/  @!P0 BRA `(.L_x_307) ;  /* 0x0000000000048947 */ /* 0x000fea0003800000 */
[----:B------:R-:W-:Y:S01]  /*7560*/  BPT.TRAP 0x1 ;  /* 0x000000040000795c */ /* 0x000fe20000300000 */
.L_x_307:
[----:B--2---:R-:W-:-:S04]  /*7570*/  VIADD R3, R7, 0x26840 ;  /* 0x0002684007037836 */ /* 0x004fc80000000000 */
[----:B------:R-:W-:-:S04]  /*7580*/  IMAD R0, R0, 0x8, R3 ;  /* 0x0000000800007824 */ /* 0x000fc800078e0203 */
[----:B------:R-:W2:Y:S02]  /*7590*/  SYNCS.PHASECHK.TRANS64.TRYWAIT P0, [R0+URZ], R5 ;  /* 0x00000005000075a7 */ /* 0x000ea4000800017f */
[----:B--2---:R-:W-:Y:S05]  /*75a0*/  @!P0 BRA `(.L_x_308) ;  /* 0x0000000400708947 */ /* 0x004fea0003800000 */
.L_x_326:
[----:B------:R-:W-:-:S07]  /*75b0*/  IMAD R3, R4, 0x8, R3 ;  /* 0x0000000804037824 */ /* 0x000fce00078e0203 */
.L_x_309:
[----:B---3--:R3:W4:Y:S02]  /*75c0*/  SYNCS.PHASECHK.TRANS64.TRYWAIT P0, [R3+URZ], R2 ;  /* 0x00000002030075a7 */ /* 0x008724000800017f */
[----:B----4-:R-:W-:Y:S05]  /*75d0*/  @!P0 NANOSLEEP.SYNCS 0x989680 ;  /* 0x009896800000895d */ /* 0x010fea0003900000 */
[----:B------:R-:W4:Y:S02]  /*75e0*/  @!P0 SYNCS.PHASECHK.TRANS64 P0, [R3+URZ], R2 ;  /* 0x00000002030085a7 */ /* 0x000f24000800007f */
[----:B----4-:R-:W-:Y:S05]  /*75f0*/  @!P0 BRA `(.L_x_309) ;  /* 0xfffffffc00f08947 */ /* 0x010fea000383ffff */
.L_x_236:
[----:B------:R-:W-:Y:S05]  /*7600*/  BSYNC B6 ;  /* 0x0000000000067941 */ /* 0x000fea0003800000 */
.L_x_233:
[----:B------:R-:W-:Y:S05]  /*7610*/  EXIT ;  /* 0x000000000000794d */ /* 0x000fea0003800000 */
.L_x_241:
[----:B------:R-:W-:Y:S02]  /*7620*/  IMAD.MOV.U32 R13, RZ, RZ, R16 ;  /* 0x000000ffff0d7224 */ /* 0x000fe400078e0010 */
[----:B------:R-:W-:Y:S02]  /*7630*/  IMAD.MOV.U32 R12, RZ, RZ, RZ ;  /* 0x000000ffff0c7224 */ /* 0x000fe400078e00ff */
[----:B------:R-:W-:Y:S02]  /*7640*/  IMAD.MOV.U32 R11, RZ, RZ, 0x1f ;  /* 0x0000001fff0b7424 */ /* 0x000fe400078e00ff */
[----:B------:R-:W-:-:S07]  /*7650*/  IMAD.MOV.U32 R15, RZ, RZ, -0x1 ;  /* 0xffffffffff0f7424 */ /* 0x000fce00078e00ff */
[----:B------:R-:W-:Y:S05]  /*7660*/  WARPSYNC.COLLECTIVE R15, `(.L_x_310) ;  /* 0x000000000f087348 */ /* 0x000fea0003c00000 */
[----:B------:R1:W2:Y:S02]  /*7670*/  SHFL.IDX P6, R14, R13, R12, R11 ;  /* 0x0000000c0d0e7389 */ /* 0x0002a400000c000b */
[----:B-12---:R-:W-:Y:S01]  /*7680*/  ENDCOLLECTIVE ;  /* 0x000000000000791b */ /* 0x006fe20003800000 */
.L_x_310:
[----:B------:R-:W-:Y:S05]  /*7690*/  BRA `(.L_x_311) ;  /* 0xffffff9400247947 */ /* 0x000fea000383ffff */
.L_x_243:
[----:B--2---:R2:W3:Y:S02]  /*76a0*/  SYNCS.PHASECHK.TRANS64.TRYWAIT P1, [R18+URZ+0x26800], R5 ;  /* 0x02680005120075a7 */ /* 0x0044e4000802017f */
[----:B---3--:R-:W-:Y:S05]  /*76b0*/  @!P1 NANOSLEEP.SYNCS 0x989680 ;  /* 0x009896800000995d */ /* 0x008fea0003900000 */
[----:B------:R-:W3:Y:S02]  /*76c0*/  @!P1 SYNCS.PHASECHK.TRANS64 P1, [R18+URZ+0x26800], R5 ;  /* 0x02680005120095a7 */ /* 0x000ee4000802007f */
[----:B---3--:R-:W-:Y:S05]  /*76d0*/  @!P1 BRA `(.L_x_243) ;  /* 0xfffffffc00f09947 */ /* 0x008fea000383ffff */
[----:B------:R-:W-:Y:S05]  /*76e0*/  BRA `(.L_x_242) ;  /* 0xffffff94004c7947 */ /* 0x000fea000383ffff */
.L_x_249:
[----:B---3--:R-:W-:-:S04]  /*76f0*/  IMAD.U32 R5, RZ, RZ, UR8 ;  /* 0x00000008ff057e24 */ /* 0x008fc8000f8e00ff */
[----:B------:R3:W1:Y:S03]  /*7700*/  SYNCS.PHASECHK.TRANS64.TRYWAIT P1, [R5+URZ+0x26810], R22 ;  /* 0x02681016050075a7 */ /* 0x000666000802017f */
[----:B-1----:R-:W-:Y:S05]  /*7710*/  @!P1 NANOSLEEP.SYNCS 0x989680 ;  /* 0x009896800000995d */ /* 0x002fea0003900000 */
[----:B------:R-:W1:Y:S02]  /*7720*/  @!P1 SYNCS.PHASECHK.TRANS64 P1, [R5+URZ+0x26810], R22 ;  /* 0x02681016050095a7 */ /* 0x000e64000802007f */
[----:B-1----:R-:W-:Y:S05]  /*7730*/  @!P1 BRA `(.L_x_249) ;  /* 0xfffffffc00ec9947 */ /* 0x002fea000383ffff */
[----:B------:R-:W-:Y:S05]  /*7740*/  BRA `(.L_x_248) ;  /* 0xffffffa000787947 */ /* 0x000fea000383ffff */
.L_x_253:
[----:B------:R-:W-:-:S04]  /*7750*/  IMAD.U32 R121, RZ, RZ, UR8 ;  /* 0x00000008ff797e24 */ /* 0x000fc8000f8e00ff */
[----:B------:R1:W1:Y:S03]  /*7760*/  SYNCS.PHASECHK.TRANS64.TRYWAIT P1, [R121+URZ+0x26830], R22 ;  /* 0x02683016790075a7 */ /* 0x000266000802017f */
[----:B-1----:R-:W-:Y:S05]  /*7770*/  @!P1 NANOSLEEP.SYNCS 0x989680 ;  /* 0x009896800000995d */ /* 0x002fea0003900000 */
[----:B------:R-:W1:Y:S02]  /*7780*/  @!P1 SYNCS.PHASECHK.TRANS64 P1, [R121+URZ+0x26830], R22 ;  /* 0x02683016790095a7 */ /* 0x000e64000802007f */
[----:B-1----:R-:W-:Y:S05]  /*7790*/  @!P1 BRA `(.L_x_253) ;  /* 0xfffffffc00ec9947 */ /* 0x002fea000383ffff */
[----:B------:R-:W-:Y:S05]  /*77a0*/  BRA `(.L_x_252) ;  /* 0xffffffa400847947 */ /* 0x000fea000383ffff */
.L_x_284:
[----:B-1----:R1:W2:Y:S02]  /*77b0*/  SYNCS.PHASECHK.TRANS64.TRYWAIT P0, [R0+URZ+0x26820], R3 ;  /* 0x02682003000075a7 */ /* 0x0022a4000800017f */
[----:B--2---:R-:W-:Y:S05]  /*77c0*/  @!P0 NANOSLEEP.SYNCS 0x989680 ;  /* 0x009896800000895d */ /* 0x004fea0003900000 */
[----:B------:R-:W2:Y:S02]  /*77d0*/  @!P0 SYNCS.PHASECHK.TRANS64 P0, [R0+URZ+0x26820], R3 ;  /* 0x02682003000085a7 */ /* 0x000ea4000800007f */
[----:B--2---:R-:W-:Y:S05]  /*77e0*/  @!P0 BRA `(.L_x_284) ;  /* 0xfffffffc00f08947 */ /* 0x004fea000383ffff */
[----:B------:R-:W-:Y:S05]  /*77f0*/  BRA `(.L_x_312) ;  /* 0xffffffdc007c7947 */ /* 0x000fea000383ffff */
.L_x_288:
[----:B-1----:R1:W2:Y:S02]  /*7800*/  SYNCS.PHASECHK.TRANS64.TRYWAIT P1, [R0+URZ+0x26840], R20 ;  /* 0x02684014000075a7 */ /* 0x0022a4000802017f */
[----:B--2---:R-:W-:Y:S05]  /*7810*/  @!P1 NANOSLEEP.SYNCS 0x989680 ;  /* 0x009896800000995d */ /* 0x004fea0003900000 */
[----:B------:R-:W2:Y:S02]  /*7820*/  @!P1 SYNCS.PHASECHK.TRANS64 P1, [R0+URZ+0x26840], R20 ;  /* 0x02684014000095a7 */ /* 0x000ea4000802007f */
[----:B--2---:R-:W-:Y:S05]  /*7830*/  @!P1 BRA `(.L_x_288) ;  /* 0xfffffffc00f09947 */ /* 0x004fea000383ffff */
[----:B------:R-:W-:Y:S05]  /*7840*/  BRA `(.L_x_313) ;  /* 0xffffffe400bc7947 */ /* 0x000fea000383ffff */
.L_x_290:
[----:B--2---:R2:W3:Y:S02]  /*7850*/  SYNCS.PHASECHK.TRANS64.TRYWAIT P1, [R0+URZ+0x26828], R20 ;  /* 0x02682814000075a7 */ /* 0x0044e4000802017f */
[----:B---3--:R-:W-:Y:S05]  /*7860*/  @!P1 NANOSLEEP.SYNCS 0x989680 ;  /* 0x009896800000995d */ /* 0x008fea0003900000 */
[----:B------:R-:W3:Y:S02]  /*7870*/  @!P1 SYNCS.PHASECHK.TRANS64 P1, [R0+URZ+0x26828], R20 ;  /* 0x02682814000095a7 */ /* 0x000ee4000802007f */
[----:B---3--:R-:W-:Y:S05]  /*7880*/  @!P1 BRA `(.L_x_290) ;  /* 0xfffffffc00f09947 */ /* 0x008fea000383ffff */
[----:B------:R-:W-:Y:S05]  /*7890*/  BRA `(.L_x_314) ;  /* 0xffffffe800687947 */ /* 0x000fea000383ffff */
.L_x_292:
[----:B---3--:R3:W4:Y:S02]  /*78a0*/  SYNCS.PHASECHK.TRANS64.TRYWAIT P1, [R0+URZ+0x26848], R20 ;  /* 0x02684814000075a7 */ /* 0x008724000802017f */
[----:B----4-:R-:W-:Y:S05]  /*78b0*/  @!P1 NANOSLEEP.SYNCS 0x989680 ;  /* 0x009896800000995d */ /* 0x010fea0003900000 */
[----:B------:R-:W4:Y:S02]  /*78c0*/  @!P1 SYNCS.PHASECHK.TRANS64 P1, [R0+URZ+0x26848], R20 ;  /* 0x02684814000095a7 */ /* 0x000f24000802007f */
[----:B----4-:R-:W-:Y:S05]  /*78d0*/  @!P1 BRA `(.L_x_292) ;  /* 0xfffffffc00f09947 */ /* 0x010fea000383ffff */
[----:B------:R-:W-:Y:S05]  /*78e0*/  BRA `(.L_x_315) ;  /* 0xffffffe800f47947 */ /* 0x000fea000383ffff */
.L_x_294:
[----:B------:R-:W-:-:S07]  /*78f0*/  SHF.L.U32 R5, R9, 0x1f, RZ ;  /* 0x0000001f09057819 */ /* 0x000fce00000006ff */
.L_x_316:
[----:B--2---:R2:W3:Y:S02]  /*7900*/  SYNCS.PHASECHK.TRANS64.TRYWAIT P1, [R0+URZ+0x26820], R5 ;  /* 0x02682005000075a7 */ /* 0x0044e4000802017f */
[----:B---3--:R-:W-:Y:S05]  /*7910*/  @!P1 NANOSLEEP.SYNCS 0x989680 ;  /* 0x009896800000995d */ /* 0x008fea0003900000 */
[----:B------:R-:W3:Y:S02]  /*7920*/  @!P1 SYNCS.PHASECHK.TRANS64 P1, [R0+URZ+0x26820], R5 ;  /* 0x02682005000095a7 */ /* 0x000ee4000802007f */
[----:B---3--:R-:W-:Y:S05]  /*7930*/  @!P1 BRA `(.L_x_316) ;  /* 0xfffffffc00f09947 */ /* 0x008fea000383ffff */
[----:B------:R-:W-:Y:S05]  /*7940*/  BRA `(.L_x_317) ;  /* 0xffffffec00907947 */ /* 0x000fea000383ffff */
.L_x_297:
[----:B--2---:R2:W3:Y:S02]  /*7950*/  SYNCS.PHASECHK.TRANS64.TRYWAIT P1, [R0+URZ+0x26840], R7 ;  /* 0x02684007000075a7 */ /* 0x0044e4000802017f */
[----:B---3--:R-:W-:Y:S05]  /*7960*/  @!P1 NANOSLEEP.SYNCS 0x989680 ;  /* 0x009896800000995d */ /* 0x008fea0003900000 */
[----:B------:R-:W3:Y:S02]  /*7970*/  @!P1 SYNCS.PHASECHK.TRANS64 P1, [R0+URZ+0x26840], R7 ;  /* 0x02684007000095a7 */ /* 0x000ee4000802007f */
[----:B---3--:R-:W-:Y:S05]  /*7980*/  @!P1 BRA `(.L_x_297) ;  /* 0xfffffffc00f09947 */ /* 0x008fea000383ffff */
[----:B------:R-:W-:Y:S05]  /*7990*/  BRA `(.L_x_318) ;  /* 0xfffffff000387947 */ /* 0x000fea000383ffff */
.L_x_299:
[----:B---3--:R3:W4:Y:S02]  /*79a0*/  SYNCS.PHASECHK.TRANS64.TRYWAIT P1, [R0+URZ+0x26828], R7 ;  /* 0x02682807000075a7 */ /* 0x008724000802017f */
[----:B----4-:R-:W-:Y:S05]  /*79b0*/  @!P1 NANOSLEEP.SYNCS 0x989680 ;  /* 0x009896800000995d */ /* 0x010fea0003900000 */
[----:B------:R-:W4:Y:S02]  /*79c0*/  @!P1 SYNCS.PHASECHK.TRANS64 P1, [R0+URZ+0x26828], R7 ;  /* 0x02682807000095a7 */ /* 0x000f24000802007f */
[----:B----4-:R-:W-:Y:S05]  /*79d0*/  @!P1 BRA `(.L_x_299) ;  /* 0xfffffffc00f09947 */ /* 0x010fea000383ffff */
[----:B------:R-:W-:Y:S05]  /*79e0*/  BRA `(.L_x_319) ;  /* 0xfffffff000dc7947 */ /* 0x000fea000383ffff */
.L_x_301:
[----:B----4-:R4:W5:Y:S02]  /*79f0*/  SYNCS.PHASECHK.TRANS64.TRYWAIT P0, [R3+URZ+0x26840], R2 ;  /* 0x02684002030075a7 */ /* 0x010964000800017f */
[----:B-----5:R-:W-:Y:S05]  /*7a00*/  @!P0 NANOSLEEP.SYNCS 0x989680 ;  /* 0x009896800000895d */ /* 0x020fea0003900000 */
[----:B------:R-:W5:Y:S02]  /*7a10*/  @!P0 SYNCS.PHASECHK.TRANS64 P0, [R3+URZ+0x26840], R2 ;  /* 0x02684002030085a7 */ /* 0x000f64000800007f */
[----:B-----5:R-:W-:Y:S05]  /*7a20*/  @!P0 BRA `(.L_x_301) ;  /* 0xfffffffc00f08947 */ /* 0x020fea000383ffff */
[----:B------:R-:W-:Y:S05]  /*7a30*/  BRA `(.L_x_320) ;  /* 0xfffffff400807947 */ /* 0x000fea000383ffff */
.L_x_303:
[----:B------:R-:W-:Y:S01]  /*7a40*/  BSSY B0, `(.L_x_321) ;  /* 0x0000006000007945 */ /* 0x000fe20003800000 */
[----:B------:R-:W-:-:S07]  /*7a50*/  IMAD.MOV.U32 R15, RZ, RZ, -0x1 ;  /* 0xffffffffff0f7424 */ /* 0x000fce00078e00ff */
[----:B------:R-:W-:Y:S05]  /*7a60*/  WARPSYNC.COLLECTIVE R15, `(.L_x_322) ;  /* 0x000000000f0c7348 */ /* 0x000fea0003c00000 */
[----:B------:R-:W-:Y:S02]  /*7a70*/  ELECT P6, UR62, PT ;  /* 0x00000000003e782f */ /* 0x000fe400038c0000 */
[----:B------:R-:W-:Y:S01]  /*7a80*/  MOV R14, UR62 ;  /* 0x0000003e000e7c02 */ /* 0x000fe20008000f00 */
[----:B------:R-:W-:Y:S10]  /*7a90*/  ENDCOLLECTIVE ;  /* 0x000000000000791b */ /* 0x000ff40003800000 */
.L_x_322:
[----:B------:R-:W-:Y:S05]  /*7aa0*/  BSYNC B0 ;  /* 0x0000000000007941 */ /* 0x000fea0003800000 */
.L_x_321:
[----:B------:R-:W-:Y:S01]  /*7ab0*/  PLOP3.LUT P0, PT, P6, PT, PT, 0x80, 0x0 ;  /* 0x000000000000781c */ /* 0x000fe2000370f070 */
[----:B------:R-:W-:-:S12]  /*7ac0*/  BRA `(.L_x_323) ;  /* 0xfffffff800447947 */ /* 0x000fd8000383ffff */
.L_x_305:
[----:B-1----:R1:W2:Y:S02]  /*7ad0*/  SYNCS.PHASECHK.TRANS64.TRYWAIT P1, [R6+URZ], R5 ;  /* 0x00000005060075a7 */ /* 0x0022a4000802017f */
[----:B--2---:R-:W-:Y:S05]  /*7ae0*/  @!P1 NANOSLEEP.SYNCS 0x989680 ;  /* 0x009896800000995d */ /* 0x004fea0003900000 */
[----:B------:R-:W2:Y:S02]  /*7af0*/  @!P1 SYNCS.PHASECHK.TRANS64 P1, [R6+URZ], R5 ;  /* 0x00000005060095a7 */ /* 0x000ea4000802007f */
[----:B--2---:R-:W-:Y:S05]  /*7b00*/  @!P1 BRA `(.L_x_305) ;  /* 0xfffffffc00f09947 */ /* 0x004fea000383ffff */
[----:B------:R-:W-:Y:S05]  /*7b10*/  BRA `(.L_x_324) ;  /* 0xfffffff800847947 */ /* 0x000fea000383ffff */
.L_x_306:
[----:B--2---:R2:W3:Y:S02]  /*7b20*/  SYNCS.PHASECHK.TRANS64.TRYWAIT P1, [R3+URZ], R2 ;  /* 0x00000002030075a7 */ /* 0x0044e4000802017f */
[----:B---3--:R-:W-:Y:S05]  /*7b30*/  @!P1 NANOSLEEP.SYNCS 0x989680 ;  /* 0x009896800000995d */ /* 0x008fea0003900000 */
[----:B------:R-:W3:Y:S02]  /*7b40*/  @!P1 SYNCS.PHASECHK.TRANS64 P1, [R3+URZ], R2 ;  /* 0x00000002030095a7 */ /* 0x000ee4000802007f */
[----:B---3--:R-:W-:Y:S05]  /*7b50*/  @!P1 BRA `(.L_x_306) ;  /* 0xfffffffc00f09947 */ /* 0x008fea000383ffff */
[----:B------:R-:W-:Y:S05]  /*7b60*/  BRA `(.L_x_325) ;  /* 0xfffffff800787947 */ /* 0x000fea000383ffff */
.L_x_308:
[----:B--2---:R2:W3:Y:S02]  /*7b70*/  SYNCS.PHASECHK.TRANS64.TRYWAIT P0, [R0+URZ], R5 ;  /* 0x00000005000075a7 */ /* 0x0044e4000800017f */
[----:B---3--:R-:W-:Y:S05]  /*7b80*/  @!P0 NANOSLEEP.SYNCS 0x989680 ;  /* 0x009896800000895d */ /* 0x008fea0003900000 */
[----:B------:R-:W3:Y:S02]  /*7b90*/  @!P0 SYNCS.PHASECHK.TRANS64 P0, [R0+URZ], R5 ;  /* 0x00000005000085a7 */ /* 0x000ee4000800007f */
[----:B---3--:R-:W-:Y:S05]  /*7ba0*/  @!P0 BRA `(.L_x_308) ;  /* 0xfffffffc00f08947 */ /* 0x008fea000383ffff */
[----:B------:R-:W-:Y:S05]  /*7bb0*/  BRA `(.L_x_326) ;  /* 0xfffffff8007c7947 */ /* 0x000fea000383ffff */
.L_x_327:
        /* <DEDUP_REMOVED lines=12> */
.L_x_3295:


//--------------------- .text._ZN7cutlass13device_kernelIN5flash11enable_sm90INS1_16FlashAttnBwdSm90INS1_25CollectiveMainloopBwdSm90ILi2ELi2ELi2EN4cute5tupleIJNS5_1CILi1EEES8_S8_EEENS6_IJNS7_ILi64EEENS7_ILi128EEENS7_ILi96EEEEEENS_10bfloat16_tEfNS_4arch4Sm90ELb0ELb0ELb0ELb0ELb1ELb1ELb0ELb0ELi2ELi1ELi2ELi1ELb1EEENS1_24CollectiveEpilogueBwdGQAISD_fSG_Li256ELb0ELb1EEENS1_19SingleTileSchedulerILb0ELb0ELb0ELi128EEEEEEEEEvNT_6ParamsE --------------------------
	.section	.text._ZN7cutlass13device_kernelIN5flash11enable_sm90INS1_16FlashAttnBwdSm90INS1_25CollectiveMainloopBwdSm90ILi2ELi2ELi2EN4cute5tupleIJNS5_1CILi1EEES8_S8_EEENS6_IJNS7_ILi64EEENS7_ILi128EEENS7_ILi96EEEEEENS_10bfloat16_tEfNS_4arch4Sm90ELb0ELb0ELb0ELb0ELb1ELb1ELb0ELb0ELi2ELi1ELi2ELi1ELb1EEENS1_24CollectiveEpilogueBwdGQAISD_fSG_Li256ELb0ELb1EEENS1_19SingleTileSchedulerILb0ELb0ELb0ELi128EEEEEEEEEvNT_6ParamsE,"ax",@progbits
	.align	128
.text._ZN7cutlass13device_kernelIN5flash11enable_sm90INS1_16FlashAttnBwdSm90INS1_25CollectiveMainloopBwdSm90ILi2ELi2ELi2EN4cute5tupleIJNS5_1CILi1EEES8_S8_EEENS6_IJNS7_ILi64EEENS7_ILi128EEENS7_ILi96EEEEEENS_10bfloat16_tEfNS_4arch4Sm90ELb0ELb0ELb0ELb0ELb1ELb1ELb0ELb0ELi2ELi1ELi2ELi1ELb1EEENS1_24CollectiveEpilogueBwdGQAISD_fSG_Li256ELb0ELb1EEENS1_19SingleTileSchedulerILb0ELb0ELb0ELi128EEEEEEEEEvNT_6ParamsE:
        .type           _ZN7cutlass13device_kernelIN5flash11enable_sm90INS1_16FlashAttnBwdSm90INS1_25CollectiveMainloopBwdSm90ILi2ELi2ELi2EN4cute5tupleIJNS5_1CILi1EEES8_S8_EEENS6_IJNS7_ILi64EEENS7_ILi128EEENS7_ILi96EEEEEENS_10bfloat16_tEfNS_4arch4Sm90ELb0ELb0ELb0ELb0ELb1ELb1ELb0ELb0ELi2ELi1ELi2ELi1ELb1EEENS1_24CollectiveEpilogueBwdGQAISD_fSG_Li256ELb0ELb1EEENS1_19SingleTileSchedulerILb0ELb0ELb0ELi128EEEEEEEEEvNT_6ParamsE,@function
        .size           _ZN7cutlass13device_kernelIN5flash11enable_sm90INS1_16FlashAttnBwdSm90INS1_25CollectiveMainloopBwdSm90ILi2ELi2ELi2EN4cute5tupleIJNS5_1CILi1EEES8_S8_EEENS6_IJNS7_ILi64EEENS7_ILi128EEENS7_ILi96EEEEEENS_10bfloat16_tEfNS_4arch4Sm90ELb0ELb0ELb0ELb0ELb1ELb1ELb0ELb0ELi2ELi1ELi2ELi1ELb1EEENS1_24CollectiveEpilogueBwdGQAISD_fSG_Li256ELb0ELb1EEENS1_19SingleTileSchedulerILb0ELb0ELb0ELi128EEEEEEEEEvNT_6ParamsE,(.L_x_3296 - _ZN7cutlass13device_kernelIN5flash11enable_sm90INS1_16FlashAttnBwdSm90INS1_25CollectiveMainloopBwdSm90ILi2ELi2ELi2EN4cute5tupleIJNS5_1CILi1EEES8_S8_EEENS6_IJNS7_ILi64EEENS7_ILi128EEENS7_ILi96EEEEEENS_10bfloat16_tEfNS_4arch4Sm90ELb0ELb0ELb0ELb0ELb1ELb1ELb0ELb0ELi2ELi1ELi2ELi1ELb1EEENS1_24CollectiveEpilogueBwdGQAISD_fSG_Li256ELb0ELb1EEENS1_19SingleTileSchedulerILb0ELb0ELb0ELi128EEEEEEEEEvNT_6ParamsE)
        .other          _ZN7cutlass13device_kernelIN5flash11enable_sm90INS1_16FlashAttnBwdSm90INS1_25CollectiveMainloopBwdSm90ILi2ELi2ELi2EN4cute5tupleIJNS5_1CILi1EEES8_S8_EEENS6_IJNS7_ILi64EEENS7_ILi128EEENS7_ILi96EEEEEENS_10bfloat16_tEfNS_4arch4Sm90ELb0ELb0ELb0ELb0ELb1ELb1ELb0ELb0ELi2ELi1ELi2ELi1ELb1EEENS1_24CollectiveEpilogueBwdGQAISD_fSG_Li256ELb0ELb1EEENS1_19SingleTileSchedulerILb0ELb0ELb0ELi128EEEEEEEEEvNT_6ParamsE,@"STO_CUDA_ENTRY STV_DEFAULT"
_ZN7cutlass13device_kernelIN5flash11enable_sm90INS1_16FlashAttnBwdSm90INS1_25CollectiveMainloopBwdSm90ILi2ELi2ELi2EN4cute5tupleIJNS5_1CILi1EEES8_S8_EEENS6_IJNS7_ILi64EEENS7_ILi128EEENS7_ILi96EEEEEENS_10bfloat16_tEfNS_4arch4Sm90ELb0ELb0ELb0ELb0ELb1ELb1ELb0ELb0ELi2ELi1ELi2ELi1ELb1EEENS1_24CollectiveEpilogueBwdGQAISD_fSG_Li256ELb0ELb1EEENS1_19SingleTileSchedulerILb0ELb0ELb0ELi128EEEEEEEEEvNT_6ParamsE:
        /* <DEDUP_REMOVED lines=23> */
.L_x_329:
[----:B------:R-:W-:Y:S05]  /*0170*/  BSYNC B0 ;  /* 0x0000000000007941 */ /* 0x000fea0003800000 */
.L_x_328:
        /* <DEDUP_REMOVED lines=37> */
.L_x_330:
        /* <DEDUP_REMOVED lines=22> */
.L_x_331:
[----:B------:R-:W-:Y:S01]  /*0530*/  PLOP3.LUT P0, PT, PT, PT, UP0, 0x80, 0x0 ;  /* 0x000000000000781c */ /* 0x000fe20003f0f008 */
[----:B------:R-:W-:Y:S01]  /*0540*/  NOP ;  /* 0x0000000000007918 */ /* 0x000fe20000000000 */
[----:B------:R-:W-:Y:S01]  /*0550*/  ULDC.64 UR46, c[0x0][0x208] ;  /* 0x00008200002e7ab9 */ /* 0x000fe20000000a00 */
[----:B------:R-:W-:Y:S01]  /*0560*/  BSSY B6, `(.L_x_332) ;  /* 0x00007de000067945 */ /* 0x000fe20003800000 */
[----:B-12-4-:R-:W-:Y:S09]  /*0570*/  BAR.SYNC.DEFER_BLOCKING 0x0 ;  /* 0x0000000000007b1d */ /* 0x016ff20000010000 */
[----:B------:R-:W-:Y:S05]  /*0580*/  @!P0 BRA `(.L_x_333) ;  /* 0x0000004400bc8947 */ /* 0x000fea0003800000 */
.L_x_334:
        /* <DEDUP_REMOVED lines=33> */
.L_x_337:
        /* <DEDUP_REMOVED lines=15> */
.L_x_336:
        /* <DEDUP_REMOVED lines=22> */
.L_x_339:
        /* <DEDUP_REMOVED lines=15> */
.L_x_338:
[----:B------:R-:W-:Y:S01]  /*0ae0*/  SHF.R.S32.HI R41, RZ, 0x1f, R22 ;  /* 0x0000001fff297819 */ /* 0x000fe20000011416 */
[----:B------:R-:W-:-:S03]  /*0af0*/  UMOV UR4, 0xffffffff ;  /* 0xffffffff00047882 */ /* 0x000fc60000000000 */
[----:B------:R-:W-:-:S04]  /*0b00*/  LEA.HI R0, R41, R22, RZ, 0x7 ;  /* 0x0000001629007211 */ /* 0x000fc800078f38ff */
[----:B------:R-:W-:Y:S01]  /*0b10*/  SHF.R.S32.HI R16, RZ, 0x7, R0 ;  /* 0x00000007ff107819 */ /* 0x000fe20000011400 */
[----:B------:R-:W-:Y:S06]  /*0b20*/  BRA.DIV UR4, `(.L_x_340) ;  /* 0x0000007a040c7947 */ /* 0x000fec000b800000 */
[----:B------:R1:W2:Y:S02]  /*0b30*/  SHFL.IDX PT, R14, R16, RZ, 0x1f ;  /* 0x00001fff100e7589 */ /* 0x0002a400000e0000 */
.L_x_438:
        /* <DEDUP_REMOVED lines=15> */
.L_x_341:
        /* <DEDUP_REMOVED lines=19> */
.L_x_343:
        /* <DEDUP_REMOVED lines=176> */
.L_x_355:
[----:B------:R-:W-:-:S06]  /*1860*/  UISETP.NE.AND UP0, UPT, UR11, 0x3, UPT ;  /* 0x000000030b00788c */ /* 0x000fcc000bf05270 */
[----:B------:R-:W-:-:S13]  /*1870*/  PLOP3.LUT P0, PT, PT, PT, UP0, 0x80, 0x0 ;  /* 0x000000000000781c */ /* 0x000fda0003f0f008 */
[----:B-1----:R-:W-:Y:S05]  /*1880*/  @!P0 BRA `(.L_x_345) ;  /* 0x0000000000048947 */ /* 0x002fea0003800000 */
[----:B------:R-:W-:Y:S01]  /*1890*/  BPT.TRAP 0x1 ;  /* 0x000000040000795c */ /* 0x000fe20000300000 */
.L_x_345:
[----:B------:R-:W-:Y:S01]  /*18a0*/  R2UR UR8, R18 ;  /* 0x00000000120872ca */ /* 0x000fe200000e0000 */
[----:B------:R-:W-:-:S05]  /*18b0*/  IMAD.U32 R22, RZ, RZ, UR5 ;  /* 0x00000005ff167e24 */ /* 0x000fca000f8e00ff */
[----:B------:R-:W-:-:S07]  /*18c0*/  SHF.L.U32 R22, R22, 0x1f, RZ ;  /* 0x0000001f16167819 */ /* 0x000fce00000006ff */
[----:B------:R-:W-:-:S09]  /*18d0*/  ULEA UR8, UR6, UR8, 0x3 ;  /* 0x0000000806087291 */ /* 0x000fd2000f8e183f */
[----:B------:R2:W3:Y:S01]  /*18e0*/  SYNCS.PHASECHK.TRANS64.TRYWAIT P1, [UR8+0x26810], R22 ;  /* 0x02681016ff0075a7 */ /* 0x0004e20008020148 */
[----:B------:R-:W-:Y:S05]  /*18f0*/  @!P0 BRA `(.L_x_346) ;  /* 0x0000000000048947 */ /* 0x000fea0003800000 */
[----:B------:R-:W-:Y:S01]  /*1900*/  BPT.TRAP 0x1 ;  /* 0x000000040000795c */ /* 0x000fe20000300000 */
.L_x_346:
[----:B---3--:R-:W-:Y:S05]  /*1910*/  @P1 BRA `(.L_x_347) ;  /* 0x0000000000081947 */ /* 0x008fea0003800000 */
[----:B------:R-:W3:Y:S02]  /*1920*/  SYNCS.PHASECHK.TRANS64.TRYWAIT P1, [UR8+0x26810], R22 ;  /* 0x02681016ff0075a7 */ /* 0x000ee40008020148 */
[----:B---3--:R-:W-:Y:S05]  /*1930*/  @!P1 BRA `(.L_x_348) ;  /* 0x0000006800bc9947 */ /* 0x008fea0003800000 */
.L_x_347:
        /* <DEDUP_REMOVED lines=67> */
.L_x_349:
[----:B------:R1:W1:Y:S01]  /*1d70*/  SYNCS.PHASECHK.TRANS64.TRYWAIT P1, [UR8+0x26830], R22 ;  /* 0x02683016ff0075a7 */ /* 0x0002620008020148 */
[----:B------:R-:W-:Y:S05]  /*1d80*/  @!P0 BRA `(.L_x_350) ;  /* 0x0000000000048947 */ /* 0x000fea0003800000 */
[----:B------:R-:W-:Y:S01]  /*1d90*/  BPT.TRAP 0x1 ;  /* 0x000000040000795c */ /* 0x000fe20000300000 */
.L_x_350:
[----:B-1----:R-:W-:Y:S05]  /*1da0*/  @P1 BRA `(.L_x_351) ;  /* 0x0000000000081947 */ /* 0x002fea0003800000 */
[----:B------:R-:W1:Y:S02]  /*1db0*/  SYNCS.PHASECHK.TRANS64.TRYWAIT P1, [UR8+0x26830], R22 ;  /* 0x02683016ff0075a7 */ /* 0x000e640008020148 */
[----:B-1----:R-:W-:Y:S05]  /*1dc0*/  @!P1 BRA `(.L_x_352) ;  /* 0x0000006400b09947 */ /* 0x002fea0003800000 */
.L_x_351:
        /* <DEDUP_REMOVED lines=8> */
[----:B--2---:R-:W-:Y:S02]  /*1e50*/  FSEL R22, R153, -INF , P2 ;  /* 0xff80000099167808 */ /* 0x004fe40001000000 */
        /* <DEDUP_REMOVED lines=12> */
[----:B------:R-:W-:Y:S01]  /*1f20*/  FFMA.FTZ R160, R157, UR13, -R14 ;  /* 0x0000000d9da07c23 */ /* 0x000fe2000801080e */
[----:B------:R-:W-:Y:S01]  /*1f30*/  FSEL R157, R164, -INF , P2 ;  /* 0xff800000a49d7808 */ /* 0x000fe20001000000 */
[----:B------:R-:W-:Y:S01]  /*1f40*/  ULOP3.LUT UR12, UR10, 0x10000, URZ, 0xfc, !UPT ;  /* 0x000100000a0c7892 */ /* 0x000fe2000f8efc3f */
[----:B------:R-:W-:Y:S01]  /*1f50*/  FSEL R156, R161, -INF , P2 ;  /* 0xff800000a19c7808 */ /* 0x000fe20001000000 */
[----:B------:R-:W1:Y:S01]  /*1f60*/  MUFU.EX2 R152, R152 ;  /* 0x0000009800987308 */ /* 0x000e620000000800 */
[----:B------:R-:W-:Y:S01]  /*1f70*/  ULOP3.LUT UR10, UR10, 0x1000000, URZ, 0xfc, !UPT ;  /* 0x010000000a0a7892 */ /* 0x000fe2000f8efc3f */
[----:B------:R-:W-:Y:S01]  /*1f80*/  FFMA.FTZ R164, R157, UR13, -R12 ;  /* 0x0000000d9da47c23 */ /* 0x000fe2000801080c */
[----:B------:R-:W-:Y:S01]  /*1f90*/  UIMAD UR12, UR6, 0x300, UR12 ;  /* 0x00000300060c78a4 */ /* 0x000fe2000f8e020c */
[----:B------:R-:W-:Y:S01]  /*1fa0*/  FSEL R157, R168, -INF , P2 ;  /* 0xff800000a89d7808 */ /* 0x000fe20001000000 */
[----:B------:R-:W-:Y:S01]  /*1fb0*/  FFMA.FTZ R208, R156, UR13, -R15 ;  /* 0x0000000d9cd07c23 */ /* 0x000fe2000801080f */
[----:B------:R-:W-:Y:S01]  /*1fc0*/  FSEL R156, R165, -INF , P2 ;  /* 0xff800000a59c7808 */ /* 0x000fe20001000000 */
[----:B------:R-:W-:Y:S01]  /*1fd0*/  UIMAD UR10, UR6, 0x300, UR10 ;  /* 0x00000300060a78a4 */ /* 0x000fe2000f8e020a */
[----:B------:R2:W-:Y:S02]  /*1fe0*/  MUFU.EX2 R161, R160 ;  /* 0x000000a000a17308 */ /* 0x0005e40000000800 */
[----:B------:R-:W-:Y:S01]  /*1ff0*/  UMOV UR14, UR12 ;  /* 0x0000000c000e7c82 */ /* 0x000fe20008000000 */
[----:B------:R-:W-:Y:S01]  /*2000*/  FFMA.FTZ R213, R156, UR13, -R13 ;  /* 0x0000000d9cd57c23 */ /* 0x000fe2000801080d */
[----:B------:R-:W-:Y:S01]  /*2010*/  HGMMA.64x64x16.F32.BF16 R120, R184, gdesc[UR12], RZ, !UPT, gsb0 ;  /* 0x00e0000cb8787df0 */ /* 0x000fe2000c0018ff */
[----:B------:R-:W-:Y:S01]  /*2020*/  UIADD3 UR14, UR12, 0x2, URZ ;  /* 0x000000020c0e7890 */ /* 0x000fe2000fffe03f */
[----:B------:R-:W-:Y:S01]  /*2030*/  FSEL R156, R169, -INF , P2 ;  /* 0xff800000a99c7808 */ /* 0x000fe20001000000 */
[----:B------:R-:W-:Y:S01]  /*2040*/  UMOV UR15, 0x80000020 ;  /* 0x80000020000f7882 */ /* 0x000fe20000000000 */
[----:B------:R-:W-:Y:S01]  /*2050*/  MUFU.EX2 R153, R153 ;  /* 0x0000009900997308 */ /* 0x000fe20000000800 */
[----:B--2---:R-:W-:Y:S01]  /*2060*/  FFMA.FTZ R160, R157, UR13, -R10 ;  /* 0x0000000d9da07c23 */ /* 0x004fe2000801080a */
[----:B------:R-:W-:Y:S01]  /*2070*/  FSEL R157, R172, -INF , P2 ;  /* 0xff800000ac9d7808 */ /* 0x000fe20001000000 */
[----:B------:R-:W-:Y:S01]  /*2080*/  FFMA.FTZ R165, R156, UR13, -R11 ;  /* 0x0000000d9ca57c23 */ /* 0x000fe2000801080b */
[----:B------:R-:W-:-:S03]  /*2090*/  FSEL R156, R173, -INF , P2 ;  /* 0xff800000ad9c7808 */ /* 0x000fc60001000000 */
[----:B------:R-:W-:Y:S01]  /*20a0*/  FFMA.FTZ R168, R157, UR13, -R4 ;  /* 0x0000000d9da87c23 */ /* 0x000fe20008010804 */
[----:B------:R-:W-:Y:S01]  /*20b0*/  FSEL R157, R154, -INF , P1 ;  /* 0xff8000009a9d7808 */ /* 0x000fe20000800000 */
[----:B------:R-:W-:Y:S01]  /*20c0*/  FFMA.FTZ R156, R156, UR13, -R5 ;  /* 0x0000000d9c9c7c23 */ /* 0x000fe20008010805 */
[----:B------:R-:W-:Y:S01]  /*20d0*/  FSEL R154, R155, -INF , P1 ;  /* 0xff8000009b9a7808 */ /* 0x000fe20000800000 */
[----:B------:R-:W2:Y:S01]  /*20e0*/  MUFU.EX2 R22, R22 ;  /* 0x0000001600167308 */ /* 0x000ea20000000800 */
[----:B------:R-:W-:Y:S01]  /*20f0*/  FSEL R155, R158, -INF , P1 ;  /* 0xff8000009e9b7808 */ /* 0x000fe20000800000 */
[----:B------:R-:W-:Y:S01]  /*2100*/  FFMA.FTZ R157, R157, UR13, -R210 ;  /* 0x0000000d9d9d7c23 */ /* 0x000fe200080108d2 */
[----:B------:R-:W-:Y:S01]  /*2110*/  FSEL R210, R177, -INF , P2 ;  /* 0xff800000b1d27808 */ /* 0x000fe20001000000 */
        /* <DEDUP_REMOVED lines=12> */
[----:B------:R5:W-:Y:S01]  /*21e0*/  MUFU.EX2 R172, R157 ;  /* 0x0000009d00ac7308 */ /* 0x000be20000000800 */
[----:B------:R-:W-:Y:S01]  /*21f0*/  FFMA.FTZ R15, R154, UR13, -R15 ;  /* 0x0000000d9a0f7c23 */ /* 0x000fe2000801080f */
        /* <DEDUP_REMOVED lines=17> */
[----:B------:R-:W-:Y:S01]  /*2310*/  FFMA.FTZ R8, R214, UR13, -R9 ;  /* 0x0000000dd6087c23 */ /* 0x000fe20008010809 */
[----:B------:R-:W-:Y:S01]  /*2320*/  FFMA.FTZ R167, R10, UR13, -R11 ;  /* 0x0000000d0aa77c23 */ /* 0x000fe2000801080b */
[----:B------:R-:W-:Y:S01]  /*2330*/  MUFU.EX2 R15, R15 ;  /* 0x0000000f000f7308 */ /* 0x000fe20000000800 */
[--C-:B------:R-:W-:Y:S01]  /*2340*/  FFMA.FTZ R178, R171, UR13, -R6.reuse ;  /* 0x0000000dabb27c23 */ /* 0x100fe20008010806 */
[----:B------:R-:W-:Y:S01]  /*2350*/  FFMA.FTZ R6, R181, UR13, -R6 ;  /* 0x0000000db5067c23 */ /* 0x000fe20008010806 */
[----:B------:R-:W-:-:S05]  /*2360*/  FFMA.FTZ R9, R182, UR13, -R9 ;  /* 0x0000000db6097c23 */ /* 0x000fca0008010809 */
[----:B------:R-:W3:Y:S08]  /*2370*/  MUFU.EX2 R173, R173 ;  /* 0x000000ad00ad7308 */ /* 0x000ef00000000800 */
        /* <DEDUP_REMOVED lines=14> */
[----:B------:R-:W3:Y:S08]  /*2460*/  MUFU.EX2 R162, R162 ;  /* 0x000000a200a27308 */ /* 0x000ef00000000800 */
        /* <DEDUP_REMOVED lines=11> */
[----:B------:R-:W-:Y:S08]  /*2520*/  MUFU.EX2 R6, R6 ;  /* 0x0000000600067308 */ /* 0x000ff00000000800 */
[----:B------:R-:W4:Y:S08]  /*2530*/  MUFU.EX2 R7, R210 ;  /* 0x000000d200077308 */ /* 0x000f300000000800 */
[----:B------:R-:W-:Y:S08]  /*2540*/  MUFU.EX2 R180, R180 ;  /* 0x000000b400b47308 */ /* 0x000ff00000000800 */
[----:B------:R-:W-:Y:S01]  /*2550*/  MUFU.EX2 R179, R179 ;  /* 0x000000b300b37308 */ /* 0x000fe20000000800 */
[----:B------:R-:W-:-:S02]  /*2560*/  WARPGROUP.DEPBAR.LE gsb0, 0x0 ;  /* 0x00008000000079c5 */ /* 0x000fc40000010000 */
        /* <DEDUP_REMOVED lines=18> */
[----:B------:R-:W2:Y:S04]  /*2690*/  LDS.64 R12, [R212+0x1e220] ;  /* 0x01e22000d40c7984 */ /* 0x000ea80000000a00 */
[----:B-----5:R-:W5:Y:S04]  /*26a0*/  LDS.64 R156, [R212+0x1e260] ;  /* 0x01e26000d49c7984 */ /* 0x020f680000000a00 */
[----:B------:R-:W3:Y:S04]  /*26b0*/  LDS.64 R4, [R212+0x1e280] ;  /* 0x01e28000d4047984 */ /* 0x000ee80000000a00 */
[----:B------:R-:W4:Y:S04]  /*26c0*/  LDS.64 R158, [R212+0x1e2a0] ;  /* 0x01e2a000d49e7984 */ /* 0x000f280000000a00 */
[----:B------:R-:W4:Y:S04]  /*26d0*/  LDS.64 R154, [R212+0x1e240] ;  /* 0x01e24000d49a7984 */ /* 0x000f280000000a00 */
[----:B------:R-:W4:Y:S04]  /*26e0*/  LDS.64 R176, [R212+0x1e2e0] ;  /* 0x01e2e000d4b07984 */ /* 0x000f280000000a00 */
[----:B------:R-:W4:Y:S01]  /*26f0*/  LDS.64 R170, [R212+0x1e2c0] ;  /* 0x01e2c000d4aa7984 */ /* 0x000f220000000a00 */
[--C-:B-1----:R-:W-:Y:S01]  /*2700*/  FADD.FTZ R181, R120, -R10.reuse ;  /* 0x8000000a78b57221 */ /* 0x102fe20000010000 */
[----:B------:R-:W-:Y:S01]  /*2710*/  FADD.FTZ R183, R122, -R10 ;  /* 0x8000000a7ab77221 */ /* 0x000fe20000010000 */
[--C-:B------:R-:W-:Y:S01]  /*2720*/  FADD.FTZ R120, R123, -R11.reuse ;  /* 0x8000000b7b787221 */ /* 0x100fe20000010000 */
[----:B------:R-:W-:Y:S01]  /*2730*/  FADD.FTZ R10, R121, -R11 ;  /* 0x8000000b790a7221 */ /* 0x000fe20000010000 */
[--C-:B--2---:R-:W-:Y:S01]  /*2740*/  FADD.FTZ R123, R126, -R12.reuse ;  /* 0x8000000c7e7b7221 */ /* 0x104fe20000010000 */
[----:B------:R-:W-:Y:S01]  /*2750*/  FADD.FTZ R121, R124, -R12 ;  /* 0x8000000c7c797221 */ /* 0x000fe20000010000 */
[--C-:B------:R-:W-:Y:S01]  /*2760*/  FADD.FTZ R12, R125, -R13.reuse ;  /* 0x8000000d7d0c7221 */ /* 0x100fe20000010000 */
[----:B------:R-:W-:Y:S01]  /*2770*/  FADD.FTZ R122, R127, -R13 ;  /* 0x8000000d7f7a7221 */ /* 0x000fe20000010000 */
[----:B-----5:R-:W-:Y:S01]  /*2780*/  FADD.FTZ R126, R133, -R157 ;  /* 0x8000009d857e7221 */ /* 0x020fe20000010000 */
[--C-:B------:R-:W-:Y:S01]  /*2790*/  FADD.FTZ R125, R132, -R156.reuse ;  /* 0x8000009c847d7221 */ /* 0x100fe20000010000 */
[----:B------:R-:W-:Y:S01]  /*27a0*/  FADD.FTZ R127, R134, -R156 ;  /* 0x8000009c867f7221 */ /* 0x000fe20000010000 */
[----:B------:R-:W-:Y:S01]  /*27b0*/  FMUL.FTZ R156, R152, R181 ;  /* 0x000000b5989c7220 */ /* 0x000fe20000410000 */
[----:B---3--:R-:W-:Y:S01]  /*27c0*/  FADD.FTZ R133, R136, -R4 ;  /* 0x8000000488857221 */ /* 0x008fe20000010000 */
[----:B------:R-:W1:Y:S01]  /*27d0*/  MUFU.EX2 R11, R216 ;  /* 0x000000d8000b7308 */ /* 0x000e620000000800 */
[----:B------:R-:W-:Y:S01]  /*27e0*/  FADD.FTZ R134, R137, -R5 ;  /* 0x8000000589867221 */ /* 0x000fe20000010000 */
[----:B------:R-:W-:Y:S01]  /*27f0*/  FMUL.FTZ R121, R22, R121 ;  /* 0x0000007916797220 */ /* 0x000fe20000410000 */
[--C-:B----4-:R-:W-:Y:S01]  /*2800*/  FADD.FTZ R136, R143, -R159.reuse ;  /* 0x8000009f8f887221 */ /* 0x110fe20000010000 */
[----:B------:R-:W-:Y:S01]  /*2810*/  FMUL.FTZ R143, R153, R10 ;  /* 0x0000000a998f7220 */ /* 0x000fe20000410000 */
[----:B------:R-:W-:Y:S01]  /*2820*/  FADD.FTZ R132, R141, -R159 ;  /* 0x8000009f8d847221 */ /* 0x000fe20000010000 */
[----:B------:R-:W-:Y:S01]  /*2830*/  FMUL.FTZ R10, R173, R120 ;  /* 0x00000078ad0a7220 */ /* 0x000fe20000410000 */
[----:B------:R-:W-:Y:S01]  /*2840*/  FADD.FTZ R13, R130, -R154 ;  /* 0x8000009a820d7221 */ /* 0x000fe20000010000 */
[----:B------:R-:W-:Y:S01]  /*2850*/  FADD.FTZ R124, R131, -R155 ;  /* 0x8000009b837c7221 */ /* 0x000fe20000010000 */
[----:B------:R-:W-:Y:S01]  /*2860*/  F2FP.BF16.F32.PACK_AB R156, R143, R156 ;  /* 0x0000009c8f9c723e */ /* 0x000fe200000010ff */
[----:B------:R-:W-:Y:S01]  /*2870*/  FADD.FTZ R131, R138, -R4 ;  /* 0x800000048a837221 */ /* 0x000fe20000010000 */
[----:B------:R-:W2:Y:S01]  /*2880*/  MUFU.EX2 R143, R8 ;  /* 0x00000008008f7308 */ /* 0x000ea20000000800 */
[----:B------:R-:W-:Y:S01]  /*2890*/  FADD.FTZ R4, R139, -R5 ;  /* 0x800000058b047221 */ /* 0x000fe20000010000 */
[----:B------:R-:W-:Y:S01]  /*28a0*/  FADD.FTZ R5, R140, -R158 ;  /* 0x8000009e8c057221 */ /* 0x000fe20000010000 */
[----:B------:R-:W-:Y:S01]  /*28b0*/  FMUL.FTZ R13, R14, R13 ;  /* 0x0000000d0e0d7220 */ /* 0x000fe20000410000 */
[----:B------:R-:W-:Y:S01]  /*28c0*/  FMUL.FTZ R124, R15, R124 ;  /* 0x0000007c0f7c7220 */ /* 0x000fe20000410000 */
[----:B------:R-:W-:Y:S01]  /*28d0*/  F2FP.BF16.F32.PACK_AB R120, R153, R152 ;  /* 0x000000989978723e */ /* 0x000fe200000010ff */
[----:B------:R-:W-:Y:S01]  /*28e0*/  FMUL.FTZ R5, R168, R5 ;  /* 0x00000005a8057220 */ /* 0x000fe20000410000 */
[----:B------:R-:W-:Y:S01]  /*28f0*/  FMUL.FTZ R132, R169, R132 ;  /* 0x00000084a9847220 */ /* 0x000fe20000410000 */
[----:B------:R-:W3:Y:S01]  /*2900*/  MUFU.EX2 R8, R9 ;  /* 0x0000000900087308 */ /* 0x000ee20000000800 */
[----:B------:R-:W-:Y:S01]  /*2910*/  FADD.FTZ R130, R135, -R157 ;  /* 0x8000009d87827221 */ /* 0x000fe20000010000 */
[----:B------:R-:W-:Y:S01]  /*2920*/  F2FP.BF16.F32.PACK_AB R153, R124, R13 ;  /* 0x0000000d7c99723e */ /* 0x000fe200000010ff */
[----:B------:R-:W-:Y:S01]  /*2930*/  FADD.FTZ R128, R128, -R154 ;  /* 0x8000009a80807221 */ /* 0x000fe20000010000 */
[----:B------:R-:W-:Y:S01]  /*2940*/  FADD.FTZ R129, R129, -R155 ;  /* 0x8000009b81817221 */ /* 0x000fe20000010000 */
[----:B------:R-:W-:Y:S01]  /*2950*/  FADD.FTZ R135, R142, -R158 ;  /* 0x8000009e8e877221 */ /* 0x000fe20000010000 */
[----:B------:R-:W-:Y:S01]  /*2960*/  FMUL.FTZ R131, R166, R131 ;  /* 0x00000083a6837220 */ /* 0x000fe20000410000 */
[----:B------:R-:W-:Y:S01]  /*2970*/  FMUL.FTZ R4, R167, R4 ;  /* 0x00000004a7047220 */ /* 0x000fe20000410000 */
[----:B------:R-:W-:-:S02]  /*2980*/  IMAD.U32 R13, RZ, RZ, UR6 ;  /* 0x00000006ff0d7e24 */ /* 0x000fc4000f8e00ff */
[----:B------:R-:W-:Y:S01]  /*2990*/  FADD.FTZ R141, R148, -R176 ;  /* 0x800000b0948d7221 */ /* 0x000fe20000010000 */
[----:B------:R-:W-:Y:S01]  /*29a0*/  FADD.FTZ R142, R149, -R177 ;  /* 0x800000b1958e7221 */ /* 0x000fe20000010000 */
[--C-:B------:R-:W-:Y:S01]  /*29b0*/  FADD.FTZ R139, R144, -R170.reuse ;  /* 0x800000aa908b7221 */ /* 0x100fe20000010000 */
        /* <DEDUP_REMOVED lines=25> */
[----:B-1----:R-:W-:Y:S01]  /*2b50*/  FMUL.FTZ R138, R11, R138 ;  /* 0x0000008a0b8a7220 */ /* 0x002fe20000410000 */
[----:B------:R-:W-:Y:S01]  /*2b60*/  FMUL.FTZ R141, R180, R141 ;  /* 0x0000008db48d7220 */ /* 0x000fe20000410000 */
[----:B--2---:R-:W-:Y:S01]  /*2b70*/  FMUL.FTZ R142, R143, R142 ;  /* 0x0000008e8f8e7220 */ /* 0x004fe20000410000 */
[----:B------:R-:W-:Y:S01]  /*2b80*/  FMUL.FTZ R147, R179, R176 ;  /* 0x000000b0b3937220 */ /* 0x000fe20000410000 */
[----:B---3--:R-:W-:Y:S01]  /*2b90*/  FMUL.FTZ R4, R8, R177 ;  /* 0x000000b108047220 */ /* 0x008fe20000410000 */
[----:B------:R-:W-:Y:S01]  /*2ba0*/  F2FP.BF16.F32.PACK_AB R157, R10, R157 ;  /* 0x0000009d0a9d723e */ /* 0x000fe200000010ff */
[----:B------:R-:W-:Y:S01]  /*2bb0*/  IMAD R5, R5, 0x2, R18 ;  /* 0x0000000205057824 */ /* 0x000fe200078e0212 */
[----:B------:R-:W-:-:S02]  /*2bc0*/  F2FP.BF16.F32.PACK_AB R158, R12, R121 ;  /* 0x000000790c9e723e */ /* 0x000fc400000010ff */
[----:B------:R-:W-:Y:S02]  /*2bd0*/  F2FP.BF16.F32.PACK_AB R159, R122, R123 ;  /* 0x0000007b7a9f723e */ /* 0x000fe400000010ff */
[----:B------:R-:W-:Y:S02]  /*2be0*/  F2FP.BF16.F32.PACK_AB R152, R129, R128 ;  /* 0x000000808198723e */ /* 0x000fe400000010ff */
[----:B------:R-:W-:Y:S01]  /*2bf0*/  F2FP.BF16.F32.PACK_AB R154, R126, R125 ;  /* 0x0000007d7e9a723e */ /* 0x000fe200000010ff */
[----:B------:R1:W-:Y:S01]  /*2c00*/  STSM.16.MT88.4 [R5+0x1e800], R156 ;  /* 0x01e8009c05007844 */ /* 0x0003e20000004200 */
[----:B------:R-:W-:Y:S02]  /*2c10*/  F2FP.BF16.F32.PACK_AB R155, R130, R127 ;  /* 0x0000007f829b723e */ /* 0x000fe400000010ff */
[----:B------:R-:W-:Y:S02]  /*2c20*/  F2FP.BF16.F32.PACK_AB R148, R134, R133 ;  /* 0x000000858694723e */ /* 0x000fe400000010ff */
[----:B------:R-:W-:Y:S01]  /*2c30*/  F2FP.BF16.F32.PACK_AB R151, R136, R135 ;  /* 0x000000878897723e */ /* 0x000fe200000010ff */
[----:B------:R1:W-:Y:S01]  /*2c40*/  STSM.16.MT88.4 [R5+0x1f000], R152 ;  /* 0x01f0009805007844 */ /* 0x0003e20000004200 */
[----:B------:R-:W-:-:S02]  /*2c50*/  F2FP.BF16.F32.PACK_AB R144, R140, R139 ;  /* 0x0000008b8c90723e */ /* 0x000fc400000010ff */
[----:B------:R-:W-:Y:S01]  /*2c60*/  F2FP.BF16.F32.PACK_AB R145, R138, R137 ;  /* 0x000000898a91723e */ /* 0x000fe200000010ff */
[----:B------:R1:W-:Y:S01]  /*2c70*/  STSM.16.MT88.4 [R5+0x1f800], R148 ;  /* 0x01f8009405007844 */ /* 0x0003e20000004200 */
[----:B------:R-:W-:Y:S02]  /*2c80*/  F2FP.BF16.F32.PACK_AB R146, R142, R141 ;  /* 0x0000008d8e92723e */ /* 0x000fe400000010ff */
[----:B------:R-:W-:Y:S01]  /*2c90*/  F2FP.BF16.F32.PACK_AB R147, R4, R147 ;  /* 0x000000930493723e */ /* 0x000fe200000010ff */
[----:B------:R-:W-:Y:S01]  /*2ca0*/  IMAD R4, R209, 0x1000, R18 ;  /* 0x00001000d1047824 */ /* 0x000fe200078e0212 */
[----:B------:R-:W-:Y:S02]  /*2cb0*/  F2FP.BF16.F32.PACK_AB R121, R173, R172 ;  /* 0x000000acad79723e */ /* 0x000fe400000010ff */
[----:B------:R-:W-:Y:S01]  /*2cc0*/  F2FP.BF16.F32.PACK_AB R122, R215, R22 ;  /* 0x00000016d77a723e */ /* 0x000fe200000010ff */
[----:B------:R1:W-:Y:S01]  /*2cd0*/  STSM.16.MT88.4 [R5+0x20000], R144 ;  /* 0x0200009005007844 */ /* 0x0003e20000004200 */
[----:B------:R-:W-:-:S02]  /*2ce0*/  F2FP.BF16.F32.PACK_AB R123, R21, R20 ;  /* 0x00000014157b723e */ /* 0x000fc400000010ff */
        /* <DEDUP_REMOVED lines=9> */
[----:B------:R-:W-:Y:S01]  /*2d80*/  F2FP.BF16.F32.PACK_AB R179, R8, R179 ;  /* 0x000000b308b3723e */ /* 0x000fe200000010ff */
[----:B------:R-:W-:-:S02]  /*2d90*/  WARPGROUP.DEPBAR.LE gsb0, 0x0 ;  /* 0x00008000000079c5 */ /* 0x000fc40000010000 */
[----:B------:R-:W-:Y:S02]  /*2da0*/  F2FP.BF16.F32.PACK_AB R120, R208, R161 ;  /* 0x000000a1d078723e */ /* 0x000fe400000010ff */
[----:B------:R-:W-:Y:S02]  /*2db0*/  F2FP.BF16.F32.PACK_AB R121, R15, R14 ;  /* 0x0000000e0f79723e */ /* 0x000fe400000010ff */
[----:B------:R-:W-:Y:S02]  /*2dc0*/  F2FP.BF16.F32.PACK_AB R122, R213, R164 ;  /* 0x000000a4d57a723e */ /* 0x000fe400000010ff */
[----:B------:R-:W-:Y:S02]  /*2dd0*/  F2FP.BF16.F32.PACK_AB R123, R163, R162 ;  /* 0x000000a2a37b723e */ /* 0x000fe400000010ff */
[----:B------:R-:W-:Y:S02]  /*2de0*/  F2FP.BF16.F32.PACK_AB R161, R167, R166 ;  /* 0x000000a6a7a1723e */ /* 0x000fe400000010ff */
[----:B------:R-:W-:Y:S01]  /*2df0*/  WARPGROUP.ARRIVE ;  /* 0x00000000000079c5 */ /* 0x000fe20000000000 */
[----:B------:R-:W-:-:S02]  /*2e00*/  F2FP.BF16.F32.PACK_AB R162, R169, R168 ;  /* 0x000000a8a9a2723e */ /* 0x000fc400000010ff */
[----:B------:R-:W-:-:S03]  /*2e10*/  F2FP.BF16.F32.PACK_AB R163, R175, R174 ;  /* 0x000000aeafa3723e */ /* 0x000fc600000010ff */
[----:B------:R-:W-:Y:S01]  /*2e20*/  HGMMA.64x96x16.F32.BF16 R24, R120, gdesc[UR12].tnspB, R24, gsb0 ;  /* 0x4160000c78187df0 */ /* 0x000fe20008001818 */
[----:B------:R-:W-:Y:S01]  /*2e30*/  UMOV UR14, UR12 ;  /* 0x0000000c000e7c82 */ /* 0x000fe20008000000 */
[----:B------:R-:W-:Y:S01]  /*2e40*/  UMOV UR15, 0x80000020 ;  /* 0x80000020000f7882 */ /* 0x000fe20000000000 */
[----:B------:R-:W-:-:S13]  /*2e50*/  R2UR UR12, R19 ;  /* 0x00000000130c72ca */ /* 0x000fda00000e0000 */
[----:B------:R-:W-:-:S04]  /*2e60*/  USHF.R.U32.HI UR12, URZ, 0x4, UR12 ;  /* 0x000000043f0c7899 */ /* 0x000fc8000801160c */
[----:B------:R-:W-:-:S04]  /*2e70*/  ULOP3.LUT UR12, UR12, 0x3fff, URZ, 0xc0, !UPT ;  /* 0x00003fff0c0c7892 */ /* 0x000fc8000f8ec03f */
[----:B------:R-:W-:Y:S01]  /*2e80*/  ULOP3.LUT UR16, UR12, 0x10000, URZ, 0xfc, !UPT ;  /* 0x000100000c107892 */ /* 0x000fe2000f8efc3f */
[----:B------:R-:W-:Y:S02]  /*2e90*/  WARPGROUP.DEPBAR.LE gsb0, 0x0 ;  /* 0x00008000000079c5 */ /* 0x000fe40000010000 */
[----:B------:R-:W-:-:S06]  /*2ea0*/  WARPGROUP.ARRIVE ;  /* 0x00000000000079c5 */ /* 0x000fcc0000000000 */
[----:B------:R-:W-:Y:S01]  /*2eb0*/  HGMMA.64x96x16.F32.BF16 R24, R160, gdesc[UR12].tnspB, R24, gsb0 ;  /* 0x4160000ca0187df0 */ /* 0x000fe20008001818 */
[----:B------:R-:W-:-:S13]  /*2ec0*/  R2UR UR14, R4 ;  /* 0x00000000040e72ca */ /* 0x000fda00000e0000 */
[----:B------:R-:W-:Y:S02]  /*2ed0*/  USHF.R.U32.HI UR15, URZ, 0x4, UR14 ;  /* 0x000000043f0f7899 */ /* 0x000fe4000801160e */
[----:B------:R-:W-:Y:S02]  /*2ee0*/  UIADD3 UR14, UR10, 0xc0, URZ ;  /* 0x000000c00a0e7890 */ /* 0x000fe4000fffe03f */
[----:B------:R-:W-:Y:S02]  /*2ef0*/  ULOP3.LUT UR12, UR15, 0x3fff, URZ, 0xc0, !UPT ;  /* 0x00003fff0f0c7892 */ /* 0x000fe4000f8ec03f */
[----:B------:R-:W-:Y:S02]  /*2f00*/  ULEA UR10, UR6, UR16, 0xa ;  /* 0x00000010060a7291 */ /* 0x000fe4000f8e503f */
[----:B------:R-:W-:Y:S01]  /*2f10*/  UIADD3 UR15, UR12, 0x200, URZ ;  /* 0x000002000c0f7890 */ /* 0x000fe2000fffe03f */
[----:B------:R-:W-:Y:S01]  /*2f20*/  UMOV UR18, UR14 ;  /* 0x0000000e00127c82 */ /* 0x000fe20008000000 */
[----:B------:R-:W-:-:S03]  /*2f30*/  UIADD3 UR14, UR12, 0x400, URZ ;  /* 0x000004000c0e7890 */ /* 0x000fc6000fffe03f */
[----:B------:R-:W-:Y:S01]  /*2f40*/  UMOV UR16, UR10 ;  /* 0x0000000a00107c82 */ /* 0x000fe20008000000 */
[----:B------:R-:W-:Y:S02]  /*2f50*/  WARPGROUP.DEPBAR.LE gsb0, 0x0 ;  /* 0x00008000000079c5 */ /* 0x000fe40000010000 */
[----:B------:R-:W-:-:S06]  /*2f60*/  WARPGROUP.ARRIVE ;  /* 0x00000000000079c5 */ /* 0x000fcc0000000000 */
[----:B------:R-:W-:Y:S01]  /*2f70*/  HGMMA.64x96x16.F32.BF16 R24, R176, gdesc[UR16].tnspB, R24, gsb0 ;  /* 0x41600010b0187df0 */ /* 0x000fe20008001818 */
[----:B------:R-:W-:Y:S01]  /*2f80*/  UMOV UR18, UR12 ;  /* 0x0000000c00127c82 */ /* 0x000fe20008000000 */
        /* <DEDUP_REMOVED lines=135> */
[----:B------:R-:W-:Y:S02]  /*3800*/  UIADD3 UR18, UR12, 0xe0, URZ ;  /* 0x000000e00c127890 */ /* 0x000fe4000fffe03f */
[----:B------:R-:W-:Y:S01]  /*3810*/  UIADD3 UR16, UR10, 0x206, URZ ;  /* 0x000002060a107890 */ /* 0x000fe2000fffe03f */
[----:B------:R-:W-:Y:S01]  /*3820*/  UMOV UR19, 0xc0000010 ;  /* 0xc000001000137882 */ /* 0x000fe20000000000 */
[----:B------:R-:W-:Y:S01]  /*3830*/  UMOV UR17, 0x40000040 ;  /* 0x4000004000117882 */ /* 0x000fe20000000000 */
[----:B------:R-:W-:Y:S02]  /*3840*/  UIADD3 UR10, UR12, 0x2e0, URZ ;  /* 0x000002e00c0a7890 */ /* 0x000fe4000fffe03f */
[----:B------:R-:W-:Y:S01]  /*3850*/  UIADD3 UR12, UR12, 0x4e0, URZ ;  /* 0x000004e00c0c7890 */ /* 0x000fe2000fffe03f */
        /* <DEDUP_REMOVED lines=16> */
.L_x_353:
        /* <DEDUP_REMOVED lines=48> */
.L_x_354:
        /* <DEDUP_REMOVED lines=16> */
.L_x_344:
[----:B------:R-:W2:Y:S01]  /*3d60*/  S2UR UR7, SR_CTAID.Y ;  /* 0x00000000000779c3 */ /* 0x000ea20000002600 */
[----:B------:R-:W-:Y:S01]  /*3d70*/  ULDC UR6, c[0x0][0x850] ;  /* 0x0002140000067ab9 */ /* 0x000fe20000000800 */
[----:B------:R-:W3:Y:S01]  /*3d80*/  S2R R0, SR_TID.X ;  /* 0x0000000000007919 */ /* 0x000ee20000002100 */
[----:B------:R-:W-:Y:S01]  /*3d90*/  UISETP.NE.AND UP0, UPT, UR6, 0x1, UPT ;  /* 0x000000010600788c */ /* 0x000fe2000bf05270 */
[----:B------:R-:W-:Y:S01]  /*3da0*/  IMAD R23, R16, 0x1800, R23 ;  /* 0x0000180010177824 */ /* 0x000fe200078e0217 */
[----:B------:R-:W-:Y:S01]  /*3db0*/  ULDC.64 UR14, c[0x0][0x818] ;  /* 0x00020600000e7ab9 */ /* 0x000fe20000000a00 */
[----:B------:R-:W-:Y:S01]  /*3dc0*/  ULDC UR12, c[0x0][0x870] ;  /* 0x00021c00000c7ab9 */ /* 0x000fe20000000800 */
[----:B------:R-:W-:Y:S01]  /*3dd0*/  ULDC.64 UR18, c[0x0][0x840] ;  /* 0x0002100000127ab9 */ /* 0x000fe20000000a00 */
[----:B------:R-:W5:Y:S01]  /*3de0*/  S2UR UR17, SR_CTAID.X ;  /* 0x00000000001179c3 */ /* 0x000f620000002500 */
[----:B------:R-:W-:Y:S01]  /*3df0*/  ULDC.64 UR20, c[0x0][0x868] ;  /* 0x00021a0000147ab9 */ /* 0x000fe20000000a00 */
[----:B------:R-:W-:-:S06]  /*3e00*/  IMAD R23, R23, 0x4, R18 ;  /* 0x0000000417177824 */ /* 0x000fcc00078e0212 */
[----:B------:R-:W-:Y:S08]  /*3e10*/  BAR.SYNC.DEFER_BLOCKING 0x1, 0x100 ;  /* 0x0044000000007b1d */ /* 0x000ff00000010000 */
[----:B------:R-:W4:Y:S01]  /*3e20*/  S2UR UR24, SR_CTAID.Z ;  /* 0x00000000001879c3 */ /* 0x000f220000002700 */
[----:B------:R-:W-:Y:S01]  /*3e30*/  @UP0 ULDC UR4, c[0x0][0x854] ;  /* 0x0002150000040ab9 */ /* 0x000fe20000000800 */
[----:B------:R-:W-:Y:S01]  /*3e40*/  @UP0 ULDC UR9, c[0x0][0x858] ;  /* 0x0002160000090ab9 */ /* 0x000fe20000000800 */
[----:B------:R-:W-:Y:S01]  /*3e50*/  ULDC.64 UR22, c[0x0][0x848] ;  /* 0x0002120000167ab9 */ /* 0x000fe20000000a00 */
[----:B------:R-:W-:Y:S01]  /*3e60*/  BSSY B0, `(.L_x_356) ;  /* 0x0000073000007945 */ /* 0x000fe20003800000 */
[----:B--2---:R-:W-:-:S02]  /*3e70*/  UIMAD.WIDE.U32 UR4, UR7, UR4, URZ ;  /* 0x00000004070472a5 */ /* 0x004fc4000f8e003f */
[----:B------:R-:W-:Y:S02]  /*3e80*/  UMOV UR8, UR7 ;  /* 0x0000000700087c82 */ /* 0x000fe40008000000 */
[----:B------:R-:W-:Y:S02]  /*3e90*/  @UP0 USHF.R.U32.HI UR8, URZ, UR9, UR5 ;  /* 0x000000093f080299 */ /* 0x000fe40008011605 */
[----:B-----5:R-:W-:Y:S02]  /*3ea0*/  UIMAD UR10, UR17, 0x3000, URZ ;  /* 0x00003000110a78a4 */ /* 0x020fe4000f8e023f */
[----:B------:R-:W-:Y:S01]  /*3eb0*/  USHF.R.S32.HI UR13, URZ, 0x1f, UR8 ;  /* 0x0000001f3f0d7899 */ /* 0x000fe20008011408 */
[----:B------:R2:W-:Y:S01]  /*3ec0*/  STS.128 [R23], R24 ;  /* 0x0000001817007388 */ /* 0x0005e20000000c00 */
[----:B------:R-:W-:Y:S01]  /*3ed0*/  USHF.R.S32.HI UR11, URZ, 0x1f, UR10 ;  /* 0x0000001f3f0b7899 */ /* 0x000fe2000801140a */
[----:B---3--:R-:W-:Y:S01]  /*3ee0*/  ISETP.NE.AND P1, PT, R0, 0x80, PT ;  /* 0x000000800000780c */ /* 0x008fe20003f25270 */
[----:B------:R-:W-:Y:S01]  /*3ef0*/  UIMAD UR9, UR13, UR14, URZ ;  /* 0x0000000e0d0972a4 */ /* 0x000fe2000f8e023f */
[----:B------:R2:W-:Y:S01]  /*3f00*/  STS.128 [R23+0x800], R28 ;  /* 0x0008001c17007388 */ /* 0x0005e20000000c00 */
[----:B------:R-:W-:-:S02]  /*3f10*/  UIMAD UR12, UR17, UR12, URZ ;  /* 0x0000000c110c72a4 */ /* 0x000fc4000f8e023f */
[----:B------:R-:W-:Y:S01]  /*3f20*/  UIMAD.WIDE.U32 UR4, UR8, UR14, UR10 ;  /* 0x0000000e080472a5 */ /* 0x000fe2000f8e000a */
[----:B------:R2:W-:Y:S01]  /*3f30*/  STS.128 [R23+0x1000], R32 ;  /* 0x0010002017007388 */ /* 0x0005e20000000c00 */
[----:B------:R-:W-:Y:S01]  /*3f40*/  UIMAD UR16, UR8, UR15, UR9 ;  /* 0x0000000f081072a4 */ /* 0x000fe2000f8e0209 */
[----:B------:R-:W-:Y:S01]  /*3f50*/  ULDC UR14, c[0x0][0x80c] ;  /* 0x00020300000e7ab9 */ /* 0x000fe20000000800 */
[----:B------:R-:W-:Y:S01]  /*3f60*/  UIMAD.WIDE.U32 UR10, UR8, UR18, UR10 ;  /* 0x00000012080a72a5 */ /* 0x000fe2000f8e000a */
[----:B------:R2:W-:Y:S01]  /*3f70*/  STS.128 [R23+0x1800], R36 ;  /* 0x0018002417007388 */ /* 0x0005e20000000c00 */
[----:B------:R-:W-:Y:S02]  /*3f80*/  UIMAD UR12, UR12, UR14, URZ ;  /* 0x0000000e0c0c72a4 */ /* 0x000fe4000f8e023f */
[----:B----4-:R-:W-:Y:S01]  /*3f90*/  UIMAD UR9, UR24, UR14, URZ ;  /* 0x0000000e180972a4 */ /* 0x010fe2000f8e023f */
[----:B------:R2:W-:Y:S01]  /*3fa0*/  STS.128 [R23+0x2000], R4 ;  /* 0x0020000417007388 */ /* 0x0005e20000000c00 */
[----:B------:R-:W-:-:S02]  /*3fb0*/  USHF.R.S32.HI UR15, URZ, 0x1f, UR12 ;  /* 0x0000001f3f0f7899 */ /* 0x000fc4000801140c */
[----:B------:R-:W-:Y:S01]  /*3fc0*/  USHF.R.S32.HI UR14, URZ, 0x1f, UR9 ;  /* 0x0000001f3f0e7899 */ /* 0x000fe20008011409 */
[----:B------:R2:W-:Y:S01]  /*3fd0*/  STS.128 [R23+0x2800], R44 ;  /* 0x0028002c17007388 */ /* 0x0005e20000000c00 */
[----:B------:R-:W-:Y:S02]  /*3fe0*/  UIADD3 UR12, UP0, UP1, UR12, UR9, UR8 ;  /* 0x000000090c0c7290 */ /* 0x000fe4000f91e008 */
[----:B------:R-:W-:Y:S01]  /*3ff0*/  UIMAD UR17, UR13, UR18, URZ ;  /* 0x000000120d1172a4 */ /* 0x000fe2000f8e023f */
[----:B------:R2:W-:Y:S01]  /*4000*/  STS.128 [R23+0x3000], R48 ;  /* 0x0030003017007388 */ /* 0x0005e20000000c00 */
[----:B------:R-:W-:Y:S02]  /*4010*/  UIADD3.X UR14, UR15, UR14, UR13, UP0, UP1 ;  /* 0x0000000e0f0e7290 */ /* 0x000fe400087e240d */
[----:B------:R-:W-:Y:S01]  /*4020*/  USHF.L.U32 UR9, UR12, 0x2, URZ ;  /* 0x000000020c097899 */ /* 0x000fe2000800063f */
[----:B------:R2:W-:Y:S01]  /*4030*/  STS.128 [R23+0x3800], R52 ;  /* 0x0038003417007388 */ /* 0x0005e20000000c00 */
[----:B------:R-:W-:-:S02]  /*4040*/  USHF.L.U64.HI UR12, UR12, 0x2, UR14 ;  /* 0x000000020c0c7899 */ /* 0x000fc4000801020e */
[----:B------:R-:W-:Y:S01]  /*4050*/  UIADD3 UR18, UP0, UR9, UR20, URZ ;  /* 0x0000001409127290 */ /* 0x000fe2000ff1e03f */
[----:B------:R2:W-:Y:S01]  /*4060*/  STS.128 [R23+0x4000], R56 ;  /* 0x0040003817007388 */ /* 0x0005e20000000c00 */
[----:B------:R-:W-:Y:S02]  /*4070*/  UIMAD UR17, UR8, UR19, UR17 ;  /* 0x00000013081172a4 */ /* 0x000fe4000f8e0211 */
[----:B------:R-:W-:Y:S01]  /*4080*/  USHF.R.S32.HI UR13, URZ, 0x1f, UR24 ;  /* 0x0000001f3f0d7899 */ /* 0x000fe20008011418 */
[----:B------:R2:W-:Y:S01]  /*4090*/  STS.128 [R23+0x4800], R60 ;  /* 0x0048003c17007388 */ /* 0x0005e20000000c00 */
[----:B------:R-:W-:Y:S01]  /*40a0*/  UIADD3.X UR19, UR12, UR21, URZ, UP0, !UPT ;  /* 0x000000150c137290 */ /* 0x000fe200087fe43f */
[----:B------:R-:W-:Y:S01]  /*40b0*/  IMAD.U32 R2, RZ, RZ, UR18 ;  /* 0x00000012ff027e24 */ /* 0x000fe2000f8e00ff */
[----:B------:R-:W-:Y:S01]  /*40c0*/  UIADD3 UR5, UR5, UR16, URZ ;  /* 0x0000001005057290 */ /* 0x000fe2000fffe03f */
[----:B------:R2:W-:Y:S01]  /*40d0*/  STS.128 [R23+0x5000], R64 ;  /* 0x0050004017007388 */ /* 0x0005e20000000c00 */
[----:B------:R-:W-:Y:S01]  /*40e0*/  ULDC.64 UR20, c[0x0][0x820] ;  /* 0x0002080000147ab9 */ /* 0x000fe20000000a00 */
[----:B------:R-:W-:Y:S01]  /*40f0*/  UIMAD UR15, UR13, UR22, URZ ;  /* 0x000000160d0f72a4 */ /* 0x000fe2000f8e023f */
[----:B------:R-:W-:Y:S01]  /*4100*/  IMAD.U32 R3, RZ, RZ, UR19 ;  /* 0x00000013ff037e24 */ /* 0x000fe2000f8e00ff */
[----:B------:R-:W-:Y:S01]  /*4110*/  UIMAD UR14, UR13, UR20, URZ ;  /* 0x000000140d0e72a4 */ /* 0x000fe2000f8e023f */
[----:B------:R2:W-:Y:S01]  /*4120*/  STS.128 [R23+0x5800], R68 ;  /* 0x0058004417007388 */ /* 0x0005e20000000c00 */
[----:B------:R-:W-:-:S02]  /*4130*/  UIADD3 UR11, UR11, UR17, URZ ;  /* 0x000000110b0b7290 */ /* 0x000fc4000fffe03f */
[----:B------:R-:W-:Y:S02]  /*4140*/  UIMAD UR13, UR24, UR21, UR14 ;  /* 0x00000015180d72a4 */ /* 0x000fe4000f8e020e */
[----:B------:R-:W-:Y:S01]  /*4150*/  UIMAD.WIDE.U32 UR4, UR24, UR20, UR4 ;  /* 0x00000014180472a5 */ /* 0x000fe2000f8e0004 */
[----:B------:R-:W-:Y:S01]  /*4160*/  ULDC.64 UR16, c[0x0][0x800] ;  /* 0x0002000000107ab9 */ /* 0x000fe20000000a00 */
[----:B------:R-:W-:Y:S02]  /*4170*/  UIMAD.WIDE.U32 UR10, UR24, UR22, UR10 ;  /* 0x00000016180a72a5 */ /* 0x000fe4000f8e000a */
[----:B------:R-:W-:Y:S02]  /*4180*/  UIADD3 UR13, UR5, UR13, URZ ;  /* 0x0000000d050d7290 */ /* 0x000fe4000fffe03f */
[----:B------:R-:W-:Y:S02]  /*4190*/  ULEA UR16, UP0, UR4, UR16, 0x2 ;  /* 0x0000001004107291 */ /* 0x000fe4000f80103f */
[----:B------:R-:W-:Y:S01]  /*41a0*/  UIMAD UR15, UR24, UR23, UR15 ;  /* 0x00000017180f72a4 */ /* 0x000fe2000f8e020f */
[----:B------:R-:W-:Y:S01]  /*41b0*/  ULDC.64 UR20, c[0x0][0x828] ;  /* 0x00020a0000147ab9 */ /* 0x000fe20000000a00 */
[----:B------:R-:W-:-:S02]  /*41c0*/  ULEA.HI.X UR17, UR4, UR17, UR13, 0x2, UP0 ;  /* 0x0000001104117291 */ /* 0x000fc400080f140d */
[----:B------:R-:W-:Y:S02]  /*41d0*/  UIADD3 UR5, UR11, UR15, URZ ;  /* 0x0000000f0b057290 */ /* 0x000fe4000fffe03f */
[----:B------:R-:W-:Y:S02]  /*41e0*/  ULEA UR20, UP1, UR10, UR20, 0x2 ;  /* 0x000000140a147291 */ /* 0x000fe4000f82103f */
[----:B------:R-:W-:Y:S01]  /*41f0*/  UIADD3 UR4, -UR8, URZ, URZ ;  /* 0x0000003f08047290 */ /* 0x000fe2000fffe13f */
[----:B------:R-:W-:Y:S01]  /*4200*/  ULDC UR11, c[0x0][0x740] ;  /* 0x0001d000000b7ab9 */ /* 0x000fe20000000800 */
[----:B------:R-:W-:Y:S01]  /*4210*/  ULEA.HI.X UR5, UR10, UR21, UR5, 0x2, UP1 ;  /* 0x000000150a057291 */ /* 0x000fe200088f1405 */
        /* <DEDUP_REMOVED lines=48> */
[----:B------:R-:W-:Y:S01]  /*4520*/  UIMAD UR6, UR6, UR4, UR7 ;  /* 0x00000004060672a4 */ /* 0x000fe2000f8e0207 */
[----:B--2---:R-:W-:Y:S11]  /*4530*/  @P1 BRA `(.L_x_357) ;  /* 0x0000000000141947 */ /* 0x004ff60003800000 */
.L_x_358:
[----:B------:R-:W2:Y:S04]  /*4540*/  LDG.E.STRONG.GPU R0, desc[UR46][R2.64] ;  /* 0x0000002e02007981 */ /* 0x000ea8000c1ef900 */
[----:B--2---:R-:W-:Y:S01]  /*4550*/  CCTL.IVALL ;  /* 0x00000000ff00798f */ /* 0x004fe20002000000 */
[----:B------:R-:W-:Y:S05]  /*4560*/  YIELD ;  /* 0x0000000000007946 */ /* 0x000fea0003800000 */
[----:B------:R-:W-:-:S13]  /*4570*/  ISETP.NE.AND P0, PT, R0, UR6, PT ;  /* 0x0000000600007c0c */ /* 0x000fda000bf05270 */
[----:B------:R-:W-:Y:S05]  /*4580*/  @P0 BRA `(.L_x_358) ;  /* 0xfffffffc00ec0947 */ /* 0x000fea000383ffff */
.L_x_357:
[----:B------:R-:W-:Y:S05]  /*4590*/  BSYNC B0 ;  /* 0x0000000000007941 */ /* 0x000fea0003800000 */
.L_x_356:
[----:B------:R-:W-:-:S03]  /*45a0*/  UMOV UR4, 0xffffffff ;  /* 0xffffffff00047882 */ /* 0x000fc60000000000 */
[----:B------:R-:W-:Y:S05]  /*45b0*/  BRA.DIV UR4, `(.L_x_359) ;  /* 0x0000003e04cc7947 */ /* 0x000fea000b800000 */
[----:B------:R-:W-:Y:S01]  /*45c0*/  NOP ;  /* 0x0000000000007918 */ /* 0x000fe20000000000 */
.L_x_441:
[----:B------:R-:W-:Y:S01]  /*45d0*/  @!PT LDS RZ, [RZ] ;  /* 0x00000000fffff984 */ /* 0x000fe20000000800 */
[----:B------:R-:W-:Y:S01]  /*45e0*/  @!PT LDS RZ, [RZ] ;  /* 0x00000000fffff984 */ /* 0x000fe20000000800 */
[----:B------:R-:W-:Y:S01]  /*45f0*/  @!PT LDS RZ, [RZ] ;  /* 0x00000000fffff984 */ /* 0x000fe20000000800 */
[----:B------:R-:W-:Y:S01]  /*4600*/  @!PT LDS RZ, [RZ] ;  /* 0x00000000fffff984 */ /* 0x000fe20000000800 */
[----:B------:R2:W-:Y:S06]  /*4610*/  MEMBAR.ALL.CTA ;  /* 0x0000000000007992 */ /* 0x0005ec0000008000 */
[----:B--2---:R-:W2:Y:S01]  /*4620*/  FENCE.VIEW.ASYNC.S ;  /* 0x00000000000073c6 */ /* 0x004ea20000000000 */
[----:B------:R-:W-:Y:S05]  /*4630*/  WARPSYNC.ALL ;  /* 0x0000000000007948 */ /* 0x000fea0003800000 */
[----:B------:R-:W-:Y:S01]  /*4640*/  BSSY B0, `(.L_x_360) ;  /* 0x0000010000007945 */ /* 0x000fe20003800000 */
[----:B--2---:R-:W-:Y:S06]  /*4650*/  BAR.SYNC.DEFER_BLOCKING 0x1, 0x100 ;  /* 0x0044000000007b1d */ /* 0x004fec0000010000 */
[----:B------:R-:W-:Y:S05]  /*4660*/  @P1 BRA `(.L_x_361) ;  /* 0x0000000000341947 */ /* 0x000fea0003800000 */
[----:B------:R-:W-:Y:S01]  /*4670*/  R2UR UR7, R18 ;  /* 0x00000000120772ca */ /* 0x000fe200000e0000 */
[----:B------:R-:W-:Y:S01]  /*4680*/  UMOV UR8, 0xc00 ;  /* 0x00000c0000087882 */ /* 0x000fe20000000000 */
[----:B------:R-:W-:Y:S01]  /*4690*/  PLOP3.LUT P0, PT, PT, PT, PT, 0x80, 0x0 ;  /* 0x000000000000781c */ /* 0x000fe20003f0f070 */
[----:B------:R-:W-:Y:S01]  /*46a0*/  UMOV UR10, 0x0 ;  /* 0x00000000000a7882 */ /* 0x000fe20000000000 */
[----:B------:R-:W-:Y:S01]  /*46b0*/  UMOV UR11, 0x14f00000 ;  /* 0x14f00000000b7882 */ /* 0x000fe20000000000 */
[----:B------:R-:W-:-:S10]  /*46c0*/  UMOV UR4, UR20 ;  /* 0x0000001400047c82 */ /* 0x000fd40008000000 */
.L_x_362:
[----:B------:R-:W-:Y:S01]  /*46d0*/  @P0 ELECT P2, URZ, PT ;  /* 0x00000000003f082f */ /* 0x000fe20003840000 */
[----:B------:R2:W-:-:S12]  /*46e0*/  UBLKRED.G.S.ADD.F32.RN [UR4], [UR7], UR8, desc[UR10] ;  /* 0x00000a04070073bb */ /* 0x0005d800080a1408 */
[----:B------:R-:W-:Y:S02]  /*46f0*/  @P2 PLOP3.LUT P0, PT, P2, PT, PT, 0x8, 0x0 ;  /* 0x000000000000281c */ /* 0x000fe4000170e170 */
[----:B------:R-:W-:-:S11]  /*4700*/  PLOP3.LUT P2, PT, PT, PT, PT, 0x8, 0x0 ;  /* 0x000000000000781c */ /* 0x000fd60003f4e170 */
[----:B--2---:R-:W-:Y:S05]  /*4710*/  @P0 BRA.U.ANY `(.L_x_362) ;  /* 0xfffffffd00ec0947 */ /* 0x004fea000393ffff */
[----:B------:R0:W-:Y:S01]  /*4720*/  UTMACMDFLUSH ;  /* 0x00000000000079b7 */ /* 0x0001e20000000000 */
[----:B------:R-:W-:-:S04]  /*4730*/  DEPBAR.LE SB0, 0x0 ;  /* 0x000080000000791a */ /* 0x000fc80000000000 */
.L_x_361:
[----:B------:R-:W-:Y:S05]  /*4740*/  BSYNC B0 ;  /* 0x0000000000007941 */ /* 0x000fea0003800000 */
.L_x_360:
        /* <DEDUP_REMOVED lines=12> */
[----:B------:R-:W-:-:S05]  /*4810*/  IMAD.MOV.U32 R5, RZ, RZ, 0x1 ;  /* 0x00000001ff057424 */ /* 0x000fca00078e00ff */
[----:B------:R2:W-:Y:S02]  /*4820*/  REDG.E.ADD.S32.STRONG.GPU desc[UR46][R2.64], R5 ;  /* 0x000000050200798e */ /* 0x0005e4000c10e3ae */
.L_x_364:
[----:B------:R-:W-:Y:S05]  /*4830*/  BSYNC B0 ;  /* 0x0000000000007941 */ /* 0x000fea0003800000 */
.L_x_363:
[----:B------:R-:W-:Y:S06]  /*4840*/  BAR.SYNC.DEFER_BLOCKING 0x1, 0x100 ;  /* 0x0044000000007b1d */ /* 0x000fec0000010000 */
[----:B------:R-:W-:Y:S01]  /*4850*/  ULDC.64 UR4, c[0x0][0x860] ;  /* 0x0002180000047ab9 */ /* 0x000fe20000000a00 */
[----:B------:R-:W-:Y:S01]  /*4860*/  BSSY B0, `(.L_x_365) ;  /* 0x0000017000007945 */ /* 0x000fe20003800000 */
[----:B------:R-:W-:-:S04]  /*4870*/  UIADD3 UR9, UP0, UR9, UR4, URZ ;  /* 0x0000000409097290 */ /* 0x000fc8000ff1e03f */
[----:B------:R-:W-:Y:S02]  /*4880*/  UIADD3.X UR12, UR12, UR5, URZ, UP0, !UPT ;  /* 0x000000050c0c7290 */ /* 0x000fe400087fe43f */
[----:B--2---:R-:W-:-:S04]  /*4890*/  IMAD.U32 R2, RZ, RZ, UR9 ;  /* 0x00000009ff027e24 */ /* 0x004fc8000f8e00ff */
[----:B------:R-:W-:Y:S01]  /*48a0*/  IMAD.U32 R3, RZ, RZ, UR12 ;  /* 0x0000000cff037e24 */ /* 0x000fe2000f8e00ff */
        /* <DEDUP_REMOVED lines=12> */
[----:B------:R-:W-:Y:S05]  /*4970*/  @P1 BRA `(.L_x_366) ;  /* 0x0000000000141947 */ /* 0x000fea0003800000 */
.L_x_367:
[----:B------:R-:W3:Y:S04]  /*4980*/  LDG.E.STRONG.GPU R0, desc[UR46][R2.64] ;  /* 0x0000002e02007981 */ /* 0x000ee8000c1ef900 */
[----:B---3--:R-:W-:Y:S01]  /*4990*/  CCTL.IVALL ;  /* 0x00000000ff00798f */ /* 0x008fe20002000000 */
[----:B------:R-:W-:Y:S05]  /*49a0*/  YIELD ;  /* 0x0000000000007946 */ /* 0x000fea0003800000 */
[----:B------:R-:W-:-:S13]  /*49b0*/  ISETP.NE.AND P0, PT, R0, UR6, PT ;  /* 0x0000000600007c0c */ /* 0x000fda000bf05270 */
[----:B------:R-:W-:Y:S05]  /*49c0*/  @P0 BRA `(.L_x_367) ;  /* 0xfffffffc00ec0947 */ /* 0x000fea000383ffff */
.L_x_366:
[----:B------:R-:W-:Y:S05]  /*49d0*/  BSYNC B0 ;  /* 0x0000000000007941 */ /* 0x000fea0003800000 */
.L_x_365:
[----:B------:R-:W-:-:S03]  /*49e0*/  UMOV UR4, 0xffffffff ;  /* 0xffffffff00047882 */ /* 0x000fc60000000000 */
[----:B------:R-:W-:Y:S05]  /*49f0*/  BRA.DIV UR4, `(.L_x_368) ;  /* 0x0000003a04d87947 */ /* 0x000fea000b800000 */
[----:B------:R-:W-:Y:S01]  /*4a00*/  NOP ;  /* 0x0000000000007918 */ /* 0x000fe20000000000 */
.L_x_444:
[----:B------:R-:W-:Y:S01]  /*4a10*/  @!PT LDS RZ, [RZ] ;  /* 0x00000000fffff984 */ /* 0x000fe20000000800 */
[----:B------:R-:W-:Y:S01]  /*4a20*/  @!PT LDS RZ, [RZ] ;  /* 0x00000000fffff984 */ /* 0x000fe20000000800 */
[----:B------:R-:W-:Y:S01]  /*4a30*/  @!PT LDS RZ, [RZ] ;  /* 0x00000000fffff984 */ /* 0x000fe20000000800 */
[----:B------:R-:W-:Y:S01]  /*4a40*/  @!PT LDS RZ, [RZ] ;  /* 0x00000000fffff984 */ /* 0x000fe20000000800 */
[----:B------:R3:W-:Y:S06]  /*4a50*/  MEMBAR.ALL.CTA ;  /* 0x0000000000007992 */ /* 0x0007ec0000008000 */
[----:B---3--:R-:W3:Y:S01]  /*4a60*/  FENCE.VIEW.ASYNC.S ;  /* 0x00000000000073c6 */ /* 0x008ee20000000000 */
[----:B------:R-:W-:Y:S05]  /*4a70*/  WARPSYNC.ALL ;  /* 0x0000000000007948 */ /* 0x000fea0003800000 */
[----:B------:R-:W-:Y:S01]  /*4a80*/  BSSY B0, `(.L_x_369) ;  /* 0x0000011000007945 */ /* 0x000fe20003800000 */
        /* <DEDUP_REMOVED lines=9> */
.L_x_371:
[----:B------:R-:W-:Y:S01]  /*4b20*/  @P0 ELECT P2, URZ, PT ;  /* 0x00000000003f082f */ /* 0x000fe20003840000 */
[----:B------:R3:W-:-:S12]  /*4b30*/  UBLKRED.G.S.ADD.F32.RN [UR4], [UR7], UR8, desc[UR10] ;  /* 0x00000a04070073bb */ /* 0x0007d800080a1408 */
[----:B------:R-:W-:Y:S02]  /*4b40*/  @P2 PLOP3.LUT P0, PT, P2, PT, PT, 0x8, 0x0 ;  /* 0x000000000000281c */ /* 0x000fe4000170e170 */
[----:B------:R-:W-:-:S11]  /*4b50*/  PLOP3.LUT P2, PT, PT, PT, PT, 0x8, 0x0 ;  /* 0x000000000000781c */ /* 0x000fd60003f4e170 */
[----:B---3--:R-:W-:Y:S05]  /*4b60*/  @P0 BRA.U.ANY `(.L_x_371) ;  /* 0xfffffffd00ec0947 */ /* 0x008fea000393ffff */
[----:B------:R0:W-:Y:S01]  /*4b70*/  UTMACMDFLUSH ;  /* 0x00000000000079b7 */ /* 0x0001e20000000000 */
[----:B------:R-:W-:-:S04]  /*4b80*/  DEPBAR.LE SB0, 0x0 ;  /* 0x000080000000791a */ /* 0x000fc80000000000 */
.L_x_370:
[----:B------:R-:W-:Y:S05]  /*4b90*/  BSYNC B0 ;  /* 0x0000000000007941 */ /* 0x000fea0003800000 */
.L_x_369:
[----:B------:R-:W-:Y:S01]  /*4ba0*/  NOP ;  /* 0x0000000000007918 */ /* 0x000fe20000000000 */
[----:B------:R-:W-:Y:S05]  /*4bb0*/  @P1 BRA `(.L_x_335) ;  /* 0x0000003400e01947 */ /* 0x000fea0003800000 */
[----:B------:R-:W-:Y:S01]  /*4bc0*/  IMAD.MOV.U32 R5, RZ, RZ, 0x1 ;  /* 0x00000001ff057424 */ /* 0x000fe200078e00ff */
[----:B------:R-:W-:Y:S01]  /*4bd0*/  @!PT LDS RZ, [RZ] ;  /* 0x00000000fffff984 */ /* 0x000fe20000000800 */
[----:B------:R-:W-:Y:S01]  /*4be0*/  @!PT LDS RZ, [RZ] ;  /* 0x00000000fffff984 */ /* 0x000fe20000000800 */
[----:B------:R-:W-:Y:S01]  /*4bf0*/  @!PT LDS RZ, [RZ] ;  /* 0x00000000fffff984 */ /* 0x000fe20000000800 */
[----:B------:R-:W-:Y:S01]  /*4c00*/  @!PT LDS RZ, [RZ] ;  /* 0x00000000fffff984 */ /* 0x000fe20000000800 */
[----:B------:R3:W-:Y:S06]  /*4c10*/  MEMBAR.ALL.CTA ;  /* 0x0000000000007992 */ /* 0x0007ec0000008000 */
[----:B---3--:R-:W-:Y:S06]  /*4c20*/  MEMBAR.ALL.GPU ;  /* 0x0000000000007992 */ /* 0x008fec000000a000 */
[----:B------:R-:W-:-:S00]  /*4c30*/  ERRBAR ;  /* 0x00000000000079ab */ /* 0x000fc00000000000 */
[----:B------:R-:W-:Y:S06]  /*4c40*/  CGAERRBAR ;  /* 0x00000000000075ab */ /* 0x000fec0000000000 */
[----:B012345:R-:W-:Y:S04]  /*4c50*/  CCTL.IVALL ;  /* 0x00000000ff00798f */ /* 0x03ffe80002000000 */
[----:B------:R3:W-:Y:S01]  /*4c60*/  REDG.E.ADD.S32.STRONG.GPU desc[UR46][R2.64], R5 ;  /* 0x000000050200798e */ /* 0x0007e2000c10e3ae */
[----:B------:R-:W-:Y:S05]  /*4c70*/  BRA `(.L_x_335) ;  /* 0x0000003400b07947 */ /* 0x000fea0003800000 */
.L_x_333:
        /* <DEDUP_REMOVED lines=15> */
[----:B------:R-:W-:Y:S01]  /*4d70*/  UISETP.GE.AND UP1, UPT, UR16, 0x1, UPT ;  /* 0x000000011000788c */ /* 0x000fe2000bf26270 */
[----:B------:R-:W-:Y:S01]  /*4d80*/  ULDC UR15, c[0x0][0x288] ;  /* 0x0000a200000f7ab9 */ /* 0x000fe20000000800 */
[----:B------:R-:W-:Y:S01]  /*4d90*/  USHF.R.S32.HI UR14, URZ, 0x1f, UR7 ;  /* 0x0000001f3f0e7899 */ /* 0x000fe20008011407 */
[----:B------:R-:W-:-:S03]  /*4da0*/  ULDC.64 UR12, c[0x0][0x2e0] ;  /* 0x0000b800000c7ab9 */ /* 0x000fc60000000a00 */
[----:B------:R-:W-:Y:S02]  /*4db0*/  PLOP3.LUT P1, PT, PT, PT, UP1, 0x80, 0x0 ;  /* 0x000000000000781c */ /* 0x000fe40003f2f018 */
[----:B------:R-:W-:Y:S01]  /*4dc0*/  ELECT P0, URZ, PT ;  /* 0x00000000003f782f */ /* 0x000fe20003800000 */
[----:B-1----:R-:W-:Y:S02]  /*4dd0*/  USHF.R.S32.HI UR8, URZ, 0x1f, UR9 ;  /* 0x0000001f3f087899 */ /* 0x002fe40008011409 */
[----:B------:R-:W-:Y:S02]  /*4de0*/  UIMAD.WIDE.U32 UR4, UR9, UR10, URZ ;  /* 0x0000000a090472a5 */ /* 0x000fe4000f8e003f */
[----:B------:R-:W-:-:S04]  /*4df0*/  UIMAD UR6, UR8, UR10, URZ ;  /* 0x0000000a080672a4 */ /* 0x000fc8000f8e023f */
[----:B------:R-:W-:Y:S02]  /*4e00*/  UIMAD UR6, UR9, UR11, UR6 ;  /* 0x0000000b090672a4 */ /* 0x000fe4000f8e0206 */
[----:B------:R-:W-:Y:S02]  /*4e10*/  UIMAD UR11, UR7, UR15, URZ ;  /* 0x0000000f070b72a4 */ /* 0x000fe4000f8e023f */
[----:B------:R-:W-:Y:S02]  /*4e20*/  UIADD3 UR5, UR5, UR6, URZ ;  /* 0x0000000605057290 */ /* 0x000fe4000fffe03f */
[----:B------:R-:W-:Y:S02]  /*4e30*/  UIMAD UR6, UR14, UR12, URZ ;  /* 0x0000000c0e0672a4 */ /* 0x000fe4000f8e023f */
[----:B------:R-:W-:Y:S02]  /*4e40*/  UIADD3 UR10, UP0, UR11, UR9, URZ ;  /* 0x000000090b0a7290 */ /* 0x000fe4000ff1e03f */
[----:B------:R-:W-:-:S02]  /*4e50*/  UIMAD UR14, UR7, UR13, UR6 ;  /* 0x0000000d070e72a4 */ /* 0x000fc4000f8e0206 */
[----:B------:R-:W-:Y:S02]  /*4e60*/  UIMAD.WIDE.U32 UR6, UR7, UR12, UR4 ;  /* 0x0000000c070672a5 */ /* 0x000fe4000f8e0004 */
[----:B------:R-:W-:Y:S01]  /*4e70*/  ULEA.HI.X.SX32 UR11, UR11, UR8, 0x1, UP0 ;  /* 0x000000080b0b7291 */ /* 0x000fe200080f0e3f */
[----:B------:R-:W-:Y:S11]  /*4e80*/  @!P1 BRA `(.L_x_335) ;  /* 0x00000034002c9947 */ /* 0x000ff60003800000 */
[----:B------:R-:W1:Y:S01]  /*4e90*/  S2R R3, SR_TID.X ;  /* 0x0000000000037919 */ /* 0x000e620000002100 */
[----:B------:R-:W-:Y:S01]  /*4ea0*/  UIADD3 UR4, UR16, 0x3f, URZ ;  /* 0x0000003f10047890 */ /* 0x000fe2000fffe03f */
[----:B------:R-:W2:Y:S01]  /*4eb0*/  S2UR UR27, SR_CTAID.X ;  /* 0x00000000001b79c3 */ /* 0x000ea20000002500 */
[----:B------:R-:W-:Y:S02]  /*4ec0*/  UISETP.GE.AND UP0, UPT, UR16, 0x41, UPT ;  /* 0x000000411000788c */ /* 0x000fe4000bf06270 */
[----:B------:R-:W-:Y:S02]  /*4ed0*/  USHF.R.S32.HI UR5, URZ, 0x1f, UR4 ;  /* 0x0000001f3f057899 */ /* 0x000fe40008011404 */
[----:B------:R-:W-:Y:S02]  /*4ee0*/  UIADD3 UR14, UR7, UR14, URZ ;  /* 0x0000000e070e7290 */ /* 0x000fe4000fffe03f */
[----:B------:R-:W-:Y:S01]  /*4ef0*/  ULEA.HI UR5, UR5, UR4, URZ, 0x6 ;  /* 0x0000000405057291 */ /* 0x000fe2000f8f303f */
[----:B------:R-:W-:-:S02]  /*4f00*/  PLOP3.LUT P1, PT, PT, PT, UP0, 0x80, 0x0 ;  /* 0x000000000000781c */ /* 0x000fc40003f2f008 */
[----:B------:R-:W-:Y:S01]  /*4f10*/  ULDC UR4, c[0x0][0x760] ;  /* 0x0001d80000047ab9 */ /* 0x000fe20000000800 */
[----:B------:R-:W-:Y:S02]  /*4f20*/  USHF.R.S32.HI UR5, URZ, 0x6, UR5 ;  /* 0x000000063f057899 */ /* 0x000fe40008011405 */
        /* <DEDUP_REMOVED lines=19> */
.L_x_398:
        /* <DEDUP_REMOVED lines=17> */
.L_x_376:
[----:B------:R-:W2:Y:S04]  /*5170*/  LDG.E.STRONG.GPU R4, desc[UR46][R2.64] ;  /* 0x0000002e02047981 */ /* 0x000ea8000c1ef900 */
[----:B--2---:R-:W-:Y:S01]  /*5180*/  CCTL.IVALL ;  /* 0x00000000ff00798f */ /* 0x004fe20002000000 */
[----:B------:R-:W-:Y:S05]  /*5190*/  YIELD ;  /* 0x0000000000007946 */ /* 0x000fea0003800000 */
[----:B------:R-:W-:-:S13]  /*51a0*/  ISETP.NE.AND P3, PT, R4, UR27, PT ;  /* 0x0000001b04007c0c */ /* 0x000fda000bf65270 */
[----:B------:R-:W-:Y:S05]  /*51b0*/  @P3 BRA `(.L_x_376) ;  /* 0xfffffffc00ec3947 */ /* 0x000fea000383ffff */
.L_x_375:
[----:B------:R-:W-:Y:S05]  /*51c0*/  BSYNC B0 ;  /* 0x0000000000007941 */ /* 0x000fea0003800000 */
.L_x_374:
[----:B------:R-:W-:-:S03]  /*51d0*/  UMOV UR16, 0xffffffff ;  /* 0xffffffff00107882 */ /* 0x000fc60000000000 */
[----:B------:R-:W-:Y:S05]  /*51e0*/  BRA.DIV UR16, `(.L_x_377) ;  /* 0x0000003210f87947 */ /* 0x000fea000b800000 */
[----:B------:R-:W-:Y:S01]  /*51f0*/  NOP ;  /* 0x0000000000007918 */ /* 0x000fe20000000000 */
.L_x_447:
        /* <DEDUP_REMOVED lines=19> */
.L_x_379:
[----:B------:R-:W-:Y:S05]  /*5330*/  BSYNC B0 ;  /* 0x0000000000007941 */ /* 0x000fea0003800000 */
.L_x_378:
        /* <DEDUP_REMOVED lines=13> */
.L_x_381:
[----:B------:R-:W-:Y:S05]  /*5410*/  BSYNC B0 ;  /* 0x0000000000007941 */ /* 0x000fea0003800000 */
.L_x_380:
[----:B------:R-:W-:Y:S06]  /*5420*/  BAR.ARV 0xa, 0xa0 ;  /* 0x0282800000007b1d */ /* 0x000fec0000002000 */
[----:B------:R-:W-:Y:S04]  /*5430*/  BSSY B0, `(.L_x_382) ;  /* 0x0000003000007945 */ /* 0x000fe80003800000 */
[----:B------:R-:W-:Y:S05]  /*5440*/  @!P0 BRA `(.L_x_383) ;  /* 0x0000000000048947 */ /* 0x000fea0003800000 */
[----:B------:R-:W-:-:S04]  /*5450*/  DEPBAR.LE SB0, 0x0 ;  /* 0x000080000000791a */ /* 0x000fc80000000000 */
.L_x_383:
[----:B------:R-:W-:Y:S05]  /*5460*/  BSYNC B0 ;  /* 0x0000000000007941 */ /* 0x000fea0003800000 */
.L_x_382:
        /* <DEDUP_REMOVED lines=19> */
.L_x_385:
[----:B------:R-:W-:Y:S05]  /*55a0*/  BSYNC B0 ;  /* 0x0000000000007941 */ /* 0x000fea0003800000 */
.L_x_384:
        /* <DEDUP_REMOVED lines=9> */
.L_x_388:
[----:B------:R-:W2:Y:S04]  /*5640*/  LDG.E.STRONG.GPU R4, desc[UR46][R2.64] ;  /* 0x0000002e02047981 */ /* 0x000ea8000c1ef900 */
[----:B--2---:R-:W-:Y:S01]  /*5650*/  CCTL.IVALL ;  /* 0x00000000ff00798f */ /* 0x004fe20002000000 */
[----:B------:R-:W-:Y:S05]  /*5660*/  YIELD ;  /* 0x0000000000007946 */ /* 0x000fea0003800000 */
[----:B------:R-:W-:-:S13]  /*5670*/  ISETP.NE.AND P3, PT, R4, UR27, PT ;  /* 0x0000001b04007c0c */ /* 0x000fda000bf65270 */
[----:B------:R-:W-:Y:S05]  /*5680*/  @P3 BRA `(.L_x_388) ;  /* 0xfffffffc00ec3947 */ /* 0x000fea000383ffff */
.L_x_387:
[----:B------:R-:W-:Y:S05]  /*5690*/  BSYNC B0 ;  /* 0x0000000000007941 */ /* 0x000fea0003800000 */
.L_x_386:
[----:B------:R-:W-:-:S03]  /*56a0*/  UMOV UR8, 0xffffffff ;  /* 0xffffffff00087882 */ /* 0x000fc60000000000 */
[----:B------:R-:W-:Y:S05]  /*56b0*/  BRA.DIV UR8, `(.L_x_389) ;  /* 0x0000002e08e07947 */ /* 0x000fea000b800000 */
[----:B------:R-:W-:Y:S01]  /*56c0*/  NOP ;  /* 0x0000000000007918 */ /* 0x000fe20000000000 */
.L_x_450:
        /* <DEDUP_REMOVED lines=13> */
.L_x_391:
[----:B------:R-:W-:Y:S05]  /*57a0*/  BSYNC B0 ;  /* 0x0000000000007941 */ /* 0x000fea0003800000 */
.L_x_390:
        /* <DEDUP_REMOVED lines=13> */
.L_x_393:
[----:B------:R-:W-:Y:S05]  /*5880*/  BSYNC B0 ;  /* 0x0000000000007941 */ /* 0x000fea0003800000 */
.L_x_392:
[----:B------:R-:W-:Y:S06]  /*5890*/  BAR.ARV 0xa, 0xa0 ;  /* 0x0282800000007b1d */ /* 0x000fec0000002000 */
[----:B------:R-:W-:Y:S04]  /*58a0*/  BSSY B0, `(.L_x_394) ;  /* 0x0000003000007945 */ /* 0x000fe80003800000 */
[----:B------:R-:W-:Y:S05]  /*58b0*/  @!P0 BRA `(.L_x_395) ;  /* 0x0000000000048947 */ /* 0x000fea0003800000 */
[----:B------:R-:W-:-:S04]  /*58c0*/  DEPBAR.LE SB0, 0x0 ;  /* 0x000080000000791a */ /* 0x000fc80000000000 */
.L_x_395:
[----:B------:R-:W-:Y:S05]  /*58d0*/  BSYNC B0 ;  /* 0x0000000000007941 */ /* 0x000fea0003800000 */
.L_x_394:
        /* <DEDUP_REMOVED lines=19> */
.L_x_397:
[----:B------:R-:W-:Y:S05]  /*5a10*/  BSYNC B0 ;  /* 0x0000000000007941 */ /* 0x000fea0003800000 */
.L_x_396:
[----:B------:R-:W-:Y:S02]  /*5a20*/  UIADD3 UR4, UR4, 0x2, URZ ;  /* 0x0000000204047890 */ /* 0x000fe4000fffe03f */
[----:B------:R-:W-:Y:S01]  /*5a30*/  UIADD3 UR5, UR5, 0x1, URZ ;  /* 0x0000000105057890 */ /* 0x000fe2000fffe03f */
[----:B------:R-:W-:Y:S11]  /*5a40*/  @P2 BRA `(.L_x_398) ;  /* 0xfffffff400842947 */ /* 0x000ff6000383ffff */
.L_x_373:
[----:B------:R-:W-:-:S13]  /*5a50*/  ISETP.NE.AND P1, PT, RZ, UR33, PT ;  /* 0x00000021ff007c0c */ /* 0x000fda000bf25270 */
[----:B------:R-:W-:Y:S05]  /*5a60*/  @!P1 BRA `(.L_x_335) ;  /* 0x0000002800349947 */ /* 0x000fea0003800000 */
        /* <DEDUP_REMOVED lines=11> */
.L_x_401:
[----:B------:R-:W2:Y:S04]  /*5b20*/  LDG.E.STRONG.GPU R0, desc[UR46][R2.64] ;  /* 0x0000002e02007981 */ /* 0x000ea8000c1ef900 */
[----:B--2---:R-:W-:Y:S01]  /*5b30*/  CCTL.IVALL ;  /* 0x00000000ff00798f */ /* 0x004fe20002000000 */
[----:B------:R-:W-:Y:S05]  /*5b40*/  YIELD ;  /* 0x0000000000007946 */ /* 0x000fea0003800000 */
[----:B------:R-:W-:-:S13]  /*5b50*/  ISETP.NE.AND P2, PT, R0, UR27, PT ;  /* 0x0000001b00007c0c */ /* 0x000fda000bf45270 */
[----:B------:R-:W-:Y:S05]  /*5b60*/  @P2 BRA `(.L_x_401) ;  /* 0xfffffffc00ec2947 */ /* 0x000fea000383ffff */
.L_x_400:
[----:B------:R-:W-:Y:S05]  /*5b70*/  BSYNC B0 ;  /* 0x0000000000007941 */ /* 0x000fea0003800000 */
.L_x_399:
[----:B------:R-:W-:-:S03]  /*5b80*/  UMOV UR5, 0xffffffff ;  /* 0xffffffff00057882 */ /* 0x000fc60000000000 */
[----:B------:R-:W-:Y:S05]  /*5b90*/  BRA.DIV UR5, `(.L_x_402) ;  /* 0x0000002a05c47947 */ /* 0x000fea000b800000 */
[----:B------:R-:W-:Y:S01]  /*5ba0*/  NOP ;  /* 0x0000000000007918 */ /* 0x000fe20000000000 */
.L_x_453:
        /* <DEDUP_REMOVED lines=22> */
.L_x_404:
[----:B------:R-:W-:Y:S05]  /*5d10*/  BSYNC B0 ;  /* 0x0000000000007941 */ /* 0x000fea0003800000 */
.L_x_403:
        /* <DEDUP_REMOVED lines=20> */
.L_x_406:
[----:B------:R-:W-:Y:S05]  /*5e60*/  BSYNC B0 ;  /* 0x0000000000007941 */ /* 0x000fea0003800000 */
.L_x_405:
[----:B------:R-:W-:Y:S06]  /*5e70*/  BAR.ARV 0xa, 0xa0 ;  /* 0x0282800000007b1d */ /* 0x000fec0000002000 */
[----:B------:R-:W-:Y:S04]  /*5e80*/  BSSY B0, `(.L_x_407) ;  /* 0x0000003000007945 */ /* 0x000fe80003800000 */
[----:B------:R-:W-:Y:S05]  /*5e90*/  @!P0 BRA `(.L_x_408) ;  /* 0x0000000000048947 */ /* 0x000fea0003800000 */
[----:B------:R-:W-:-:S04]  /*5ea0*/  DEPBAR.LE SB0, 0x0 ;  /* 0x000080000000791a */ /* 0x000fc80000000000 */
.L_x_408:
[----:B------:R-:W-:Y:S05]  /*5eb0*/  BSYNC B0 ;  /* 0x0000000000007941 */ /* 0x000fea0003800000 */
.L_x_407:
[----:B------:R-:W-:Y:S06]  /*5ec0*/  BAR.ARV 0xb, 0xa0 ;  /* 0x02c2800000007b1d */ /* 0x000fec0000002000 */
[----:B------:R-:W-:Y:S01]  /*5ed0*/  NOP ;  /* 0x0000000000007918 */ /* 0x000fe20000000000 */
        /* <DEDUP_REMOVED lines=15> */
[----:B--2---:R4:W-:Y:S01]  /*5fd0*/  @P0 REDG.E.ADD.S32.STRONG.GPU desc[UR46][R2.64], R5 ;  /* 0x000000050200098e */ /* 0x0049e2000c10e3ae */
[----:B------:R-:W-:Y:S05]  /*5fe0*/  BRA `(.L_x_335) ;  /* 0x0000002000d47947 */ /* 0x000fea0003800000 */
.L_x_372:
        /* <DEDUP_REMOVED lines=48> */
.L_x_454:
        /* <DEDUP_REMOVED lines=14> */
.L_x_412:
        /* <DEDUP_REMOVED lines=23> */
[----:B------:R-:W-:Y:S01]  /*6540*/  MOV R14, UR47 ;  /* 0x0000002f000e7c02 */ /* 0x000fe20008000f00 */
[----:B--2---:R-:W-:Y:S01]  /*6550*/  IMAD.MOV.U32 R10, RZ, RZ, R6 ;  /* 0x000000ffff0a7224 */ /* 0x004fe200078e0006 */
[----:B------:R-:W-:Y:S01]  /*6560*/  UIADD3 UR44, UR8, 0x1e000, URZ ;  /* 0x0001e000082c7890 */ /* 0x000fe2000fffe03f */
[----:B------:R-:W-:Y:S01]  /*6570*/  IMAD.MOV.U32 R11, RZ, RZ, R7 ;  /* 0x000000ffff0b7224 */ /* 0x000fe200078e0007 */
[----:B------:R-:W-:Y:S01]  /*6580*/  UMOV UR33, UR25 ;  /* 0x0000001900217c82 */ /* 0x000fe20008000000 */
[----:B------:R-:W-:Y:S01]  /*6590*/  UMOV UR17, UR25 ;  /* 0x0000001900117c82 */ /* 0x000fe20008000000 */
[----:B------:R-:W-:Y:S01]  /*65a0*/  IADD3 R2, P1, R10, 0x2f0, RZ ;  /* 0x000002f00a027810 */ /* 0x000fe20007f3e0ff */
[----:B------:R-:W-:Y:S01]  /*65b0*/  UIADD3 UR9, UR8, 0x26800, URZ ;  /* 0x0002680008097890 */ /* 0x000fe2000fffe03f */
[----:B------:R-:W-:Y:S01]  /*65c0*/  MOV R15, UR46 ;  /* 0x0000002e000f7c02 */ /* 0x000fe20008000f00 */
[----:B------:R-:W-:Y:S01]  /*65d0*/  UMOV UR45, UR25 ;  /* 0x00000019002d7c82 */ /* 0x000fe20008000000 */
        /* <DEDUP_REMOVED lines=11> */
[----:B------:R-:W-:Y:S01]  /*6690*/  R2UR UR47, R14 ;  /* 0x000000000e2f72ca */ /* 0x000fe200000e0000 */
[----:B------:R-:W-:Y:S01]  /*66a0*/  UIADD3 UR48, UR8, 0x4000, URZ ;  /* 0x0000400008307890 */ /* 0x000fe2000fffe03f */
[----:B------:R-:W-:Y:S01]  /*66b0*/  R2UR UR31, R2 ;  /* 0x00000000021f72ca */ /* 0x000fe200000e0000 */
[--C-:B------:R-:W-:Y:S01]  /*66c0*/  IMAD.X R2, RZ, RZ, R11.reuse, P2 ;  /* 0x000000ffff027224 */ /* 0x100fe200010e060b */
[----:B------:R-:W-:Y:S01]  /*66d0*/  UMOV UR58, 0x30 ;  /* 0x00000030003a7882 */ /* 0x000fe20000000000 */
[----:B------:R-:W-:Y:S01]  /*66e0*/  UMOV UR60, UR12 ;  /* 0x0000000c003c7c82 */ /* 0x000fe20008000000 */
[----:B------:R-:W-:Y:S01]  /*66f0*/  UMOV UR59, UR11 ;  /* 0x0000000b003b7c82 */ /* 0x000fe20008000000 */
[----:B------:R-:W-:Y:S01]  /*6700*/  UMOV UR57, UR9 ;  /* 0x0000000900397c82 */ /* 0x000fe20008000000 */
[----:B------:R-:W-:Y:S01]  /*6710*/  R2UR UR23, R2 ;  /* 0x00000000021772ca */ /* 0x000fe200000e0000 */
[----:B------:R-:W-:Y:S01]  /*6720*/  UMOV UR50, 0x40 ;  /* 0x0000004000327882 */ /* 0x000fe20000000000 */
[----:B------:R-:W-:Y:S01]  /*6730*/  IADD3 R2, P1, R10, 0xf0, RZ ;  /* 0x000000f00a027810 */ /* 0x000fe20007f3e0ff */
[----:B------:R-:W-:Y:S01]  /*6740*/  UMOV UR52, UR12 ;  /* 0x0000000c00347c82 */ /* 0x000fe20008000000 */
[----:B------:R-:W-:Y:S01]  /*6750*/  UMOV UR51, UR11 ;  /* 0x0000000b00337c82 */ /* 0x000fe20008000000 */
[----:B------:R-:W-:Y:S01]  /*6760*/  UMOV UR49, UR9 ;  /* 0x0000000900317c82 */ /* 0x000fe20008000000 */
[----:B------:R-:W-:Y:S01]  /*6770*/  R2UR UR40, R2 ;  /* 0x00000000022872ca */ /* 0x000fe200000e0000 */
[----:B-1----:R-:W-:Y:S01]  /*6780*/  IMAD.X R3, RZ, RZ, R11, P1 ;  /* 0x000000ffff037224 */ /* 0x002fe200008e060b */
[----:B------:R-:W-:-:S04]  /*6790*/  R2UR UR46, R15 ;  /* 0x000000000f2e72ca */ /* 0x000fc800000e0000 */
        /* <DEDUP_REMOVED lines=21> */
[----:B------:R-:W-:Y:S01]  /*68f0*/  MOV R16, UR45 ;  /* 0x0000002d00107c02 */ /* 0x000fe20008000f00 */
        /* <DEDUP_REMOVED lines=8> */
[----:B------:R-:W-:Y:S01]  /*6980*/  MOV R17, UR44 ;  /* 0x0000002c00117c02 */ /* 0x000fe20008000f00 */
[----:B------:R-:W-:Y:S01]  /*6990*/  UMOV UR42, 0x50 ;  /* 0x00000050002a7882 */ /* 0x000fe20000000000 */
[----:B------:R-:W-:Y:S01]  /*69a0*/  UMOV UR43, UR11 ;  /* 0x0000000b002b7c82 */ /* 0x000fe20008000000 */
[----:B------:R-:W-:Y:S01]  /*69b0*/  MOV R18, UR42 ;  /* 0x0000002a00127c02 */ /* 0x000fe20008000f00 */
[----:B------:R-:W-:Y:S01]  /*69c0*/  UMOV UR42, 0x20 ;  /* 0x00000020002a7882 */ /* 0x000fe20000000000 */
[----:B------:R-:W-:Y:S01]  /*69d0*/  UMOV UR41, UR9 ;  /* 0x0000000900297c82 */ /* 0x000fe20008000000 */
[----:B------:R2:W-:Y:S01]  /*69e0*/  UTMALDG.4D [UR16], [UR30], desc[UR54] ;  /* 0x000036101e0075b4 */ /* 0x0005e20008019000 */
[----:B------:R-:W-:Y:S01]  /*69f0*/  IMAD.MOV.U32 R5, RZ, RZ, RZ ;  /* 0x000000ffff057224 */ /* 0x000fe200078e00ff */
[----:B------:R3:W-:Y:S01]  /*6a00*/  UTMALDG.4D [UR40], [UR30], desc[UR54] ;  /* 0x000036281e0075b4 */ /* 0x0007e20008019000 */
[----:B------:R4:W-:Y:S01]  /*6a10*/  UTMALDG.4D [UR56], [UR30], desc[UR54] ;  /* 0x000036381e0075b4 */ /* 0x0009e20008019000 */
[----:B-1----:R-:W-:Y:S01]  /*6a20*/  UMOV UR10, 0x40 ;  /* 0x00000040000a7882 */ /* 0x002fe20000000000 */
[----:B------:R4:W-:Y:S01]  /*6a30*/  UTMALDG.4D [UR48], [UR30], desc[UR54] ;  /* 0x000036301e0075b4 */ /* 0x0009e20008019000 */
        /* <DEDUP_REMOVED lines=15> */
[----:B------:R4:W-:Y:S10]  /*6b30*/  UTMALDG.4D [UR8], [UR22], desc[UR54] ;  /* 0x00003608160075b4 */ /* 0x0009f40008019000 */
        /* <DEDUP_REMOVED lines=17> */
.L_x_423:
[----:B------:R-:W-:-:S04]  /*6c50*/  SHF.L.U32 R20, R9, 0x1f, RZ ;  /* 0x0000001f09147819 */ /* 0x000fc800000006ff */
[----:B-1----:R-:W1:Y:S02]  /*6c60*/  SYNCS.PHASECHK.TRANS64.TRYWAIT P1, [R0+URZ+0x26840], R20 ;  /* 0x02684014000075a7 */ /* 0x002e64000802017f */
[----:B-123--:R-:W-:Y:S05]  /*6c70*/  @!P1 BRA `(.L_x_415) ;  /* 0x0000001800bc9947 */ /* 0x00efea0003800000 */
.L_x_455:
[----:B------:R-:W-:Y:S05]  /*6c80*/  @P0 BRA `(.L_x_416) ;  /* 0x0000000000140947 */ /* 0x000fea0003800000 */
[----:B------:R-:W-:Y:S01]  /*6c90*/  ISETP.NE.AND P1, PT, R13, RZ, PT ;  /* 0x000000ff0d00720c */ /* 0x000fe20003f25270 */
[----:B------:R-:W-:-:S04]  /*6ca0*/  IMAD.MOV.U32 R3, RZ, RZ, 0x3100 ;  /* 0x00003100ff037424 */ /* 0x000fc800078e00ff */
[----:B------:R2:W-:Y:S08]  /*6cb0*/  SYNCS.ARRIVE.TRANS64 RZ, [R0+URZ+0x26830], R3 ;  /* 0x0268300300ff79a7 */ /* 0x0005f0000800003f */
[----:B------:R-:W-:Y:S05]  /*6cc0*/  @!P1 BRA `(.L_x_416) ;  /* 0x0000000000049947 */ /* 0x000fea0003800000 */
[----:B------:R-:W-:Y:S01]  /*6cd0*/  BPT.TRAP 0x1 ;  /* 0x000000040000795c */ /* 0x000fe20000300000 */
.L_x_416:
        /* <DEDUP_REMOVED lines=42> */
.L_x_456:
[----:B------:R-:W-:Y:S05]  /*6f80*/  @P0 BRA `(.L_x_418) ;  /* 0x0000000000140947 */ /* 0x000fea0003800000 */
[----:B------:R-:W-:Y:S01]  /*6f90*/  ISETP.NE.AND P1, PT, R13, RZ, PT ;  /* 0x000000ff0d00720c */ /* 0x000fe20003f25270 */
[----:B------:R-:W-:-:S04]  /*6fa0*/  IMAD.MOV.U32 R3, RZ, RZ, 0x3100 ;  /* 0x00003100ff037424 */ /* 0x000fc800078e00ff */
[----:B------:R3:W-:Y:S08]  /*6fb0*/  SYNCS.ARRIVE.TRANS64 RZ, [R0+URZ+0x26818], R3 ;  /* 0x0268180300ff79a7 */ /* 0x0007f0000800003f */
[----:B------:R-:W-:Y:S05]  /*6fc0*/  @!P1 BRA `(.L_x_418) ;  /* 0x0000000000049947 */ /* 0x000fea0003800000 */
[----:B------:R-:W-:Y:S01]  /*6fd0*/  BPT.TRAP 0x1 ;  /* 0x000000040000795c */ /* 0x000fe20000300000 */
.L_x_418:
        /* <DEDUP_REMOVED lines=34> */
.L_x_457:
[----:B-123--:R-:W-:Y:S01]  /*7200*/  SHF.R.S32.HI R20, RZ, 0x1f, R19 ;  /* 0x0000001fff147819 */ /* 0x00efe20000011413 */
[----:B------:R-:W-:Y:S06]  /*7210*/  @P0 BRA `(.L_x_420) ;  /* 0x0000000000140947 */ /* 0x000fec0003800000 */
[----:B------:R-:W-:Y:S01]  /*7220*/  ISETP.NE.AND P1, PT, R13, RZ, PT ;  /* 0x000000ff0d00720c */ /* 0x000fe20003f25270 */
[----:B------:R-:W-:-:S04]  /*7230*/  IMAD.MOV.U32 R21, RZ, RZ, 0x3100 ;  /* 0x00003100ff157424 */ /* 0x000fc800078e00ff */
[----:B------:R1:W-:Y:S08]  /*7240*/  SYNCS.ARRIVE.TRANS64 RZ, [R0+URZ+0x26838], R21 ;  /* 0x0268381500ff79a7 */ /* 0x0003f0000800003f */
[----:B------:R-:W-:Y:S05]  /*7250*/  @!P1 BRA `(.L_x_420) ;  /* 0x0000000000049947 */ /* 0x000fea0003800000 */
[----:B------:R-:W-:Y:S01]  /*7260*/  BPT.TRAP 0x1 ;  /* 0x000000040000795c */ /* 0x000fe20000300000 */
.L_x_420:
        /* <DEDUP_REMOVED lines=38> */
.L_x_459:
[----:B------:R-:W-:Y:S05]  /*74d0*/  @P0 BRA `(.L_x_422) ;  /* 0x0000000000140947 */ /* 0x000fea0003800000 */
[----:B------:R-:W-:Y:S01]  /*74e0*/  ISETP.NE.AND P1, PT, R13, RZ, PT ;  /* 0x000000ff0d00720c */ /* 0x000fe20003f25270 */
[----:B--2---:R-:W-:-:S04]  /*74f0*/  IMAD.MOV.U32 R5, RZ, RZ, 0x3100 ;  /* 0x00003100ff057424 */ /* 0x004fc800078e00ff */
[----:B------:R3:W-:Y:S08]  /*7500*/  SYNCS.ARRIVE.TRANS64 RZ, [R0+URZ+0x26810], R5 ;  /* 0x0268100500ff79a7 */ /* 0x0007f0000800003f */
[----:B------:R-:W-:Y:S05]  /*7510*/  @!P1 BRA `(.L_x_422) ;  /* 0x0000000000049947 */ /* 0x000fea0003800000 */
[----:B------:R-:W-:Y:S01]  /*7520*/  BPT.TRAP 0x1 ;  /* 0x000000040000795c */ /* 0x000fe20000300000 */
.L_x_422:
        /* <DEDUP_REMOVED lines=36> */
.L_x_414:
[----:B------:R-:W-:-:S13]  /*7770*/  ISETP.NE.AND P1, PT, R17, RZ, PT ;  /* 0x000000ff1100720c */ /* 0x000fda0003f25270 */
[----:B------:R-:W-:Y:S05]  /*7780*/  @!P1 BRA `(.L_x_413) ;  /* 0x0000000400609947 */ /* 0x000fea0003800000 */
[----:B------:R-:W-:-:S04]  /*7790*/  SHF.L.U32 R7, R9, 0x1f, RZ ;  /* 0x0000001f09077819 */ /* 0x000fc800000006ff */
[----:B------:R-:W2:Y:S02]  /*77a0*/  SYNCS.PHASECHK.TRANS64.TRYWAIT P1, [R0+URZ+0x26840], R7 ;  /* 0x02684007000075a7 */ /* 0x000ea4000802017f */
[----:B--2---:R-:W-:Y:S05]  /*77b0*/  @!P1 BRA `(.L_x_424) ;  /* 0x0000001000409947 */ /* 0x004fea0003800000 */
.L_x_460:
[----:B------:R-:W-:Y:S05]  /*77c0*/  @P0 BRA `(.L_x_425) ;  /* 0x0000000000140947 */ /* 0x000fea0003800000 */
[----:B------:R-:W-:Y:S01]  /*77d0*/  ISETP.NE.AND P1, PT, R13, RZ, PT ;  /* 0x000000ff0d00720c */ /* 0x000fe20003f25270 */
[----:B------:R-:W-:-:S04]  /*77e0*/  IMAD.MOV.U32 R5, RZ, RZ, 0x3100 ;  /* 0x00003100ff057424 */ /* 0x000fc800078e00ff */
[----:B------:R3:W-:Y:S08]  /*77f0*/  SYNCS.ARRIVE.TRANS64 RZ, [R0+URZ+0x26830], R5 ;  /* 0x0268300500ff79a7 */ /* 0x0007f0000800003f */
[----:B------:R-:W-:Y:S05]  /*7800*/  @!P1 BRA `(.L_x_425) ;  /* 0x0000000000049947 */ /* 0x000fea0003800000 */
[----:B------:R-:W-:Y:S01]  /*7810*/  BPT.TRAP 0x1 ;  /* 0x000000040000795c */ /* 0x000fe20000300000 */
.L_x_425:
        /* <DEDUP_REMOVED lines=40> */
.L_x_461:
[----:B------:R-:W-:Y:S05]  /*7aa0*/  @P0 BRA `(.L_x_427) ;  /* 0x0000000000140947 */ /* 0x000fea0003800000 */
[----:B------:R-:W-:Y:S01]  /*7ab0*/  ISETP.NE.AND P0, PT, R13, RZ, PT ;  /* 0x000000ff0d00720c */ /* 0x000fe20003f05270 */
[----:B------:R-:W-:-:S04]  /*7ac0*/  IMAD.MOV.U32 R5, RZ, RZ, 0x3100 ;  /* 0x00003100ff057424 */ /* 0x000fc800078e00ff */
[----:B------:R4:W-:Y:S08]  /*7ad0*/  SYNCS.ARRIVE.TRANS64 RZ, [R0+URZ+0x26818], R5 ;  /* 0x0268180500ff79a7 */ /* 0x0009f0000800003f */
[----:B------:R-:W-:Y:S05]  /*7ae0*/  @!P0 BRA `(.L_x_427) ;  /* 0x0000000000048947 */ /* 0x000fea0003800000 */
[----:B------:R-:W-:Y:S01]  /*7af0*/  BPT.TRAP 0x1 ;  /* 0x000000040000795c */ /* 0x000fe20000300000 */
.L_x_427:
        /* <DEDUP_REMOVED lines=33> */
.L_x_413:
[----:B------:R-:W4:Y:S01]  /*7d10*/  S2R R2, SR_TID.X ;  /* 0x0000000000027919 */ /* 0x000f220000002100 */
[----:B------:R-:W-:Y:S01]  /*7d20*/  IMAD R3, R12, 0x8, R0 ;  /* 0x000000080c037824 */ /* 0x000fe200078e0200 */
[----:B----4-:R-:W-:Y:S02]  /*7d30*/  LOP3.LUT R4, R2, 0x7f, RZ, 0xc0, !PT ;  /* 0x0000007f02047812 */ /* 0x010fe400078ec0ff */
[----:B------:R-:W-:Y:S02]  /*7d40*/  SHF.L.U32 R2, R9, 0x1f, RZ ;  /* 0x0000001f09027819 */ /* 0x000fe400000006ff */
[----:B------:R-:W-:Y:S02]  /*7d50*/  ISETP.NE.AND P1, PT, R4, RZ, PT ;  /* 0x000000ff0400720c */ /* 0x000fe40003f25270 */
[----:B------:R-:W4:Y:S02]  /*7d60*/  SYNCS.PHASECHK.TRANS64.TRYWAIT P0, [R3+URZ+0x26840], R2 ;  /* 0x02684002030075a7 */ /* 0x000f24000800017f */
[----:B----4-:R-:W-:Y:S09]  /*7d70*/  @!P0 BRA `(.L_x_428) ;  /* 0x0000000800f88947 */ /* 0x010ff20003800000 */
.L_x_462:
[----:B------:R-:W-:Y:S05]  /*7d80*/  @P1 BRA `(.L_x_429) ;  /* 0x0000000000181947 */ /* 0x000fea0003800000 */
[----:B------:R-:W5:Y:S01]  /*7d90*/  S2R R4, SR_TID.X ;  /* 0x0000000000047919 */ /* 0x000f620000002100 */
[----:B----4-:R-:W-:-:S04]  /*7da0*/  IMAD.MOV.U32 R2, RZ, RZ, 0x3100 ;  /* 0x00003100ff027424 */ /* 0x010fc800078e00ff */
[----:B------:R4:W-:Y:S01]  /*7db0*/  SYNCS.ARRIVE.TRANS64 RZ, [R3+URZ+0x26830], R2 ;  /* 0x0268300203ff79a7 */ /* 0x0009e2000800003f */
[----:B-----5:R-:W-:-:S13]  /*7dc0*/  LOP3.LUT P0, RZ, R4, 0x1f, RZ, 0xc0, !PT ;  /* 0x0000001f04ff7812 */ /* 0x020fda000780c0ff */
[----:B----4-:R-:W-:Y:S05]  /*7dd0*/  @!P0 BRA `(.L_x_429) ;  /* 0x0000000000048947 */ /* 0x010fea0003800000 */
[----:B------:R-:W-:Y:S01]  /*7de0*/  BPT.TRAP 0x1 ;  /* 0x000000040000795c */ /* 0x000fe20000300000 */
.L_x_429:
        /* <DEDUP_REMOVED lines=47> */
.L_x_410:
[----:B------:R-:W-:Y:S05]  /*80e0*/  BSYNC B0 ;  /* 0x0000000000007941 */ /* 0x000fea0003800000 */
.L_x_409:
[----:B------:R-:W-:-:S03]  /*80f0*/  UMOV UR5, 0xffffffff ;  /* 0xffffffff00057882 */ /* 0x000fc60000000000 */
[----:B------:R-:W-:Y:S05]  /*8100*/  BRA.DIV UR5, `(.L_x_430) ;  /* 0x0000000a05287947 */ /* 0x000fea000b800000 */
[----:B------:R-:W-:-:S13]  /*8110*/  ELECT P0, URZ, PT ;  /* 0x00000000003f782f */ /* 0x000fda0003800000 */
.L_x_465:
[----:B------:R-:W-:Y:S05]  /*8120*/  @!P0 BRA `(.L_x_335) ;  /* 0x0000000000848947 */ /* 0x000fea0003800000 */
[----:B------:R-:W-:-:S06]  /*8130*/  ULOP3.LUT UR5, UR38, 0x2, URZ, 0xfc, !UPT ;  /* 0x0000000226057892 */ /* 0x000fcc000f8efc3f */
[----:B------:R-:W-:-:S05]  /*8140*/  IMAD.U32 R2, RZ, RZ, UR5 ;  /* 0x00000005ff027e24 */ /* 0x000fca000f8e00ff */
[----:B------:R-:W-:-:S13]  /*8150*/  ISETP.NE.AND P0, PT, R2, 0x3, PT ;  /* 0x000000030200780c */ /* 0x000fda0003f05270 */
[----:B------:R-:W-:Y:S05]  /*8160*/  @!P0 BRA `(.L_x_431) ;  /* 0x0000000000048947 */ /* 0x000fea0003800000 */
[----:B------:R-:W-:Y:S01]  /*8170*/  BPT.TRAP 0x1 ;  /* 0x000000040000795c */ /* 0x000fe20000300000 */
.L_x_431:
        /* <DEDUP_REMOVED lines=15> */
.L_x_466:
[----:B------:R-:W2:Y:S02]  /*8270*/  SYNCS.PHASECHK.TRANS64.TRYWAIT P1, [R3+URZ], R2 ;  /* 0x00000002030075a7 */ /* 0x000ea4000802017f */
[----:B--2---:R-:W-:Y:S05]  /*8280*/  @!P1 BRA `(.L_x_433) ;  /* 0x0000000800009947 */ /* 0x004fea0003800000 */
.L_x_467:
[----:B------:R-:W-:Y:S05]  /*8290*/  @!P0 BRA `(.L_x_434) ;  /* 0x0000000000048947 */ /* 0x000fea0003800000 */
[----:B------:R-:W-:Y:S01]  /*82a0*/  BPT.TRAP 0x1 ;  /* 0x000000040000795c */ /* 0x000fe20000300000 */
.L_x_434:
[----:B--2---:R-:W-:-:S04]  /*82b0*/  VIADD R3, R7, 0x26840 ;  /* 0x0002684007037836 */ /* 0x004fc80000000000 */
[----:B------:R-:W-:-:S04]  /*82c0*/  IMAD R0, R0, 0x8, R3 ;  /* 0x0000000800007824 */ /* 0x000fc800078e0203 */
[----:B------:R-:W2:Y:S02]  /*82d0*/  SYNCS.PHASECHK.TRANS64.TRYWAIT P0, [R0+URZ], R5 ;  /* 0x00000005000075a7 */ /* 0x000ea4000800017f */
[----:B--2---:R-:W-:Y:S05]  /*82e0*/  @!P0 BRA `(.L_x_435) ;  /* 0x0000000400fc8947 */ /* 0x004fea0003800000 */
.L_x_468:
[----:B------:R-:W-:-:S07]  /*82f0*/  IMAD R3, R4, 0x8, R3 ;  /* 0x0000000804037824 */ /* 0x000fce00078e0203 */
.L_x_436:
[----:B---3--:R3:W4:Y:S02]  /*8300*/  SYNCS.PHASECHK.TRANS64.TRYWAIT P0, [R3+URZ], R2 ;  /* 0x00000002030075a7 */ /* 0x008724000800017f */
[----:B----4-:R-:W-:Y:S05]  /*8310*/  @!P0 NANOSLEEP.SYNCS 0x989680 ;  /* 0x009896800000895d */ /* 0x010fea0003900000 */
[----:B------:R-:W4:Y:S02]  /*8320*/  @!P0 SYNCS.PHASECHK.TRANS64 P0, [R3+URZ], R2 ;  /* 0x00000002030085a7 */ /* 0x000f24000800007f */
[----:B----4-:R-:W-:Y:S05]  /*8330*/  @!P0 BRA `(.L_x_436) ;  /* 0xfffffffc00f08947 */ /* 0x010fea000383ffff */
.L_x_335:
[----:B------:R-:W-:Y:S05]  /*8340*/  BSYNC B6 ;  /* 0x0000000000067941 */ /* 0x000fea0003800000 */
.L_x_332:
[----:B------:R-:W-:Y:S05]  /*8350*/  EXIT ;  /* 0x000000000000794d */ /* 0x000fea0003800000 */
.L_x_340:
[----:B------:R-:W-:Y:S02]  /*8360*/  IMAD.MOV.U32 R13, RZ, RZ, R16 ;  /* 0x000000ffff0d7224 */ /* 0x000fe400078e0010 */
[----:B------:R-:W-:Y:S02]  /*8370*/  IMAD.MOV.U32 R12, RZ, RZ, RZ ;  /* 0x000000ffff0c7224 */ /* 0x000fe400078e00ff */
[----:B------:R-:W-:Y:S02]  /*8380*/  IMAD.MOV.U32 R11, RZ, RZ, 0x1f ;  /* 0x0000001fff0b7424 */ /* 0x000fe400078e00ff */
[----:B------:R-:W-:-:S07]  /*8390*/  IMAD.MOV.U32 R15, RZ, RZ, -0x1 ;  /* 0xffffffffff0f7424 */ /* 0x000fce00078e00ff */
[----:B------:R-:W-:Y:S05]  /*83a0*/  WARPSYNC.COLLECTIVE R15, `(.L_x_437) ;  /* 0x000000000f087348 */ /* 0x000fea0003c00000 */
[----:B------:R1:W2:Y:S02]  /*83b0*/  SHFL.IDX P6, R14, R13, R12, R11 ;  /* 0x0000000c0d0e7389 */ /* 0x0002a400000c000b */
[----:B-12---:R-:W-:Y:S01]  /*83c0*/  ENDCOLLECTIVE ;  /* 0x000000000000791b */ /* 0x006fe20003800000 */
.L_x_437:
[----:B------:R-:W-:Y:S05]  /*83d0*/  BRA `(.L_x_438) ;  /* 0xffffff8400d87947 */ /* 0x000fea000383ffff */
.L_x_342:
[----:B--2---:R2:W3:Y:S02]  /*83e0*/  SYNCS.PHASECHK.TRANS64.TRYWAIT P0, [R18+URZ+0x26800], R5 ;  /* 0x02680005120075a7 */ /* 0x0044e4000800017f */
[----:B---3--:R-:W-:Y:S05]  /*83f0*/  @!P0 NANOSLEEP.SYNCS 0x989680 ;  /* 0x009896800000895d */ /* 0x008fea0003900000 */
[----:B------:R-:W3:Y:S02]  /*8400*/  @!P0 SYNCS.PHASECHK.TRANS64 P0, [R18+URZ+0x26800], R5 ;  /* 0x02680005120085a7 */ /* 0x000ee4000800007f */
[----:B---3--:R-:W-:Y:S05]  /*8410*/  @!P0 BRA `(.L_x_342) ;  /* 0xfffffffc00f08947 */ /* 0x008fea000383ffff */
[----:B------:R-:W-:Y:S05]  /*8420*/  BRA `(.L_x_341) ;  /* 0xffffff8800007947 */ /* 0x000fea000383ffff */
.L_x_348:
[----:B---3--:R-:W-:-:S04]  /*8430*/  IMAD.U32 R5, RZ, RZ, UR8 ;  /* 0x00000008ff057e24 */ /* 0x008fc8000f8e00ff */
[----:B------:R3:W1:Y:S03]  /*8440*/  SYNCS.PHASECHK.TRANS64.TRYWAIT P1, [R5+URZ+0x26810], R22 ;  /* 0x02681016050075a7 */ /* 0x000666000802017f */
[----:B-1----:R-:W-:Y:S05]  /*8450*/  @!P1 NANOSLEEP.SYNCS 0x989680 ;  /* 0x009896800000995d */ /* 0x002fea0003900000 */
[----:B------:R-:W1:Y:S02]  /*8460*/  @!P1 SYNCS.PHASECHK.TRANS64 P1, [R5+URZ+0x26810], R22 ;  /* 0x02681016050095a7 */ /* 0x000e64000802007f */
[----:B-1----:R-:W-:Y:S05]  /*8470*/  @!P1 BRA `(.L_x_348) ;  /* 0xfffffffc00ec9947 */ /* 0x002fea000383ffff */
[----:B------:R-:W-:Y:S05]  /*8480*/  BRA `(.L_x_347) ;  /* 0xffffff94002c7947 */ /* 0x000fea000383ffff */
.L_x_352:
[----:B------:R-:W-:-:S04]  /*8490*/  IMAD.U32 R121, RZ, RZ, UR8 ;  /* 0x00000008ff797e24 */ /* 0x000fc8000f8e00ff */
[----:B------:R1:W1:Y:S03]  /*84a0*/  SYNCS.PHASECHK.TRANS64.TRYWAIT P1, [R121+URZ+0x26830], R22 ;  /* 0x02683016790075a7 */ /* 0x000266000802017f */
[----:B-1----:R-:W-:Y:S05]  /*84b0*/  @!P1 NANOSLEEP.SYNCS 0x989680 ;  /* 0x009896800000995d */ /* 0x002fea0003900000 */
[----:B------:R-:W1:Y:S02]  /*84c0*/  @!P1 SYNCS.PHASECHK.TRANS64 P1, [R121+URZ+0x26830], R22 ;  /* 0x02683016790095a7 */ /* 0x000e64000802007f */
[----:B-1----:R-:W-:Y:S05]  /*84d0*/  @!P1 BRA `(.L_x_352) ;  /* 0xfffffffc00ec9947 */ /* 0x002fea000383ffff */
[----:B------:R-:W-:Y:S05]  /*84e0*/  BRA `(.L_x_351) ;  /* 0xffffff9800387947 */ /* 0x000fea000383ffff */
.L_x_359:
[----:B------:R-:W-:Y:S01]  /*84f0*/  BSSY B0, `(.L_x_439) ;  /* 0x0000005000007945 */ /* 0x000fe20003800000 */
[----:B------:R-:W-:-:S07]  /*8500*/  IMAD.MOV.U32 R15, RZ, RZ, -0x1 ;  /* 0xffffffffff0f7424 */ /* 0x000fce00078e00ff */
[----:B-1----:R-:W-:Y:S05]  /*8510*/  WARPSYNC.COLLECTIVE R15, `(.L_x_440) ;  /* 0x000000000f087348 */ /* 0x002fea0003c00000 */
[----:B------:R-:W-:Y:S01]  /*8520*/  NOP ;  /* 0x0000000000007918 */ /* 0x000fe20000000000 */
[----:B-1----:R-:W-:Y:S01]  /*8530*/  ENDCOLLECTIVE ;  /* 0x000000000000791b */ /* 0x002fe20003800000 */
.L_x_440:
[----:B------:R-:W-:Y:S05]  /*8540*/  BSYNC B0 ;  /* 0x0000000000007941 */ /* 0x000fea0003800000 */
.L_x_439:
[----:B------:R-:W-:Y:S05]  /*8550*/  BRA `(.L_x_441) ;  /* 0xffffffc0001c7947 */ /* 0x000fea000383ffff */
.L_x_368:
[----:B------:R-:W-:Y:S01]  /*8560*/  BSSY B0, `(.L_x_442) ;  /* 0x0000005000007945 */ /* 0x000fe20003800000 */
[----:B------:R-:W-:-:S07]  /*8570*/  IMAD.MOV.U32 R15, RZ, RZ, -0x1 ;  /* 0xffffffffff0f7424 */ /* 0x000fce00078e00ff */
[----:B-12---:R-:W-:Y:S05]  /*8580*/  WARPSYNC.COLLECTIVE R15, `(.L_x_443) ;  /* 0x000000000f087348 */ /* 0x006fea0003c00000 */
[----:B------:R-:W-:Y:S01]  /*8590*/  NOP ;  /* 0x0000000000007918 */ /* 0x000fe20000000000 */
[----:B-12---:R-:W-:Y:S01]  /*85a0*/  ENDCOLLECTIVE ;  /* 0x000000000000791b */ /* 0x006fe20003800000 */
.L_x_443:
[----:B------:R-:W-:Y:S05]  /*85b0*/  BSYNC B0 ;  /* 0x0000000000007941 */ /* 0x000fea0003800000 */
.L_x_442:
[----:B------:R-:W-:Y:S05]  /*85c0*/  BRA `(.L_x_444) ;  /* 0xffffffc400107947 */ /* 0x000fea000383ffff */
.L_x_377:
[----:B------:R-:W-:Y:S01]  /*85d0*/  BSSY B0, `(.L_x_445) ;  /* 0x0000005000007945 */ /* 0x000fe20003800000 */
[----:B------:R-:W-:-:S07]  /*85e0*/  IMAD.MOV.U32 R15, RZ, RZ, -0x1 ;  /* 0xffffffffff0f7424 */ /* 0x000fce00078e00ff */
[----:B------:R-:W-:Y:S05]  /*85f0*/  WARPSYNC.COLLECTIVE R15, `(.L_x_446) ;  /* 0x000000000f087348 */ /* 0x000fea0003c00000 */
[----:B------:R-:W-:Y:S01]  /*8600*/  NOP ;  /* 0x0000000000007918 */ /* 0x000fe20000000000 */
[----:B------:R-:W-:Y:S01]  /*8610*/  ENDCOLLECTIVE ;  /* 0x000000000000791b */ /* 0x000fe20003800000 */
.L_x_446:
[----:B------:R-:W-:Y:S05]  /*8620*/  BSYNC B0 ;  /* 0x0000000000007941 */ /* 0x000fea0003800000 */
.L_x_445:
[----:B------:R-:W-:Y:S05]  /*8630*/  BRA `(.L_x_447) ;  /* 0xffffffc800f07947 */ /* 0x000fea000383ffff */
.L_x_389:
[----:B------:R-:W-:Y:S01]  /*8640*/  BSSY B0, `(.L_x_448) ;  /* 0x0000005000007945 */ /* 0x000fe20003800000 */
[----:B------:R-:W-:-:S07]  /*8650*/  IMAD.MOV.U32 R15, RZ, RZ, -0x1 ;  /* 0xffffffffff0f7424 */ /* 0x000fce00078e00ff */
[----:B------:R-:W-:Y:S05]  /*8660*/  WARPSYNC.COLLECTIVE R15, `(.L_x_449) ;  /* 0x000000000f087348 */ /* 0x000fea0003c00000 */
[----:B------:R-:W-:Y:S01]  /*8670*/  NOP ;  /* 0x0000000000007918 */ /* 0x000fe20000000000 */
[----:B------:R-:W-:Y:S01]  /*8680*/  ENDCOLLECTIVE ;  /* 0x000000000000791b */ /* 0x000fe20003800000 */
.L_x_449:
[----:B------:R-:W-:Y:S05]  /*8690*/  BSYNC B0 ;  /* 0x0000000000007941 */ /* 0x000fea0003800000 */
.L_x_448:
[----:B------:R-:W-:Y:S05]  /*86a0*/  BRA `(.L_x_450) ;  /* 0xffffffd000087947 */ /* 0x000fea000383ffff */
.L_x_402:
[----:B------:R-:W-:Y:S01]  /*86b0*/  BSSY B0, `(.L_x_451) ;  /* 0x0000005000007945 */ /* 0x000fe20003800000 */
[----:B------:R-:W-:-:S07]  /*86c0*/  IMAD.MOV.U32 R15, RZ, RZ, -0x1 ;  /* 0xffffffffff0f7424 */ /* 0x000fce00078e00ff */
[----:B------:R-:W-:Y:S05]  /*86d0*/  WARPSYNC.COLLECTIVE R15, `(.L_x_452) ;  /* 0x000000000f087348 */ /* 0x000fea0003c00000 */
[----:B------:R-:W-:Y:S01]  /*86e0*/  NOP ;  /* 0x0000000000007918 */ /* 0x000fe20000000000 */
[----:B------:R-:W-:Y:S01]  /*86f0*/  ENDCOLLECTIVE ;  /* 0x000000000000791b */ /* 0x000fe20003800000 */
.L_x_452:
[----:B------:R-:W-:Y:S05]  /*8700*/  BSYNC B0 ;  /* 0x0000000000007941 */ /* 0x000fea0003800000 */
.L_x_451:
[----:B------:R-:W-:Y:S05]  /*8710*/  BRA `(.L_x_453) ;  /* 0xffffffd400247947 */ /* 0x000fea000383ffff */
.L_x_411:
[----:B-1----:R1:W2:Y:S02]  /*8720*/  SYNCS.PHASECHK.TRANS64.TRYWAIT P0, [R0+URZ+0x26820], R3 ;  /* 0x02682003000075a7 */ /* 0x0022a4000800017f */
[----:B--2---:R-:W-:Y:S05]  /*8730*/  @!P0 NANOSLEEP.SYNCS 0x989680 ;  /* 0x009896800000895d */ /* 0x004fea0003900000 */
[----:B------:R-:W2:Y:S02]  /*8740*/  @!P0 SYNCS.PHASECHK.TRANS64 P0, [R0+URZ+0x26820], R3 ;  /* 0x02682003000085a7 */ /* 0x000ea4000800007f */
[----:B--2---:R-:W-:Y:S05]  /*8750*/  @!P0 BRA `(.L_x_411) ;  /* 0xfffffffc00f08947 */ /* 0x004fea000383ffff */
[----:B------:R-:W-:Y:S05]  /*8760*/  BRA `(.L_x_454) ;  /* 0xffffffd800e07947 */ /* 0x000fea000383ffff */
.L_x_415:
[----:B-1----:R1:W2:Y:S02]  /*8770*/  SYNCS.PHASECHK.TRANS64.TRYWAIT P1, [R0+URZ+0x26840], R20 ;  /* 0x02684014000075a7 */ /* 0x0022a4000802017f */
[----:B--2---:R-:W-:Y:S05]  /*8780*/  @!P1 NANOSLEEP.SYNCS 0x989680 ;  /* 0x009896800000995d */ /* 0x004fea0003900000 */
[----:B------:R-:W2:Y:S02]  /*8790*/  @!P1 SYNCS.PHASECHK.TRANS64 P1, [R0+URZ+0x26840], R20 ;  /* 0x02684014000095a7 */ /* 0x000ea4000802007f */
[----:B--2---:R-:W-:Y:S05]  /*87a0*/  @!P1 BRA `(.L_x_415) ;  /* 0xfffffffc00f09947 */ /* 0x004fea000383ffff */
[----:B------:R-:W-:Y:S05]  /*87b0*/  BRA `(.L_x_455) ;  /* 0xffffffe400307947 */ /* 0x000fea000383ffff */
.L_x_417:
[----:B--2---:R2:W3:Y:S02]  /*87c0*/  SYNCS.PHASECHK.TRANS64.TRYWAIT P1, [R0+URZ+0x26828], R20 ;  /* 0x02682814000075a7 */ /* 0x0044e4000802017f */
[----:B---3--:R-:W-:Y:S05]  /*87d0*/  @!P1 NANOSLEEP.SYNCS 0x989680 ;  /* 0x009896800000995d */ /* 0x008fea0003900000 */
[----:B------:R-:W3:Y:S02]  /*87e0*/  @!P1 SYNCS.PHASECHK.TRANS64 P1, [R0+URZ+0x26828], R20 ;  /* 0x02682814000095a7 */ /* 0x000ee4000802007f */
[----:B---3--:R-:W-:Y:S05]  /*87f0*/  @!P1 BRA `(.L_x_417) ;  /* 0xfffffffc00f09947 */ /* 0x008fea000383ffff */
[----:B------:R-:W-:Y:S05]  /*8800*/  BRA `(.L_x_456) ;  /* 0xffffffe400dc7947 */ /* 0x000fea000383ffff */
.L_x_419:
[----:B---3--:R3:W4:Y:S02]  /*8810*/  SYNCS.PHASECHK.TRANS64.TRYWAIT P1, [R0+URZ+0x26848], R20 ;  /* 0x02684814000075a7 */ /* 0x008724000802017f */
[----:B----4-:R-:W-:Y:S05]  /*8820*/  @!P1 NANOSLEEP.SYNCS 0x989680 ;  /* 0x009896800000995d */ /* 0x010fea0003900000 */
[----:B------:R-:W4:Y:S02]  /*8830*/  @!P1 SYNCS.PHASECHK.TRANS64 P1, [R0+URZ+0x26848], R20 ;  /* 0x02684814000095a7 */ /* 0x000f24000802007f */
[----:B----4-:R-:W-:Y:S05]  /*8840*/  @!P1 BRA `(.L_x_419) ;  /* 0xfffffffc00f09947 */ /* 0x010fea000383ffff */
[----:B------:R-:W-:Y:S05]  /*8850*/  BRA `(.L_x_457) ;  /* 0xffffffe800687947 */ /* 0x000fea000383ffff */
.L_x_421:
[----:B------:R-:W-:-:S07]  /*8860*/  SHF.L.U32 R5, R9, 0x1f, RZ ;  /* 0x0000001f09057819 */ /* 0x000fce00000006ff */
.L_x_458:
[----:B--2---:R2:W3:Y:S02]  /*8870*/  SYNCS.PHASECHK.TRANS64.TRYWAIT P1, [R0+URZ+0x26820], R5 ;  /* 0x02682005000075a7 */ /* 0x0044e4000802017f */
[----:B---3--:R-:W-:Y:S05]  /*8880*/  @!P1 NANOSLEEP.SYNCS 0x989680 ;  /* 0x009896800000995d */ /* 0x008fea0003900000 */
[----:B------:R-:W3:Y:S02]  /*8890*/  @!P1 SYNCS.PHASECHK.TRANS64 P1, [R0+URZ+0x26820], R5 ;  /* 0x02682005000095a7 */ /* 0x000ee4000802007f */
[----:B---3--:R-:W-:Y:S05]  /*88a0*/  @!P1 BRA `(.L_x_458) ;  /* 0xfffffffc00f09947 */ /* 0x008fea000383ffff */
[----:B------:R-:W-:Y:S05]  /*88b0*/  BRA `(.L_x_459) ;  /* 0xffffffec00047947 */ /* 0x000fea000383ffff */
.L_x_424:
[----:B--2---:R2:W3:Y:S02]  /*88c0*/  SYNCS.PHASECHK.TRANS64.TRYWAIT P1, [R0+URZ+0x26840], R7 ;  /* 0x02684007000075a7 */ /* 0x0044e4000802017f */
[----:B---3--:R-:W-:Y:S05]  /*88d0*/  @!P1 NANOSLEEP.SYNCS 0x989680 ;  /* 0x009896800000995d */ /* 0x008fea0003900000 */
[----:B------:R-:W3:Y:S02]  /*88e0*/  @!P1 SYNCS.PHASECHK.TRANS64 P1, [R0+URZ+0x26840], R7 ;  /* 0x02684007000095a7 */ /* 0x000ee4000802007f */
[----:B---3--:R-:W-:Y:S05]  /*88f0*/  @!P1 BRA `(.L_x_424) ;  /* 0xfffffffc00f09947 */ /* 0x008fea000383ffff */
[----:B------:R-:W-:Y:S05]  /*8900*/  BRA `(.L_x_460) ;  /* 0xffffffec00ac7947 */ /* 0x000fea000383ffff */
.L_x_426:
[----:B---3--:R3:W4:Y:S02]  /*8910*/  SYNCS.PHASECHK.TRANS64.TRYWAIT P1, [R0+URZ+0x26828], R7 ;  /* 0x02682807000075a7 */ /* 0x008724000802017f */
[----:B----4-:R-:W-:Y:S05]  /*8920*/  @!P1 NANOSLEEP.SYNCS 0x989680 ;  /* 0x009896800000995d */ /* 0x010fea0003900000 */
[----:B------:R-:W4:Y:S02]  /*8930*/  @!P1 SYNCS.PHASECHK.TRANS64 P1, [R0+URZ+0x26828], R7 ;  /* 0x02682807000095a7 */ /* 0x000f24000802007f */
[----:B----4-:R-:W-:Y:S05]  /*8940*/  @!P1 BRA `(.L_x_426) ;  /* 0xfffffffc00f09947 */ /* 0x010fea000383ffff */
[----:B------:R-:W-:Y:S05]  /*8950*/  BRA `(.L_x_461) ;  /* 0xfffffff000507947 */ /* 0x000fea000383ffff */
.L_x_428:
[----:B----4-:R4:W1:Y:S02]  /*8960*/  SYNCS.PHASECHK.TRANS64.TRYWAIT P0, [R3+URZ+0x26840], R2 ;  /* 0x02684002030075a7 */ /* 0x010864000800017f */
[----:B-1----:R-:W-:Y:S05]  /*8970*/  @!P0 NANOSLEEP.SYNCS 0x989680 ;  /* 0x009896800000895d */ /* 0x002fea0003900000 */
[----:B------:R-:W1:Y:S02]  /*8980*/  @!P0 SYNCS.PHASECHK.TRANS64 P0, [R3+URZ+0x26840], R2 ;  /* 0x02684002030085a7 */ /* 0x000e64000800007f */
[----:B-1----:R-:W-:Y:S05]  /*8990*/  @!P0 BRA `(.L_x_428) ;  /* 0xfffffffc00f08947 */ /* 0x002fea000383ffff */
[----:B------:R-:W-:Y:S05]  /*89a0*/  BRA `(.L_x_462) ;  /* 0xfffffff000f47947 */ /* 0x000fea000383ffff */
.L_x_430:
[----:B------:R-:W-:Y:S01]  /*89b0*/  BSSY B0, `(.L_x_463) ;  /* 0x0000006000007945 */ /* 0x000fe20003800000 */
[----:B------:R-:W-:-:S07]  /*89c0*/  IMAD.MOV.U32 R15, RZ, RZ, -0x1 ;  /* 0xffffffffff0f7424 */ /* 0x000fce00078e00ff */
[----:B------:R-:W-:Y:S05]  /*89d0*/  WARPSYNC.COLLECTIVE R15, `(.L_x_464) ;  /* 0x000000000f0c7348 */ /* 0x000fea0003c00000 */
[----:B------:R-:W-:Y:S02]  /*89e0*/  ELECT P6, UR62, PT ;  /* 0x00000000003e782f */ /* 0x000fe400038c0000 */
[----:B------:R-:W-:Y:S01]  /*89f0*/  MOV R14, UR62 ;  /* 0x0000003e000e7c02 */ /* 0x000fe20008000f00 */
[----:B------:R-:W-:Y:S10]  /*8a00*/  ENDCOLLECTIVE ;  /* 0x000000000000791b */ /* 0x000ff40003800000 */
.L_x_464:
[----:B------:R-:W-:Y:S05]  /*8a10*/  BSYNC B0 ;  /* 0x0000000000007941 */ /* 0x000fea0003800000 */
.L_x_463:
[----:B------:R-:W-:Y:S01]  /*8a20*/  PLOP3.LUT P0, PT, P6, PT, PT, 0x80, 0x0 ;  /* 0x000000000000781c */ /* 0x000fe2000370f070 */
[----:B------:R-:W-:-:S12]  /*8a30*/  BRA `(.L_x_465) ;  /* 0xfffffff400b87947 */ /* 0x000fd8000383ffff */
.L_x_432:
[----:B-1----:R1:W2:Y:S02]  /*8a40*/  SYNCS.PHASECHK.TRANS64.TRYWAIT P1, [R6+URZ], R5 ;  /* 0x00000005060075a7 */ /* 0x0022a4000802017f */
[----:B--2---:R-:W-:Y:S05]  /*8a50*/  @!P1 NANOSLEEP.SYNCS 0x989680 ;  /* 0x009896800000995d */ /* 0x004fea0003900000 */
[----:B------:R-:W2:Y:S02]  /*8a60*/  @!P1 SYNCS.PHASECHK.TRANS64 P1, [R6+URZ], R5 ;  /* 0x00000005060095a7 */ /* 0x000ea4000802007f */
[----:B--2---:R-:W-:Y:S05]  /*8a70*/  @!P1 BRA `(.L_x_432) ;  /* 0xfffffffc00f09947 */ /* 0x004fea000383ffff */
[----:B------:R-:W-:Y:S05]  /*8a80*/  BRA `(.L_x_466) ;  /* 0xfffffff400f87947 */ /* 0x000fea000383ffff */
.L_x_433:
[----:B--2---:R2:W3:Y:S02]  /*8a90*/  SYNCS.PHASECHK.TRANS64.TRYWAIT P1, [R3+URZ], R2 ;  /* 0x00000002030075a7 */ /* 0x0044e4000802017f */
[----:B---3--:R-:W-:Y:S05]  /*8aa0*/  @!P1 NANOSLEEP.SYNCS 0x989680 ;  /* 0x009896800000995d */ /* 0x008fea0003900000 */
[----:B------:R-:W3:Y:S02]  /*8ab0*/  @!P1 SYNCS.PHASECHK.TRANS64 P1, [R3+URZ], R2 ;  /* 0x00000002030095a7 */ /* 0x000ee4000802007f */
[----:B---3--:R-:W-:Y:S05]  /*8ac0*/  @!P1 BRA `(.L_x_433) ;  /* 0xfffffffc00f09947 */ /* 0x008fea000383ffff */
[----:B------:R-:W-:Y:S05]  /*8ad0*/  BRA `(.L_x_467) ;  /* 0xfffffff400ec7947 */ /* 0x000fea000383ffff */
.L_x_435:
[----:B--2---:R2:W3:Y:S02]  /*8ae0*/  SYNCS.PHASECHK.TRANS64.TRYWAIT P0, [R0+URZ], R5 ;  /* 0x00000005000075a7 */ /* 0x0044e4000800017f */
[----:B---3--:R-:W-:Y:S05]  /*8af0*/  @!P0 NANOSLEEP.SYNCS 0x989680 ;  /* 0x009896800000895d */ /* 0x008fea0003900000 */
[----:B------:R-:W3:Y:S02]  /*8b00*/  @!P0 SYNCS.PHASECHK.TRANS64 P0, [R0+URZ], R5 ;  /* 0x00000005000085a7 */ /* 0x000ee4000800007f */
[----:B---3--:R-:W-:Y:S05]  /*8b10*/  @!P0 BRA `(.L_x_435) ;  /* 0xfffffffc00f08947 */ /* 0x008fea000383ffff */
[----:B------:R-:W-:Y:S05]  /*8b20*/  BRA `(.L_x_468) ;  /* 0xfffffff400f07947 */ /* 0x000fea000383ffff */
.L_x_469:
        /* <DEDUP_REMOVED lines=13> */
.L_x_3296:


//--------------------- .text._ZN7cutlass13device_kernelIN5flash11enable_sm90INS1_16FlashAttnBwdSm90INS1_25CollectiveMainloopBwdSm90ILi2ELi2ELi2EN4cute5tupleIJNS5_1CILi1EEES8_S8_EEENS6_IJNS7_ILi64EEENS7_ILi128EEENS7_ILi96EEEEEENS_10bfloat16_tEfNS_4arch4Sm90ELb0ELb0ELb0ELb1ELb0ELb1ELb0ELb0ELi2ELi1ELi2ELi1ELb1EEENS1_21CollectiveEpilogueBwdISD_SE_SG_Li256ELb1ELb0ELi1EEENS1_19SingleTileSchedulerILb1ELb0ELb0ELi128EEEEEEEEEvNT_6ParamsE --------------------------
	.section	.text._ZN7cutlass13device_kernelIN5flash11enable_sm90INS1_16FlashAttnBwdSm90INS1_25CollectiveMainloopBwdSm90ILi2ELi2ELi2EN4cute5tupleIJNS5_1CILi1EEES8_S8_EEENS6_IJNS7_ILi64EEENS7_ILi128EEENS7_ILi96EEEEEENS_10bfloat16_tEfNS_4arch4Sm90ELb0ELb0ELb0ELb1ELb0ELb1ELb0ELb0ELi2ELi1ELi2ELi1ELb1EEENS1_21CollectiveEpilogueBwdISD_SE_SG_Li256ELb1ELb0ELi1EEENS1_19SingleTileSchedulerILb1ELb0ELb0ELi128EEEEEEEEEvNT_6ParamsE,"ax",@progbits
	.align	128
.text._ZN7cutlass13device_kernelIN5flash11enable_sm90INS1_16FlashAttnBwdSm90INS1_25CollectiveMainloopBwdSm90ILi2ELi2ELi2EN4cute5tupleIJNS5_1CILi1EEES8_S8_EEENS6_IJNS7_ILi64EEENS7_ILi128EEENS7_ILi96EEEEEENS_10bfloat16_tEfNS_4arch4Sm90ELb0ELb0ELb0ELb1ELb0ELb1ELb0ELb0ELi2ELi1ELi2ELi1ELb1EEENS1_21CollectiveEpilogueBwdISD_SE_SG_Li256ELb1ELb0ELi1EEENS1_19SingleTileSchedulerILb1ELb0ELb0ELi128EEEEEEEEEvNT_6ParamsE:
        .type           _ZN7cutlass13device_kernelIN5flash11enable_sm90INS1_16FlashAttnBwdSm90INS1_25CollectiveMainloopBwdSm90ILi2ELi2ELi2EN4cute5tupleIJNS5_1CILi1EEES8_S8_EEENS6_IJNS7_ILi64EEENS7_ILi128EEENS7_ILi96EEEEEENS_10bfloat16_tEfNS_4arch4Sm90ELb0ELb0ELb0ELb1ELb0ELb1ELb0ELb0ELi2ELi1ELi2ELi1ELb1EEENS1_21CollectiveEpilogueBwdISD_SE_SG_Li256ELb1ELb0ELi1EEENS1_19SingleTileSchedulerILb1ELb0ELb0ELi128EEEEEEEEEvNT_6ParamsE,@function
        .size           _ZN7cutlass13device_kernelIN5flash11enable_sm90INS1_16FlashAttnBwdSm90INS1_25CollectiveMainloopBwdSm90ILi2ELi2ELi2EN4cute5tupleIJNS5_1CILi1EEES8_S8_EEENS6_IJNS7_ILi64EEENS7_ILi128EEENS7_ILi96EEEEEENS_10bfloat16_tEfNS_4arch4Sm90ELb0ELb0ELb0ELb1ELb0ELb1ELb0ELb0ELi2ELi1ELi2ELi1ELb1EEENS1_21CollectiveEpilogueBwdISD_SE_SG_Li256ELb1ELb0ELi1EEENS1_19SingleTileSchedulerILb1ELb0ELb0ELi128EEEEEEEEEvNT_6ParamsE,(.L_x_3297 - _ZN7cutlass13device_kernelIN5flash11enable_sm90INS1_16FlashAttnBwdSm90INS1_25CollectiveMainloopBwdSm90ILi2ELi2ELi2EN4cute5tupleIJNS5_1CILi1EEES8_S8_EEENS6_IJNS7_ILi64EEENS7_ILi128EEENS7_ILi96EEEEEENS_10bfloat16_tEfNS_4arch4Sm90ELb0ELb0ELb0ELb1ELb0ELb1ELb0ELb0ELi2ELi1ELi2ELi1ELb1EEENS1_21CollectiveEpilogueBwdISD_SE_SG_Li256ELb1ELb0ELi1EEENS1_19SingleTileSchedulerILb1ELb0ELb0ELi128EEEEEEEEEvNT_6ParamsE)
        .other          _ZN7cutlass13device_kernelIN5flash11enable_sm90INS1_16FlashAttnBwdSm90INS1_25CollectiveMainloopBwdSm90ILi2ELi2ELi2EN4cute5tupleIJNS5_1CILi1EEES8_S8_EEENS6_IJNS7_ILi64EEENS7_ILi128EEENS7_ILi96EEEEEENS_10bfloat16_tEfNS_4arch4Sm90ELb0ELb0ELb0ELb1ELb0ELb1ELb0ELb0ELi2ELi1ELi2ELi1ELb1EEENS1_21CollectiveEpilogueBwdISD_SE_SG_Li256ELb1ELb0ELi1EEENS1_19SingleTileSchedulerILb1ELb0ELb0ELi128EEEEEEEEEvNT_6ParamsE,@"STO_CUDA_ENTRY STV_DEFAULT"
_ZN7cutlass13device_kernelIN5flash11enable_sm90INS1_16FlashAttnBwdSm90INS1_25CollectiveMainloopBwdSm90ILi2ELi2ELi2EN4cute5tupleIJNS5_1CILi1EEES8_S8_EEENS6_IJNS7_ILi64EEENS7_ILi128EEENS7_ILi96EEEEEENS_10bfloat16_tEfNS_4arch4Sm90ELb0ELb0ELb0ELb1ELb0ELb1ELb0ELb0ELi2ELi1ELi2ELi1ELb1EEENS1_21CollectiveEpilogueBwdISD_SE_SG_Li256ELb1ELb0ELi1EEENS1_19SingleTileSchedulerILb1ELb0ELb0ELi128EEEEEEEEEvNT_6ParamsE:
        /* <DEDUP_REMOVED lines=23> */
.L_x_471:
[----:B------:R-:W-:Y:S05]  /*0170*/  BSYNC B0 ;  /* 0x0000000000007941 */ /* 0x000fea0003800000 */
.L_x_470:
        /* <DEDUP_REMOVED lines=37> */
.L_x_472:
        /* <DEDUP_REMOVED lines=22> */
.L_x_473:
[----:B------:R-:W-:Y:S01]  /*0530*/  PLOP3.LUT P0, PT, PT, PT, UP0, 0x80, 0x0 ;  /* 0x000000000000781c */ /* 0x000fe20003f0f008 */
[----:B------:R-:W-:Y:S01]  /*0540*/  NOP ;  /* 0x0000000000007918 */ /* 0x000fe20000000000 */
[----:B------:R-:W-:Y:S01]  /*0550*/  ULDC.64 UR46, c[0x0][0x208] ;  /* 0x00008200002e7ab9 */ /* 0x000fe20000000a00 */
[----:B------:R-:W-:Y:S01]  /*0560*/  BSSY B6, `(.L_x_474) ;  /* 0x0000945000067945 */ /* 0x000fe20003800000 */
[----:B-12-4-:R-:W-:Y:S09]  /*0570*/  BAR.SYNC.DEFER_BLOCKING 0x0 ;  /* 0x0000000000007b1d */ /* 0x016ff20000010000 */
[----:B------:R-:W-:Y:S05]  /*0580*/  @!P0 BRA `(.L_x_475) ;  /* 0x0000005800c88947 */ /* 0x000fea0003800000 */
.L_x_476:
[----:B------:R-:W-:-:S08]  /*0590*/  NOP ;  /* 0x0000000000007918 */ /* 0x000fd00000000000 */
[----:B------:R-:W1:Y:S02]  /*05a0*/  USETMAXREG.TRY_ALLOC.CTAPOOL UP0, 0xf0 ;  /* 0x000000f0000079c8 */ /* 0x000e640008000600 */
[----:B-1----:R-:W-:-:S13]  /*05b0*/  PLOP3.LUT P0, PT, PT, PT, UP0, 0x80, 0x0 ;  /* 0x000000000000781c */ /* 0x002fda0003f0f008 */
[----:B------:R-:W-:Y:S05]  /*05c0*/  @!P0 BRA `(.L_x_476) ;  /* 0xfffffffc00f08947 */ /* 0x000fea000383ffff */
[----:B------:R-:W-:Y:S01]  /*05d0*/  LOP3.LUT R0, R0, 0x3, RZ, 0xc0, !PT ;  /* 0x0000000300007812 */ /* 0x000fe200078ec0ff */
[----:B------:R-:W-:Y:S01]  /*05e0*/  ULDC.64 UR4, c[0x0][0x8d8] ;  /* 0x0002360000047ab9 */ /* 0x000fe20000000a00 */
[----:B------:R-:W1:Y:S04]  /*05f0*/  S2UR UR36, SR_CTAID.Z ;  /* 0x00000000002479c3 */ /* 0x000e680000002700 */
[----:B------:R-:W2:Y:S02]  /*0600*/  SHFL.IDX PT, R0, R0, RZ, 0x1f ;  /* 0x00001fff00007589 */ /* 0x000ea400000e0000 */
[----:B--2---:R-:W-:-:S13]  /*0610*/  ISETP.NE.AND P0, PT, R0, RZ, PT ;  /* 0x000000ff0000720c */ /* 0x004fda0003f05270 */
[----:B------:R-:W-:-:S05]  /*0620*/  @!P0 VIADD R3, R2, 0x9 ;  /* 0x0000000902038836 */ /* 0x000fca0000000000 */
[----:B------:R2:W-:Y:S06]  /*0630*/  @!P0 BAR.ARV R3, 0xa0 ;  /* 0x000280030000851d */ /* 0x0005ec0000002000 */
[----:B------:R-:W-:-:S04]  /*0640*/  ISETP.NE.U32.AND P0, PT, RZ, UR4, PT ;  /* 0x00000004ff007c0c */ /* 0x000fc8000bf05070 */
[----:B------:R-:W-:-:S13]  /*0650*/  ISETP.NE.AND.EX P0, PT, RZ, UR5, PT, P0 ;  /* 0x00000005ff007c0c */ /* 0x000fda000bf05300 */
[----:B-12---:R-:W-:Y:S05]  /*0660*/  @!P0 BRA `(.L_x_477) ;  /* 0x00000000001c8947 */ /* 0x006fea0003800000 */
[----:B------:R-:W-:Y:S02]  /*0670*/  ULDC.64 UR4, c[0x0][0x8d8] ;  /* 0x0002360000047ab9 */ /* 0x000fe40000000a00 */
[----:B------:R-:W-:-:S06]  /*0680*/  UIMAD.WIDE UR4, UR36, 0x4, UR4 ;  /* 0x00000004240478a5 */ /* 0x000fcc000f8e0204 */
[----:B------:R-:W-:Y:S02]  /*0690*/  IMAD.U32 R4, RZ, RZ, UR4 ;  /* 0x00000004ff047e24 */ /* 0x000fe4000f8e00ff */
[----:B------:R-:W-:-:S05]  /*06a0*/  IMAD.U32 R5, RZ, RZ, UR5 ;  /* 0x00000005ff057e24 */ /* 0x000fca000f8e00ff */
[----:B------:R-:W2:Y:S02]  /*06b0*/  LDG.E R4, desc[UR46][R4.64] ;  /* 0x0000002e04047981 */ /* 0x000ea4000c1e1900 */
[----:B--2---:R-:W-:Y:S01]  /*06c0*/  R2UR UR4, R4 ;  /* 0x00000000040472ca */ /* 0x004fe200000e0000 */
[----:B------:R-:W-:-:S14]  /*06d0*/  BRA `(.L_x_478) ;  /* 0x00000000003c7947 */ /* 0x000fdc0003800000 */
.L_x_477:
[----:B------:R-:W-:Y:S02]  /*06e0*/  ULDC.64 UR4, c[0x0][0x8d0] ;  /* 0x0002340000047ab9 */ /* 0x000fe40000000a00 */
[----:B------:R-:W-:-:S04]  /*06f0*/  ISETP.NE.U32.AND P0, PT, RZ, UR4, PT ;  /* 0x00000004ff007c0c */ /* 0x000fc8000bf05070 */
[----:B------:R-:W-:-:S13]  /*0700*/  ISETP.NE.AND.EX P0, PT, RZ, UR5, PT, P0 ;  /* 0x00000005ff007c0c */ /* 0x000fda000bf05300 */
[----:B------:R-:W-:Y:S05]  /*0710*/  @!P0 BRA `(.L_x_479) ;  /* 0x0000000000288947 */ /* 0x000fea0003800000 */
[----:B------:R-:W-:Y:S02]  /*0720*/  ULDC.64 UR4, c[0x0][0x8d0] ;  /* 0x0002340000047ab9 */ /* 0x000fe40000000a00 */
[----:B------:R-:W-:-:S06]  /*0730*/  UIMAD.WIDE UR4, UR36, 0x4, UR4 ;  /* 0x00000004240478a5 */ /* 0x000fcc000f8e0204 */
[----:B------:R-:W-:Y:S02]  /*0740*/  IMAD.U32 R4, RZ, RZ, UR4 ;  /* 0x00000004ff047e24 */ /* 0x000fe4000f8e00ff */
[----:B------:R-:W-:-:S05]  /*0750*/  IMAD.U32 R5, RZ, RZ, UR5 ;  /* 0x00000005ff057e24 */ /* 0x000fca000f8e00ff */
[----:B------:R-:W2:Y:S04]  /*0760*/  LDG.E R3, desc[UR46][R4.64] ;  /* 0x0000002e04037981 */ /* 0x000ea8000c1e1900 */
[----:B------:R-:W3:Y:S01]  /*0770*/  LDG.E R0, desc[UR46][R4.64+0x4] ;  /* 0x0000042e04007981 */ /* 0x000ee2000c1e1900 */
[----:B--2---:R-:W-:Y:S02]  /*0780*/  R2UR UR4, R3 ;  /* 0x00000000030472ca */ /* 0x004fe400000e0000 */
[----:B---3--:R-:W-:-:S13]  /*0790*/  R2UR UR5, R0 ;  /* 0x00000000000572ca */ /* 0x008fda00000e0000 */
[----:B------:R-:W-:Y:S01]  /*07a0*/  UIADD3 UR4, -UR4, UR5, URZ ;  /* 0x0000000504047290 */ /* 0x000fe2000fffe13f */
[----:B------:R-:W-:Y:S11]  /*07b0*/  BRA `(.L_x_478) ;  /* 0x0000000000047947 */ /* 0x000ff60003800000 */
.L_x_479:
[----:B------:R-:W-:-:S05]  /*07c0*/  ULDC UR4, c[0x0][0x8bc] ;  /* 0x00022f0000047ab9 */ /* 0x000fca0000000800 */
.L_x_478:
[----:B------:R-:W1:Y:S02]  /*07d0*/  S2UR UR37, SR_CTAID.X ;  /* 0x00000000002579c3 */ /* 0x000e640000002500 */
[----:B-1----:R-:W-:-:S04]  /*07e0*/  USHF.L.U32 UR37, UR37, 0x7, URZ ;  /* 0x0000000725257899 */ /* 0x002fc8000800063f */
[----:B------:R-:W-:-:S04]  /*07f0*/  UISETP.GE.AND UP0, UPT, UR37, UR4, UPT ;  /* 0x000000042500728c */ /* 0x000fc8000bf06270 */
[----:B------:R-:W-:-:S06]  /*0800*/  USEL UR36, UR36, 0xffffffff, !UP0 ;  /* 0xffffffff24247887 */ /* 0x000fcc000c000000 */
[----:B------:R-:W-:-:S13]  /*0810*/  ISETP.LE.AND P0, PT, RZ, UR36, PT ;  /* 0x00000024ff007c0c */ /* 0x000fda000bf03270 */
[----:B------:R-:W-:Y:S05]  /*0820*/  @!P0 BRA `(.L_x_480) ;  /* 0x0000009000608947 */ /* 0x000fea0003800000 */
[----:B------:R-:W1:Y:S01]  /*0830*/  S2R R0, SR_TID.X ;  /* 0x0000000000007919 */ /* 0x000e620000002100 */
[----:B------:R-:W-:Y:S02]  /*0840*/  ULDC.64 UR4, c[0x0][0x780] ;  /* 0x0001e00000047ab9 */ /* 0x000fe40000000a00 */
[----:B------:R-:W-:Y:S01]  /*0850*/  ISETP.NE.U32.AND P0, PT, RZ, UR4, PT ;  /* 0x00000004ff007c0c */ /* 0x000fe2000bf05070 */
[----:B------:R-:W-:Y:S02]  /*0860*/  ULDC UR4, c[0x0][0x290] ;  /* 0x0000a40000047ab9 */ /* 0x000fe40000000800 */
[----:B------:R-:W-:Y:S01]  /*0870*/  IMAD.U32 R24, RZ, RZ, UR4 ;  /* 0x00000004ff187e24 */ /* 0x000fe2000f8e00ff */
[----:B------:R-:W-:Y:S01]  /*0880*/  ISETP.NE.AND.EX P0, PT, RZ, UR5, PT, P0 ;  /* 0x00000005ff007c0c */ /* 0x000fe2000bf05300 */
[----:B-1----:R-:W-:-:S12]  /*0890*/  VIADD R22, R0, 0xffffff80 ;  /* 0xffffff8000167836 */ /* 0x002fd80000000000 */
[----:B------:R-:W-:Y:S05]  /*08a0*/  @!P0 BRA `(.L_x_481) ;  /* 0x00000000001c8947 */ /* 0x000fea0003800000 */
[----:B------:R-:W-:Y:S02]  /*08b0*/  ULDC.64 UR4, c[0x0][0x780] ;  /* 0x0001e00000047ab9 */ /* 0x000fe40000000a00 */
[----:B------:R-:W-:-:S06]  /*08c0*/  UIMAD.WIDE UR4, UR36, 0x4, UR4 ;  /* 0x00000004240478a5 */ /* 0x000fcc000f8e0204 */
[----:B------:R-:W-:Y:S02]  /*08d0*/  IMAD.U32 R4, RZ, RZ, UR4 ;  /* 0x00000004ff047e24 */ /* 0x000fe4000f8e00ff */
[----:B------:R-:W-:-:S05]  /*08e0*/  IMAD.U32 R5, RZ, RZ, UR5 ;  /* 0x00000005ff057e24 */ /* 0x000fca000f8e00ff */
[----:B------:R-:W2:Y:S02]  /*08f0*/  LDG.E R4, desc[UR46][R4.64] ;  /* 0x0000002e04047981 */ /* 0x000ea4000c1e1900 */
[----:B--2---:R-:W-:Y:S01]  /*0900*/  R2UR UR39, R4 ;  /* 0x00000000042772ca */ /* 0x004fe200000e0000 */
[----:B------:R-:W-:-:S14]  /*0910*/  BRA `(.L_x_482) ;  /* 0x0000000000387947 */ /* 0x000fdc0003800000 */
.L_x_481:
[----:B------:R-:W-:Y:S01]  /*0920*/  ULDC.64 UR4, c[0x0][0x770] ;  /* 0x0001dc0000047ab9 */ /* 0x000fe20000000a00 */
[----:B------:R-:W-:Y:S01]  /*0930*/  ULDC UR39, c[0x0][0x280] ;  /* 0x0000a00000277ab9 */ /* 0x000fe20000000800 */
        /* <DEDUP_REMOVED lines=11> */
[----:B------:R-:W-:-:S12]  /*09f0*/  UIADD3 UR39, -UR39, UR4, URZ ;  /* 0x0000000427277290 */ /* 0x000fd8000fffe13f */
.L_x_482:
        /* <DEDUP_REMOVED lines=8> */
[----:B------:R1:W5:Y:S01]  /*0a80*/  LDG.E R24, desc[UR46][R4.64] ;  /* 0x0000002e04187981 */ /* 0x000362000c1e1900 */
[----:B------:R-:W-:Y:S05]  /*0a90*/  BRA `(.L_x_484) ;  /* 0x00000000002c7947 */ /* 0x000fea0003800000 */
.L_x_483:
        /* <DEDUP_REMOVED lines=9> */
[----:B------:R-:W2:Y:S02]  /*0b30*/  LDG.E R3, desc[UR46][R4.64+0x4] ;  /* 0x0000042e04037981 */ /* 0x000ea4000c1e1900 */
[----:B--2---:R-:W-:-:S07]  /*0b40*/  IMAD.IADD R24, R3, 0x1, -R24 ;  /* 0x0000000103187824 */ /* 0x004fce00078e0a18 */
.L_x_484:
[----:B------:R-:W-:Y:S01]  /*0b50*/  UISETP.GE.AND UP0, UPT, UR39, 0x1, UPT ;  /* 0x000000012700788c */ /* 0x000fe2000bf06270 */
[----:B------:R-:W-:Y:S02]  /*0b60*/  PLOP3.LUT P0, PT, PT, PT, PT, 0x80, 0x0 ;  /* 0x000000000000781c */ /* 0x000fe40003f0f070 */
[----:B------:R-:W-:Y:S02]  /*0b70*/  CS2R R70, SRZ ;  /* 0x0000000000467805 */ /* 0x000fe4000001ff00 */
[----:B------:R-:W-:Y:S02]  /*0b80*/  CS2R R68, SRZ ;  /* 0x0000000000447805 */ /* 0x000fe4000001ff00 */
[----:B------:R-:W-:Y:S02]  /*0b90*/  CS2R R66, SRZ ;  /* 0x0000000000427805 */ /* 0x000fe4000001ff00 */
[----:B------:R-:W-:Y:S02]  /*0ba0*/  CS2R R64, SRZ ;  /* 0x0000000000407805 */ /* 0x000fe4000001ff00 */
[----:B------:R-:W-:-:S02]  /*0bb0*/  PLOP3.LUT P1, PT, PT, PT, UP0, 0x80, 0x0 ;  /* 0x000000000000781c */ /* 0x000fc40003f2f008 */
        /* <DEDUP_REMOVED lines=18> */
[----:B------:R-:W-:Y:S01]  /*0ce0*/  CS2R R26, SRZ ;  /* 0x00000000001a7805 */ /* 0x000fe2000001ff00 */
[----:B------:R-:W-:Y:S01]  /*0cf0*/  IMAD.MOV.U32 R25, RZ, RZ, RZ ;  /* 0x000000ffff197224 */ /* 0x000fe200078e00ff */
[----:B------:R-:W-:Y:S01]  /*0d00*/  CS2R R118, SRZ ;  /* 0x0000000000767805 */ /* 0x000fe2000001ff00 */
[----:B------:R-:W-:Y:S01]  /*0d10*/  IMAD.MOV.U32 R0, RZ, RZ, RZ ;  /* 0x000000ffff007224 */ /* 0x000fe200078e00ff */
        /* <DEDUP_REMOVED lines=23> */
[----:B------:R-:W-:Y:S06]  /*0e90*/  @!P1 BRA `(.L_x_485) ;  /* 0x0000003400989947 */ /* 0x000fec0003800000 */
[----:B------:R-:W-:-:S04]  /*0ea0*/  MOV R0, RZ ;  /* 0x000000ff00007202 */ /* 0x000fc80000000f00 */
        /* <DEDUP_REMOVED lines=17> */
[----:B--2--5:R-:W-:Y:S05]  /*0fc0*/  CALL.ABS.NOINC R14 ;  /* 0x000000000e007343 */ /* 0x024fea0003c00000 */
.L_x_487:
        /* <DEDUP_REMOVED lines=15> */
.L_x_486:
[----:B------:R-:W2:Y:S01]  /*10c0*/  S2R R3, SR_CgaCtaId ;  /* 0x0000000000037919 */ /* 0x000ea20000008800 */
[----:B------:R-:W-:-:S04]  /*10d0*/  MOV R18, 0x400 ;  /* 0x0000040000127802 */ /* 0x000fc80000000f00 */
[----:B--2---:R-:W-:-:S05]  /*10e0*/  LEA R18, R3, R18, 0x18 ;  /* 0x0000001203127211 */ /* 0x004fca00078ec0ff */
[----:B------:R-:W-:-:S05]  /*10f0*/  VIADD R19, R18, 0x1e800 ;  /* 0x0001e80012137836 */ /* 0x000fca0000000000 */
        /* <DEDUP_REMOVED lines=18> */
.L_x_489:
        /* <DEDUP_REMOVED lines=15> */
.L_x_488:
[----:B------:R-:W-:Y:S01]  /*1310*/  SHF.R.S32.HI R25, RZ, 0x1f, R22 ;  /* 0x0000001fff197819 */ /* 0x000fe20000011416 */
[----:B------:R-:W-:-:S03]  /*1320*/  UMOV UR4, 0xffffffff ;  /* 0xffffffff00047882 */ /* 0x000fc60000000000 */
[----:B------:R-:W-:-:S04]  /*1330*/  LEA.HI R0, R25, R22, RZ, 0x7 ;  /* 0x0000001619007211 */ /* 0x000fc800078f38ff */
[----:B------:R-:W-:Y:S01]  /*1340*/  SHF.R.S32.HI R16, RZ, 0x7, R0 ;  /* 0x00000007ff107819 */ /* 0x000fe20000011400 */
[----:B------:R-:W-:Y:S06]  /*1350*/  BRA.DIV UR4, `(.L_x_490) ;  /* 0x00000086049c7947 */ /* 0x000fec000b800000 */
[----:B------:R2:W3:Y:S02]  /*1360*/  SHFL.IDX PT, R14, R16, RZ, 0x1f ;  /* 0x00001fff100e7589 */ /* 0x0004e400000e0000 */
.L_x_578:
[----:B-1----:R-:W-:Y:S02]  /*1370*/  SHF.L.U32 R5, RZ, 0x1f, RZ ;  /* 0x0000001fff057819 */ /* 0x002fe400000006ff */
[----:B------:R-:W-:Y:S01]  /*1380*/  LOP3.LUT R3, R0, 0xffffff80, RZ, 0xc0, !PT ;  /* 0xffffff8000037812 */ /* 0x000fe200078ec0ff */
[----:B------:R-:W-:Y:S01]  /*1390*/  VIADD R0, R18, 0x6000 ;  /* 0x0000600012007836 */ /* 0x000fe20000000000 */
[----:B------:R-:W1:Y:S03]  /*13a0*/  SYNCS.PHASECHK.TRANS64.TRYWAIT P0, [R18+URZ+0x26800], R5 ;  /* 0x02680005120075a7 */ /* 0x000e66000800017f */
[----:B------:R-:W-:Y:S01]  /*13b0*/  IMAD.IADD R27, R22, 0x1, -R3 ;  /* 0x00000001161b7824 */ /* 0x000fe200078e0a03 */
[----:B------:R-:W-:Y:S02]  /*13c0*/  LOP3.LUT P1, RZ, R0, 0x1bf, RZ, 0xc0, !PT ;  /* 0x000001bf00ff7812 */ /* 0x000fe4000782c0ff */
[----:B---3--:R-:W-:-:S02]  /*13d0*/  LEA.HI R0, R14, R14, RZ, 0x1 ;  /* 0x0000000e0e007211 */ /* 0x008fc400078f08ff */
[----:B------:R-:W-:Y:S02]  /*13e0*/  SHF.R.S32.HI R26, RZ, 0x1f, R27 ;  /* 0x0000001fff1a7819 */ /* 0x000fe4000001141b */
[----:B------:R-:W-:Y:S02]  /*13f0*/  LOP3.LUT R23, R0, 0xfffffffe, RZ, 0xc0, !PT ;  /* 0xfffffffe00177812 */ /* 0x000fe400078ec0ff */
[----:B------:R-:W-:-:S04]  /*1400*/  LEA.HI R28, R26, R27, RZ, 0x2 ;  /* 0x0000001b1a1c7211 */ /* 0x000fc800078f10ff */
[----:B------:R-:W-:Y:S01]  /*1410*/  LOP3.LUT R0, R28, 0x7ffffffc, RZ, 0xc0, !PT ;  /* 0x7ffffffc1c007812 */ /* 0x000fe200078ec0ff */
[----:B-1----:R-:W-:Y:S06]  /*1420*/  @P0 BRA `(.L_x_491) ;  /* 0x0000000000080947 */ /* 0x002fec0003800000 */
[----:B------:R-:W1:Y:S02]  /*1430*/  SYNCS.PHASECHK.TRANS64.TRYWAIT P0, [R18+URZ+0x26800], R5 ;  /* 0x02680005120075a7 */ /* 0x000e64000800017f */
[----:B-1----:R-:W-:Y:S05]  /*1440*/  @!P0 BRA `(.L_x_492) ;  /* 0x0000008400808947 */ /* 0x002fea0003800000 */
.L_x_491:
[----:B------:R-:W-:Y:S02]  /*1450*/  IMAD.IADD R23, R14, 0x1, -R23 ;  /* 0x000000010e177824 */ /* 0x000fe400078e0a17 */
[----:B------:R-:W-:Y:S01]  /*1460*/  IMAD.IADD R17, R27, 0x1, -R0 ;  /* 0x000000011b117824 */ /* 0x000fe200078e0a00 */
[----:B------:R-:W-:Y:S06]  /*1470*/  @!P1 BRA `(.L_x_493) ;  /* 0x0000000000409947 */ /* 0x000fec0003800000 */
[----:B------:R-:W-:Y:S01]  /*1480*/  MOV R0, 0x0 ;  /* 0x0000000000007802 */ /* 0x000fe20000000f00 */
[----:B------:R-:W-:Y:S01]  /*1490*/  ULDC.64 UR4, c[0x4][0x88] ;  /* 0x0100220000047ab9 */ /* 0x000fe20000000a00 */
[----:B------:R-:W-:Y:S01]  /*14a0*/  ULDC.64 UR6, c[0x4][0x90] ;  /* 0x0100240000067ab9 */ /* 0x000fe20000000a00 */
[----:B------:R-:W-:Y:S01]  /*14b0*/  IMAD.U32 R4, RZ, RZ, UR4 ;  /* 0x00000004ff047e24 */ /* 0x000fe2000f8e00ff */
[----:B------:R3:W4:Y:S01]  /*14c0*/  LDC.64 R14, c[0x4][R0] ;  /* 0x01000000000e7b82 */ /* 0x0007220000000a00 */
[----:B-1----:R-:W-:Y:S01]  /*14d0*/  IMAD.U32 R5, RZ, RZ, UR5 ;  /* 0x00000005ff057e24 */ /* 0x002fe2000f8e00ff */
        /* <DEDUP_REMOVED lines=9> */
[----:B--2-45:R-:W-:Y:S05]  /*1570*/  CALL.ABS.NOINC R14 ;  /* 0x000000000e007343 */ /* 0x034fea0003c00000 */
.L_x_493:
[----:B------:R-:W-:Y:S01]  /*1580*/  LEA.HI R0, R25, R22, RZ, 0x4 ;  /* 0x0000001619007211 */ /* 0x000fe200078f20ff */
[----:B------:R-:W-:Y:S05]  /*1590*/  WARPSYNC.ALL ;  /* 0x0000000000007948 */ /* 0x000fea0003800000 */
[----:B------:R-:W-:-:S05]  /*15a0*/  LOP3.LUT R3, R0, 0xfffffff0, RZ, 0xc0, !PT ;  /* 0xfffffff000037812 */ /* 0x000fca00078ec0ff */
[----:B-1----:R-:W-:Y:S01]  /*15b0*/  IMAD.IADD R5, R22, 0x1, -R3 ;  /* 0x0000000116057824 */ /* 0x002fe200078e0a03 */
[----:B------:R-:W-:-:S04]  /*15c0*/  SHF.R.S32.HI R3, RZ, 0x4, R0 ;  /* 0x00000004ff037819 */ /* 0x000fc80000011400 */
[----:B------:R-:W-:Y:S02]  /*15d0*/  LEA.HI R6, R5, R5, RZ, 0x1 ;  /* 0x0000000505067211 */ /* 0x000fe400078f08ff */
[----:B------:R-:W-:Y:S02]  /*15e0*/  LEA.HI R0, R0, R3, RZ, 0x1 ;  /* 0x0000000300007211 */ /* 0x000fe400078f08ff */
[--C-:B------:R-:W-:Y:S02]  /*15f0*/  SHF.R.S32.HI R7, RZ, 0x1, R6.reuse ;  /* 0x00000001ff077819 */ /* 0x100fe40000011406 */
[----:B------:R-:W-:Y:S02]  /*1600*/  SHF.R.S32.HI R4, RZ, 0x1f, R6 ;  /* 0x0000001fff047819 */ /* 0x000fe40000011406 */
[----:B------:R-:W-:Y:S02]  /*1610*/  SHF.R.S32.HI R10, RZ, 0x1f, R5 ;  /* 0x0000001fff0a7819 */ /* 0x000fe40000011405 */
[----:B------:R-:W-:-:S02]  /*1620*/  LEA.HI R4, R4, R7, RZ, 0x2 ;  /* 0x0000000704047211 */ /* 0x000fc400078f10ff */
[----:B------:R-:W-:Y:S02]  /*1630*/  LEA.HI R10, R10, R5, RZ, 0x3 ;  /* 0x000000050a0a7211 */ /* 0x000fe400078f18ff */
[----:B------:R-:W-:Y:S02]  /*1640*/  LOP3.LUT R8, R4, 0xfffffffc, RZ, 0xc0, !PT ;  /* 0xfffffffc04087812 */ /* 0x000fe400078ec0ff */
        /* <DEDUP_REMOVED lines=13> */
[----:B------:R-:W-:-:S03]  /*1720*/  IMAD R5, R9, 0x200, R10 ;  /* 0x0000020009057824 */ /* 0x000fc600078e020a */
[----:B------:R-:W-:Y:S01]  /*1730*/  LOP3.LUT R7, R0, 0x8, R7, 0xf8, !PT ;  /* 0x0000000800077812 */ /* 0x000fe200078ef807 */
[----:B------:R-:W-:Y:S01]  /*1740*/  IMAD R6, R6, 0x20, R5 ;  /* 0x0000002006067824 */ /* 0x000fe200078e0205 */
[----:B------:R-:W-:-:S04]  /*1750*/  SHF.R.U32.HI R0, RZ, 0x3, R0 ;  /* 0x00000003ff007819 */ /* 0x000fc80000011600 */
[----:B------:R-:W-:Y:S01]  /*1760*/  LOP3.LUT R7, R7, R0, RZ, 0x3c, !PT ;  /* 0x0000000007077212 */ /* 0x000fe200078e3cff */
[----:B------:R-:W-:-:S04]  /*1770*/  IMAD.SHL.U32 R0, R22, 0x40, RZ ;  /* 0x0000004016007824 */ /* 0x000fc800078e00ff */
[----:B------:R-:W-:Y:S01]  /*1780*/  IMAD.IADD R7, R7, 0x1, R6 ;  /* 0x0000000107077824 */ /* 0x000fe200078e0206 */
[----:B------:R-:W-:-:S03]  /*1790*/  LOP3.LUT R0, R0, 0x1c0, RZ, 0xc0, !PT ;  /* 0x000001c000007812 */ /* 0x000fc600078ec0ff */
[----:B------:R-:W-:Y:S01]  /*17a0*/  IMAD R7, R7, 0x2, R18 ;  /* 0x0000000207077824 */ /* 0x000fe200078e0212 */
[----:B------:R-:W-:Y:S01]  /*17b0*/  LEA.HI R26, R26, R27, RZ, 0x5 ;  /* 0x0000001b1a1a7211 */ /* 0x000fe200078f28ff */
[----:B------:R-:W-:-:S03]  /*17c0*/  IMAD.SHL.U32 R9, R9, 0x10, RZ ;  /* 0x0000001009097824 */ /* 0x000fc600078e00ff */
[----:B------:R-:W1:Y:S01]  /*17d0*/  LDSM.16.M88.4 R184, [R7+0x6000] ;  /* 0x0060000007b8783b */ /* 0x000e620000000200 */
[--C-:B------:R-:W-:Y:S01]  /*17e0*/  SHF.R.S32.HI R4, RZ, 0x2, R28.reuse ;  /* 0x00000002ff047819 */ /* 0x100fe2000001141c */
[----:B-----5:R-:W-:Y:S01]  /*17f0*/  VIADD R11, R24, -UR37 ;  /* 0x80000025180b7c36 */ /* 0x020fe20008000000 */
[----:B------:R-:W-:Y:S01]  /*1800*/  SHF.R.S32.HI R5, RZ, 0x1f, R28 ;  /* 0x0000001fff057819 */ /* 0x000fe2000001141c */
[----:B------:R-:W3:Y:S01]  /*1810*/  LDSM.16.M88.4 R188, [R7+0x8000] ;  /* 0x0080000007bc783b */ /* 0x000ee20000000200 */
[----:B------:R-:W-:Y:S01]  /*1820*/  SHF.R.S32.HI R26, RZ, 0x5, R26 ;  /* 0x00000005ff1a7819 */ /* 0x000fe2000001141a */
[----:B------:R-:W-:Y:S01]  /*1830*/  UIADD3 UR39, UR39, 0x3f, URZ ;  /* 0x0000003f27277890 */ /* 0x000fe2000fffe03f */
[----:B------:R-:W-:Y:S01]  /*1840*/  LEA.HI R22, R25, R22, RZ, 0x3 ;  /* 0x0000001619167211 */ /* 0x000fe200078f18ff */
[----:B------:R-:W4:Y:S01]  /*1850*/  LDSM.16.M88.4 R192, [R7+0xa000] ;  /* 0x00a0000007c0783b */ /* 0x000f220000000200 */
[----:B------:R-:W-:Y:S01]  /*1860*/  LOP3.LUT R9, R0, 0x30, R9, 0xf8, !PT ;  /* 0x0000003000097812 */ /* 0x000fe200078ef809 */
[----:B------:R-:W-:Y:S01]  /*1870*/  IMAD R11, R26, -0x10, R11 ;  /* 0xfffffff01a0b7824 */ /* 0x000fe200078e020b */
[----:B------:R-:W-:Y:S01]  /*1880*/  LEA.HI R5, R5, R4, RZ, 0x3 ;  /* 0x0000000405057211 */ /* 0x000fe200078f18ff */
[----:B------:R-:W-:Y:S01]  /*1890*/  USHF.R.S32.HI UR6, URZ, 0x1f, UR39 ;  /* 0x0000001f3f067899 */ /* 0x000fe20008011427 */
[----:B------:R-:W-:-:S02]  /*18a0*/  LEA.HI R6, R16, R16, RZ, 0x1 ;  /* 0x0000001010067211 */ /* 0x000fc400078f08ff */
[----:B------:R-:W-:Y:S02]  /*18b0*/  CS2R R70, SRZ ;  /* 0x0000000000467805 */ /* 0x000fe4000001ff00 */
[----:B------:R-:W-:Y:S01]  /*18c0*/  LOP3.LUT R22, R9, 0x8, R22, 0xf8, !PT ;  /* 0x0000000809167812 */ /* 0x000fe200078ef816 */
[----:B------:R-:W-:Y:S01]  /*18d0*/  ULEA.HI UR6, UR6, UR39, URZ, 0x6 ;  /* 0x0000002706067291 */ /* 0x000fe2000f8f303f */
[----:B------:R-:W-:Y:S02]  /*18e0*/  LOP3.LUT R5, R5, 0xfffffff8, RZ, 0xc0, !PT ;  /* 0xfffffff805057812 */ /* 0x000fe400078ec0ff */
[----:B------:R-:W-:Y:S02]  /*18f0*/  CS2R R68, SRZ ;  /* 0x0000000000447805 */ /* 0x000fe4000001ff00 */
[----:B------:R-:W-:Y:S02]  /*1900*/  LOP3.LUT R9, R6, 0xfffffffe, RZ, 0xc0, !PT ;  /* 0xfffffffe06097812 */ /* 0x000fe400078ec0ff */
[----:B------:R-:W-:-:S02]  /*1910*/  CS2R R66, SRZ ;  /* 0x0000000000427805 */ /* 0x000fc4000001ff00 */
[----:B------:R-:W-:Y:S02]  /*1920*/  SHF.R.U32.HI R13, RZ, 0x3, R0 ;  /* 0x00000003ff0d7819 */ /* 0x000fe40000011600 */
[----:B------:R-:W-:Y:S02]  /*1930*/  CS2R R64, SRZ ;  /* 0x0000000000407805 */ /* 0x000fe4000001ff00 */
[----:B------:R-:W-:Y:S01]  /*1940*/  IADD3 R0, R11, R5, -R4 ;  /* 0x000000050b007210 */ /* 0x000fe20007ffe804 */
[----:B------:R-:W-:Y:S01]  /*1950*/  IMAD R5, R16, 0x8, R3 ;  /* 0x0000000810057824 */ /* 0x000fe200078e0203 */
[----:B------:R-:W-:Y:S01]  /*1960*/  LOP3.LUT R4, R22, R13, RZ, 0x3c, !PT ;  /* 0x0000000d16047212 */ /* 0x000fe200078e3cff */
[C---:B------:R-:W-:Y:S01]  /*1970*/  IMAD.IADD R3, R16.reuse, 0x1, -R9 ;  /* 0x0000000110037824 */ /* 0x040fe200078e0a09 */
[----:B------:R-:W-:Y:S01]  /*1980*/  CS2R R62, SRZ ;  /* 0x00000000003e7805 */ /* 0x000fe2000001ff00 */
[----:B--2---:R-:W-:Y:S01]  /*1990*/  IMAD R16, R16, 0x300, R27 ;  /* 0x0000030010107824 */ /* 0x004fe200078e021b */
[----:B------:R-:W-:Y:S01]  /*19a0*/  CS2R R60, SRZ ;  /* 0x00000000003c7805 */ /* 0x000fe2000001ff00 */
[----:B------:R-:W-:Y:S01]  /*19b0*/  IMAD R3, R3, -0x40, R0 ;  /* 0xffffffc003037824 */ /* 0x000fe200078e0200 */
[----:B------:R-:W-:Y:S01]  /*19c0*/  CS2R R58, SRZ ;  /* 0x00000000003a7805 */ /* 0x000fe2000001ff00 */
[----:B------:R-:W-:Y:S01]  /*19d0*/  IMAD.MOV.U32 R0, RZ, RZ, 0x20 ;  /* 0x00000020ff007424 */ /* 0x000fe200078e00ff */
[----:B------:R-:W-:Y:S01]  /*19e0*/  CS2R R56, SRZ ;  /* 0x0000000000387805 */ /* 0x000fe2000001ff00 */
[----:B------:R-:W-:Y:S01]  /*19f0*/  IMAD.U32 R4, R5, 0x200, R4 ;  /* 0x0000020005047824 */ /* 0x000fe200078e0004 */
[----:B------:R-:W-:Y:S01]  /*1a00*/  CS2R R54, SRZ ;  /* 0x0000000000367805 */ /* 0x000fe2000001ff00 */
[----:B------:R-:W-:Y:S01]  /*1a10*/  IMAD.SHL.U32 R5, R16, 0x4, RZ ;  /* 0x0000000410057824 */ /* 0x000fe200078e00ff */
[----:B------:R-:W-:-:S02]  /*1a20*/  SEL R0, R0, 0xffffffe0, !P0 ;  /* 0xffffffe000007807 */ /* 0x000fc40004000000 */
[----:B------:R-:W-:Y:S02]  /*1a30*/  CS2R R52, SRZ ;  /* 0x0000000000347805 */ /* 0x000fe4000001ff00 */
[----:B------:R-:W-:Y:S02]  /*1a40*/  CS2R R50, SRZ ;  /* 0x0000000000327805 */ /* 0x000fe4000001ff00 */
[----:B------:R-:W-:Y:S02]  /*1a50*/  CS2R R48, SRZ ;  /* 0x0000000000307805 */ /* 0x000fe4000001ff00 */
[----:B------:R-:W-:Y:S01]  /*1a60*/  CS2R R46, SRZ ;  /* 0x00000000002e7805 */ /* 0x000fe2000001ff00 */
[----:B------:R-:W-:Y:S01]  /*1a70*/  IMAD.IADD R0, R7, 0x1, R0 ;  /* 0x0000000107007824 */ /* 0x000fe200078e0200 */
[----:B------:R-:W-:Y:S02]  /*1a80*/  CS2R R44, SRZ ;  /* 0x00000000002c7805 */ /* 0x000fe4000001ff00 */
[----:B------:R-:W-:-:S02]  /*1a90*/  CS2R R42, SRZ ;  /* 0x00000000002a7805 */ /* 0x000fc4000001ff00 */
[----:B------:R-:W-:Y:S02]  /*1aa0*/  CS2R R40, SRZ ;  /* 0x0000000000287805 */ /* 0x000fe4000001ff00 */
[----:B------:R-:W-:Y:S01]  /*1ab0*/  CS2R R38, SRZ ;  /* 0x0000000000267805 */ /* 0x000fe2000001ff00 */
[----:B------:R-:W2:Y:S01]  /*1ac0*/  LDSM.16.M88.4 R196, [R0+0x6000] ;  /* 0x0060000000c4783b */ /* 0x000ea20000000200 */
[----:B------:R-:W-:Y:S02]  /*1ad0*/  CS2R R36, SRZ ;  /* 0x0000000000247805 */ /* 0x000fe4000001ff00 */
[----:B------:R-:W-:Y:S02]  /*1ae0*/  CS2R R34, SRZ ;  /* 0x0000000000227805 */ /* 0x000fe4000001ff00 */
[----:B------:R-:W-:Y:S01]  /*1af0*/  CS2R R32, SRZ ;  /* 0x0000000000207805 */ /* 0x000fe2000001ff00 */
[----:B------:R-:W1:Y:S01]  /*1b00*/  LDSM.16.M88.4 R200, [R0+0x8000] ;  /* 0x0080000000c8783b */ /* 0x000e620000000200 */
        /* <DEDUP_REMOVED lines=28> */
[----:B------:R-:W-:Y:S01]  /*1cd0*/  CS2R R72, SRZ ;  /* 0x0000000000487805 */ /* 0x000fe2000001ff00 */
[----:B---3--:R-:W-:Y:S01]  /*1ce0*/  IMAD R0, R5, 0x4, R18 ;  /* 0x0000000405007824 */ /* 0x008fe200078e0212 */
[----:B------:R-:W-:Y:S02]  /*1cf0*/  USHF.R.S32.HI UR7, URZ, 0x6, UR6 ;  /* 0x000000063f077899 */ /* 0x000fe40008011406 */
[----:B------:R-:W-:Y:S01]  /*1d00*/  ULOP3.LUT UR11, UR38, 0x1, URZ, 0xfc, !UPT ;  /* 0x00000001260b7892 */ /* 0x000fe2000f8efc3f */
[----:B------:R-:W-:Y:S01]  /*1d10*/  UMOV UR4, URZ ;  /* 0x0000003f00047c82 */ /* 0x000fe20008000000 */
[----:B------:R-:W-:Y:S01]  /*1d20*/  UMOV UR5, URZ ;  /* 0x0000003f00057c82 */ /* 0x000fe20008000000 */
[----:B------:R-:W-:Y:S01]  /*1d30*/  UMOV UR6, URZ ;  /* 0x0000003f00067c82 */ /* 0x000fe20008000000 */
[----:B-12-4-:R-:W-:-:S08]  /*1d40*/  ULDC UR13, c[0x0][0x744] ;  /* 0x0001d100000d7ab9 */ /* 0x016fd00000000800 */
.L_x_504:
[----:B------:R-:W-:-:S06]  /*1d50*/  UISETP.NE.AND UP0, UPT, UR11, 0x3, UPT ;  /* 0x000000030b00788c */ /* 0x000fcc000bf05270 */
[----:B------:R-:W-:-:S13]  /*1d60*/  PLOP3.LUT P0, PT, PT, PT, UP0, 0x80, 0x0 ;  /* 0x000000000000781c */ /* 0x000fda0003f0f008 */
[----:B-1----:R-:W-:Y:S05]  /*1d70*/  @!P0 BRA `(.L_x_494) ;  /* 0x0000000000048947 */ /* 0x002fea0003800000 */
[----:B------:R-:W-:Y:S01]  /*1d80*/  BPT.TRAP 0x1 ;  /* 0x000000040000795c */ /* 0x000fe20000300000 */
.L_x_494:
[----:B------:R-:W-:Y:S01]  /*1d90*/  R2UR UR8, R18 ;  /* 0x00000000120872ca */ /* 0x000fe200000e0000 */
[----:B------:R-:W-:-:S05]  /*1da0*/  IMAD.U32 R16, RZ, RZ, UR5 ;  /* 0x00000005ff107e24 */ /* 0x000fca000f8e00ff */
[----:B------:R-:W-:-:S07]  /*1db0*/  SHF.L.U32 R16, R16, 0x1f, RZ ;  /* 0x0000001f10107819 */ /* 0x000fce00000006ff */
[----:B------:R-:W-:-:S09]  /*1dc0*/  ULEA UR8, UR6, UR8, 0x3 ;  /* 0x0000000806087291 */ /* 0x000fd2000f8e183f */
[----:B------:R1:W2:Y:S01]  /*1dd0*/  SYNCS.PHASECHK.TRANS64.TRYWAIT P1, [UR8+0x26810], R16 ;  /* 0x02681010ff0075a7 */ /* 0x0002a20008020148 */
[----:B------:R-:W-:Y:S05]  /*1de0*/  @!P0 BRA `(.L_x_495) ;  /* 0x0000000000048947 */ /* 0x000fea0003800000 */
[----:B------:R-:W-:Y:S01]  /*1df0*/  BPT.TRAP 0x1 ;  /* 0x000000040000795c */ /* 0x000fe20000300000 */
.L_x_495:
[----:B--2---:R-:W-:Y:S05]  /*1e00*/  @P1 BRA `(.L_x_496) ;  /* 0x0000000000081947 */ /* 0x004fea0003800000 */
[----:B------:R-:W2:Y:S02]  /*1e10*/  SYNCS.PHASECHK.TRANS64.TRYWAIT P1, [UR8+0x26810], R16 ;  /* 0x02681010ff0075a7 */ /* 0x000ea40008020148 */
[----:B--2---:R-:W-:Y:S05]  /*1e20*/  @!P1 BRA `(.L_x_497) ;  /* 0x0000007c001c9947 */ /* 0x004fea0003800000 */
.L_x_496:
[----:B------:R-:W-:Y:S01]  /*1e30*/  R2UR UR9, R18 ;  /* 0x00000000120972ca */ /* 0x000fe200000e0000 */
[----:B--2---:R-:W-:Y:S01]  /*1e40*/  IMAD R5, R23, 0x800, R18 ;  /* 0x0000080017057824 */ /* 0x004fe200078e0212 */
[----:B------:R-:W-:Y:S01]  /*1e50*/  WARPGROUP.ARRIVE ;  /* 0x00000000000079c5 */ /* 0x000fe20000000000 */
[----:B------:R-:W-:Y:S01]  /*1e60*/  UMOV UR17, 0xc0000010 ;  /* 0xc000001000117882 */ /* 0x000fe20000000000 */
[----:B------:R-:W-:Y:S01]  /*1e70*/  UMOV UR19, 0x80000020 ;  /* 0x8000002000137882 */ /* 0x000fe20000000000 */
[----:B------:R-:W-:Y:S01]  /*1e80*/  IMAD.U32 R6, RZ, RZ, UR6 ;  /* 0x00000006ff067e24 */ /* 0x000fe2000f8e00ff */
[----:B------:R-:W-:-:S03]  /*1e90*/  R2UR UR10, R5 ;  /* 0x00000000050a72ca */ /* 0x000fc600000e0000 */
[----:B------:R-:W-:-:S04]  /*1ea0*/  IMAD R5, R6, 0x20, R17 ;  /* 0x0000002006057824 */ /* 0x000fc800078e0211 */
[----:B------:R-:W-:Y:S01]  /*1eb0*/  UIADD3 UR9, UR9, 0x12000, URZ ;  /* 0x0001200009097890 */ /* 0x000fe2000fffe03f */
[----:B------:R-:W-:-:S03]  /*1ec0*/  IMAD.SHL.U32 R5, R5, 0x2, RZ ;  /* 0x0000000205057824 */ /* 0x000fc600078e00ff */
[----:B------:R-:W-:Y:S01]  /*1ed0*/  USHF.R.U32.HI UR9, URZ, 0x4, UR9 ;  /* 0x000000043f097899 */ /* 0x000fe20008011609 */
[----:B------:R-:W-:Y:S01]  /*1ee0*/  IMAD R212, R5, 0x4, R18 ;  /* 0x0000000405d47824 */ /* 0x000fe200078e0212 */
[----:B------:R-:W-:Y:S02]  /*1ef0*/  USHF.R.U32.HI UR10, URZ, 0x4, UR10 ;  /* 0x000000043f0a7899 */ /* 0x000fe4000801160a */
[----:B------:R-:W-:Y:S02]  /*1f00*/  ULOP3.LUT UR9, UR9, 0x3fff, URZ, 0xc0, !UPT ;  /* 0x00003fff09097892 */ /* 0x000fe4000f8ec03f */
[----:B------:R-:W-:Y:S02]  /*1f10*/  ULOP3.LUT UR10, UR10, 0x3fff, URZ, 0xc0, !UPT ;  /* 0x00003fff0a0a7892 */ /* 0x000fe4000f8ec03f */
[----:B------:R-:W-:Y:S02]  /*1f20*/  ULOP3.LUT UR14, UR9, 0x10000, URZ, 0xfc, !UPT ;  /* 0x00010000090e7892 */ /* 0x000fe4000f8efc3f */
[----:B------:R-:W-:-:S02]  /*1f30*/  ULOP3.LUT UR12, UR10, 0x10000, URZ, 0xfc, !UPT ;  /* 0x000100000a0c7892 */ /* 0x000fc4000f8efc3f */
        /* <DEDUP_REMOVED lines=40> */
[----:B------:R2:W3:Y:S04]  /*21c0*/  LDS.64 R210, [R212+0x1e000] ;  /* 0x01e00000d4d27984 */ /* 0x0004e80000000a00 */
[----:B------:R2:W4:Y:S04]  /*21d0*/  LDS.64 R208, [R212+0x1e020] ;  /* 0x01e02000d4d07984 */ /* 0x0005280000000a00 */
        /* <DEDUP_REMOVED lines=8> */
.L_x_498:
[----:B------:R1:W1:Y:S01]  /*2260*/  SYNCS.PHASECHK.TRANS64.TRYWAIT P1, [UR8+0x26830], R16 ;  /* 0x02683010ff0075a7 */ /* 0x0002620008020148 */
[----:B------:R-:W-:Y:S05]  /*2270*/  @!P0 BRA `(.L_x_499) ;  /* 0x0000000000048947 */ /* 0x000fea0003800000 */
[----:B------:R-:W-:Y:S01]  /*2280*/  BPT.TRAP 0x1 ;  /* 0x000000040000795c */ /* 0x000fe20000300000 */
.L_x_499:
[----:B-1----:R-:W-:Y:S05]  /*2290*/  @P1 BRA `(.L_x_500) ;  /* 0x0000000000081947 */ /* 0x002fea0003800000 */
[----:B------:R-:W1:Y:S02]  /*22a0*/  SYNCS.PHASECHK.TRANS64.TRYWAIT P1, [UR8+0x26830], R16 ;  /* 0x02683010ff0075a7 */ /* 0x000e640008020148 */
[----:B-1----:R-:W-:Y:S05]  /*22b0*/  @!P1 BRA `(.L_x_501) ;  /* 0x0000007800109947 */ /* 0x002fea0003800000 */
.L_x_500:
        /* <DEDUP_REMOVED lines=9> */
[----:B------:R-:W-:Y:S01]  /*2350*/  FSEL R22, R157, -INF , P2 ;  /* 0xff8000009d167808 */ /* 0x000fe20001000000 */
[----:B---3--:R-:W-:Y:S01]  /*2360*/  FFMA.FTZ R152, R5, UR13, -R210 ;  /* 0x0000000d05987c23 */ /* 0x008fe200080108d2 */
[----:B------:R-:W-:Y:S01]  /*2370*/  UIADD3 UR10, UR10, 0x18000, URZ ;  /* 0x000180000a0a7890 */ /* 0x000fe2000fffe03f */
[----:B------:R-:W-:Y:S01]  /*2380*/  FSEL R5, R156, -INF , P2 ;  /* 0xff8000009c057808 */ /* 0x000fe20001000000 */
[----:B------:R-:W-:Y:S01]  /*2390*/  FFMA.FTZ R153, R16, UR13, -R211 ;  /* 0x0000000d10997c23 */ /* 0x000fe200080108d3 */
[----:B------:R-:W-:Y:S01]  /*23a0*/  FSEL R156, R165, -INF , P2 ;  /* 0xff800000a59c7808 */ /* 0x000fe20001000000 */
[----:B------:R-:W-:Y:S01]  /*23b0*/  USHF.R.U32.HI UR10, URZ, 0x4, UR10 ;  /* 0x000000043f0a7899 */ /* 0x000fe2000801160a */
[----:B------:R-:W-:Y:S01]  /*23c0*/  FSEL R157, R164, -INF , P2 ;  /* 0xff800000a49d7808 */ /* 0x000fe20001000000 */
[----:B----4-:R-:W-:Y:S01]  /*23d0*/  FFMA.FTZ R213, R22, UR13, -R209 ;  /* 0x0000000d16d57c23 */ /* 0x010fe200080108d1 */
[----:B------:R-:W-:Y:S01]  /*23e0*/  FFMA.FTZ R16, R5, UR13, -R208 ;  /* 0x0000000d05107c23 */ /* 0x000fe200080108d0 */
[----:B------:R-:W-:Y:S01]  /*23f0*/  ULOP3.LUT UR10, UR10, 0x3fff, URZ, 0xc0, !UPT ;  /* 0x00003fff0a0a7892 */ /* 0x000fe2000f8ec03f */
[----:B------:R-:W-:Y:S01]  /*2400*/  FSEL R22, R161, -INF , P2 ;  /* 0xff800000a1167808 */ /* 0x000fe20001000000 */
[----:B------:R-:W-:Y:S01]  /*2410*/  FFMA.FTZ R161, R156, UR13, -R15 ;  /* 0x0000000d9ca17c23 */ /* 0x000fe2000801080f */
[----:B------:R-:W-:Y:S01]  /*2420*/  FSEL R5, R160, -INF , P2 ;  /* 0xff800000a0057808 */ /* 0x000fe20001000000 */
[----:B------:R-:W-:Y:S01]  /*2430*/  ULOP3.LUT UR12, UR10, 0x10000, URZ, 0xfc, !UPT ;  /* 0x000100000a0c7892 */ /* 0x000fe2000f8efc3f */
[----:B------:R-:W-:Y:S01]  /*2440*/  FFMA.FTZ R160, R157, UR13, -R14 ;  /* 0x0000000d9da07c23 */ /* 0x000fe2000801080e */
[----:B------:R-:W-:Y:S01]  /*2450*/  FSEL R156, R169, -INF , P2 ;  /* 0xff800000a99c7808 */ /* 0x000fe20001000000 */
[----:B------:R-:W-:Y:S01]  /*2460*/  FFMA.FTZ R22, R22, UR13, -R21 ;  /* 0x0000000d16167c23 */ /* 0x000fe20008010815 */
[----:B------:R-:W-:Y:S01]  /*2470*/  UIMAD UR12, UR6, 0x300, UR12 ;  /* 0x00000300060c78a4 */ /* 0x000fe2000f8e020c */
[----:B------:R-:W-:Y:S01]  /*2480*/  FSEL R157, R168, -INF , P2 ;  /* 0xff800000a89d7808 */ /* 0x000fe20001000000 */
[----:B------:R-:W-:Y:S01]  /*2490*/  FFMA.FTZ R5, R5, UR13, -R20 ;  /* 0x0000000d05057c23 */ /* 0x000fe20008010814 */
[----:B------:R-:W-:Y:S01]  /*24a0*/  FFMA.FTZ R165, R156, UR13, -R13 ;  /* 0x0000000d9ca57c23 */ /* 0x000fe2000801080d */
[----:B------:R-:W-:Y:S01]  /*24b0*/  FSEL R156, R173, -INF , P2 ;  /* 0xff800000ad9c7808 */ /* 0x000fe20001000000 */
[----:B------:R-:W-:Y:S01]  /*24c0*/  MUFU.EX2 R152, R152 ;  /* 0x0000009800987308 */ /* 0x000fe20000000800 */
        /* <DEDUP_REMOVED lines=19> */
[----:B------:R-:W-:Y:S01]  /*2600*/  FFMA.FTZ R216, R158, UR13, -R7 ;  /* 0x0000000d9ed87c23 */ /* 0x000fe20008010807 */
[----:B------:R-:W-:Y:S01]  /*2610*/  FFMA.FTZ R155, R155, UR13, -R20 ;  /* 0x0000000d9b9b7c23 */ /* 0x000fe20008010814 */
[----:B------:R-:W-:Y:S01]  /*2620*/  FSEL R20, R163, -INF , P1 ;  /* 0xff800000a3147808 */ /* 0x000fe20000800000 */
[----:B------:R1:W-:Y:S01]  /*2630*/  MUFU.EX2 R172, R157 ;  /* 0x0000009d00ac7308 */ /* 0x0003e20000000800 */
[----:B------:R-:W-:Y:S01]  /*2640*/  FFMA.FTZ R209, R154, UR13, -R209 ;  /* 0x0000000d9ad17c23 */ /* 0x000fe200080108d1 */
[----:B------:R-:W-:Y:S01]  /*2650*/  FSEL R211, R180, -INF , P2 ;  /* 0xff800000b4d37808 */ /* 0x000fe20001000000 */
[----:B------:R-:W-:Y:S01]  /*2660*/  ULOP3.LUT UR10, UR10, 0x1000000, URZ, 0xfc, !UPT ;  /* 0x010000000a0a7892 */ /* 0x000fe2000f8efc3f */
[----:B------:R-:W-:Y:S01]  /*2670*/  FFMA.FTZ R20, R20, UR13, -R21 ;  /* 0x0000000d14147c23 */ /* 0x000fe20008010815 */
[----:B------:R-:W-:-:S02]  /*2680*/  FSEL R21, R166, -INF , P1 ;  /* 0xff800000a6157808 */ /* 0x000fc40000800000 */
[----:B------:R-:W-:Y:S01]  /*2690*/  FSEL R214, R181, -INF , P2 ;  /* 0xff800000b5d67808 */ /* 0x000fe20001000000 */
[----:B------:R-:W-:Y:S01]  /*26a0*/  MUFU.EX2 R163, R20 ;  /* 0x0000001400a37308 */ /* 0x000fe20000000800 */
[----:B-1----:R-:W-:Y:S01]  /*26b0*/  FSEL R157, R174, -INF , P1 ;  /* 0xff800000ae9d7808 */ /* 0x002fe20000800000 */
[----:B------:R-:W-:Y:S01]  /*26c0*/  FFMA.FTZ R166, R21, UR13, -R14 ;  /* 0x0000000d15a67c23 */ /* 0x000fe2000801080e */
        /* <DEDUP_REMOVED lines=8> */
[----:B------:R-:W-:-:S02]  /*2750*/  FSEL R208, R177, -INF , P2 ;  /* 0xff800000b1d07808 */ /* 0x000fc40001000000 */
[----:B------:R-:W-:Y:S01]  /*2760*/  FSEL R179, R182, -INF , P1 ;  /* 0xff800000b6b37808 */ /* 0x000fe20000800000 */
[----:B------:R-:W-:Y:S01]  /*2770*/  FFMA.FTZ R170, R15, UR13, -R12 ;  /* 0x0000000d0faa7c23 */ /* 0x000fe2000801080c */
[----:B------:R-:W-:Y:S01]  /*2780*/  FSEL R12, R171, -INF , P1 ;  /* 0xff800000ab0c7808 */ /* 0x000fe20000800000 */
[----:B------:R-:W-:Y:S01]  /*2790*/  FFMA.FTZ R208, R208, UR13, -R11 ;  /* 0x0000000dd0d07c23 */ /* 0x000fe2000801080b */
[----:B------:R-:W-:Y:S01]  /*27a0*/  FSEL R182, R183, -INF , P1 ;  /* 0xff800000b7b67808 */ /* 0x000fe20000800000 */
[----:B------:R-:W-:Y:S01]  /*27b0*/  MUFU.EX2 R169, R156 ;  /* 0x0000009c00a97308 */ /* 0x000fe20000000800 */
[----:B------:R-:W-:Y:S01]  /*27c0*/  FFMA.FTZ R183, R181, UR13, -R10 ;  /* 0x0000000db5b77c23 */ /* 0x000fe2000801080a */
[----:B------:R-:W-:Y:S01]  /*27d0*/  FFMA.FTZ R171, R12, UR13, -R13 ;  /* 0x0000000d0cab7c23 */ /* 0x000fe2000801080d */
[----:B------:R-:W-:Y:S01]  /*27e0*/  FFMA.FTZ R179, R179, UR13, -R8 ;  /* 0x0000000db3b37c23 */ /* 0x000fe20008010808 */
[----:B------:R-:W-:-:S04]  /*27f0*/  FFMA.FTZ R10, R182, UR13, -R9 ;  /* 0x0000000db60a7c23 */ /* 0x000fc80008010809 */
[----:B------:R-:W1:Y:S08]  /*2800*/  MUFU.EX2 R173, R173 ;  /* 0x000000ad00ad7308 */ /* 0x000e700000000800 */
[----:B------:R-:W3:Y:S08]  /*2810*/  MUFU.EX2 R210, R210 ;  /* 0x000000d200d27308 */ /* 0x000ef00000000800 */
[----:B------:R4:W5:Y:S08]  /*2820*/  MUFU.EX2 R177, R215 ;  /* 0x000000d700b17308 */ /* 0x0009700000000800 */
[----:B------:R-:W2:Y:S01]  /*2830*/  MUFU.EX2 R178, R216 ;  /* 0x000000d800b27308 */ /* 0x000ea20000000800 */
[----:B------:R-:W-:-:S02]  /*2840*/  WARPGROUP.DEPBAR.LE gsb0, 0x0 ;  /* 0x00008000000079c5 */ /* 0x000fc40000010000 */
[----:B------:R-:W-:Y:S01]  /*2850*/  WARPGROUP.ARRIVE ;  /* 0x00000000000079c5 */ /* 0x000fe20000000000 */
[----:B----4-:R-:W-:Y:S01]  /*2860*/  FFMA.FTZ R215, R180, UR13, -R11 ;  /* 0x0000000db4d77c23 */ /* 0x010fe2000801080b */
[----:B------:R-:W-:Y:S01]  /*2870*/  FFMA.FTZ R180, R211, UR13, -R8 ;  /* 0x0000000dd3b47c23 */ /* 0x000fe20008010808 */
[----:B------:R-:W-:Y:S02]  /*2880*/  FFMA.FTZ R11, R214, UR13, -R9 ;  /* 0x0000000dd60b7c23 */ /* 0x000fe40008010809 */
        /* <DEDUP_REMOVED lines=8> */
[----:B------:R-:W4:Y:S08]  /*2910*/  MUFU.EX2 R5, R5 ;  /* 0x0000000500057308 */ /* 0x000f300000000800 */
[----:B------:R-:W4:Y:S08]  /*2920*/  MUFU.EX2 R22, R22 ;  /* 0x0000001600167308 */ /* 0x000f300000000800 */
[----:B------:R-:W4:Y:S08]  /*2930*/  MUFU.EX2 R160, R160 ;  /* 0x000000a000a07308 */ /* 0x000f300000000800 */
[----:B------:R-:W4:Y:S08]  /*2940*/  MUFU.EX2 R161, R161 ;  /* 0x000000a100a17308 */ /* 0x000f300000000800 */
[----:B------:R-:W4:Y:S01]  /*2950*/  MUFU.EX2 R166, R166 ;  /* 0x000000a600a67308 */ /* 0x000f220000000800 */
[----:B------:R-:W-:-:S02]  /*2960*/  WARPGROUP.DEPBAR.LE gsb0, 0x0 ;  /* 0x00008000000079c5 */ /* 0x000fc40000010000 */
[----:B------:R-:W-:-:S05]  /*2970*/  WARPGROUP.ARRIVE ;  /* 0x00000000000079c5 */ /* 0x000fca0000000000 */
[----:B------:R-:W4:Y:S01]  /*2980*/  MUFU.EX2 R167, R167 ;  /* 0x000000a700a77308 */ /* 0x000f220000000800 */
[----:B------:R-:W-:Y:S01]  /*2990*/  HGMMA.64x64x16.F32.BF16 R120, R188, gdesc[UR12], R120, gsb0 ;  /* 0x00e0000cbc787df0 */ /* 0x000fe20008001878 */
[----:B------:R-:W-:Y:S01]  /*29a0*/  UIADD3 UR14, UR12, 0x102, URZ ;  /* 0x000001020c0e7890 */ /* 0x000fe2000fffe03f */
[----:B------:R-:W-:-:S05]  /*29b0*/  UMOV UR15, 0x80000020 ;  /* 0x80000020000f7882 */ /* 0x000fca0000000000 */
[----:B------:R-:W4:Y:S08]  /*29c0*/  MUFU.EX2 R164, R164 ;  /* 0x000000a400a47308 */ /* 0x000f300000000800 */
[----:B------:R-:W4:Y:S08]  /*29d0*/  MUFU.EX2 R165, R165 ;  /* 0x000000a500a57308 */ /* 0x000f300000000800 */
[----:B------:R-:W-:Y:S08]  /*29e0*/  MUFU.EX2 R168, R168 ;  /* 0x000000a800a87308 */ /* 0x000ff00000000800 */
        /* <DEDUP_REMOVED lines=27> */
[----:B------:R-:W3:Y:S04]  /*2ba0*/  LDS.64 R20, [R212+0x1e220] ;  /* 0x01e22000d4147984 */ /* 0x000ee80000000a00 */
[----:B------:R-:W5:Y:S04]  /*2bb0*/  LDS.64 R12, [R212+0x1e260] ;  /* 0x01e26000d40c7984 */ /* 0x000f680000000a00 */
[----:B------:R-:W2:Y:S04]  /*2bc0*/  LDS.64 R6, [R212+0x1e2a0] ;  /* 0x01e2a000d4067984 */ /* 0x000ea80000000a00 */
[----:B------:R-:W4:Y:S04]  /*2bd0*/  LDS.64 R154, [R212+0x1e240] ;  /* 0x01e24000d49a7984 */ /* 0x000f280000000a00 */
[----:B------:R-:W4:Y:S04]  /*2be0*/  LDS.64 R156, [R212+0x1e280] ;  /* 0x01e28000d49c7984 */ /* 0x000f280000000a00 */
[----:B------:R-:W4:Y:S04]  /*2bf0*/  LDS.64 R174, [R212+0x1e2e0] ;  /* 0x01e2e000d4ae7984 */ /* 0x000f280000000a00 */
[----:B------:R-:W4:Y:S01]  /*2c00*/  LDS.64 R158, [R212+0x1e2c0] ;  /* 0x01e2c000d49e7984 */ /* 0x000f220000000a00 */
[--C-:B-1----:R-:W-:Y:S01]  /*2c10*/  FADD.FTZ R181, R120, -R14.reuse ;  /* 0x8000000e78b57221 */ /* 0x102fe20000010000 */
[--C-:B------:R-:W-:Y:S01]  /*2c20*/  FADD.FTZ R120, R121, -R15.reuse ;  /* 0x8000000f79787221 */ /* 0x100fe20000010000 */
[----:B------:R-:W-:Y:S01]  /*2c30*/  FADD.FTZ R15, R123, -R15 ;  /* 0x8000000f7b0f7221 */ /* 0x000fe20000010000 */
[----:B------:R-:W-:Y:S01]  /*2c40*/  FADD.FTZ R14, R122, -R14 ;  /* 0x8000000e7a0e7221 */ /* 0x000fe20000010000 */
[--C-:B---3--:R-:W-:Y:S01]  /*2c50*/  FADD.FTZ R121, R124, -R20.reuse ;  /* 0x800000147c797221 */ /* 0x108fe20000010000 */
[----:B------:R-:W-:Y:S01]  /*2c60*/  FADD.FTZ R123, R126, -R20 ;  /* 0x800000147e7b7221 */ /* 0x000fe20000010000 */
[--C-:B------:R-:W-:Y:S01]  /*2c70*/  FADD.FTZ R20, R125, -R21.reuse ;  /* 0x800000157d147221 */ /* 0x100fe20000010000 */
[----:B------:R-:W-:Y:S01]  /*2c80*/  FADD.FTZ R122, R127, -R21 ;  /* 0x800000157f7a7221 */ /* 0x000fe20000010000 */
[--C-:B-----5:R-:W-:Y:S01]  /*2c90*/  FADD.FTZ R125, R132, -R12.reuse ;  /* 0x8000000c847d7221 */ /* 0x120fe20000010000 */
[----:B------:R-:W-:Y:S01]  /*2ca0*/  FADD.FTZ R127, R134, -R12 ;  /* 0x8000000c867f7221 */ /* 0x000fe20000010000 */
[--C-:B------:R-:W-:Y:S01]  /*2cb0*/  FADD.FTZ R12, R133, -R13.reuse ;  /* 0x8000000d850c7221 */ /* 0x100fe20000010000 */
[----:B------:R-:W-:Y:S01]  /*2cc0*/  FADD.FTZ R126, R135, -R13 ;  /* 0x8000000d877e7221 */ /* 0x000fe20000010000 */
[----:B------:R-:W-:Y:S01]  /*2cd0*/  FMUL.FTZ R14, R173, R14 ;  /* 0x0000000ead0e7220 */ /* 0x000fe20000410000 */
[----:B------:R-:W1:Y:S01]  /*2ce0*/  MUFU.EX2 R13, R215 ;  /* 0x000000d7000d7308 */ /* 0x000e620000000800 */
[----:B------:R-:W-:Y:S01]  /*2cf0*/  FMUL.FTZ R15, R210, R15 ;  /* 0x0000000fd20f7220 */ /* 0x000fe20000410000 */
[--C-:B--2---:R-:W-:Y:S01]  /*2d00*/  FADD.FTZ R133, R140, -R6.reuse ;  /* 0x800000068c857221 */ /* 0x104fe20000010000 */
[----:B------:R-:W-:Y:S01]  /*2d10*/  FADD.FTZ R6, R142, -R6 ;  /* 0x800000068e067221 */ /* 0x000fe20000010000 */
[----:B------:R-:W-:Y:S01]  /*2d20*/  FADD.FTZ R143, R143, -R7 ;  /* 0x800000078f8f7221 */ /* 0x000fe20000010000 */
[--C-:B----4-:R-:W-:Y:S01]  /*2d30*/  FADD.FTZ R128, R128, -R154.reuse ;  /* 0x8000009a80807221 */ /* 0x110fe20000010000 */
[----:B------:R-:W-:Y:S01]  /*2d40*/  FADD.FTZ R21, R130, -R154 ;  /* 0x8000009a82157221 */ /* 0x000fe20000010000 */
[--C-:B------:R-:W-:Y:S01]  /*2d50*/  FADD.FTZ R154, R137, -R157.reuse ;  /* 0x8000009d899a7221 */ /* 0x100fe20000010000 */
[----:B------:R-:W-:Y:S01]  /*2d60*/  FADD.FTZ R130, R139, -R157 ;  /* 0x8000009d8b827221 */ /* 0x000fe20000010000 */
[--C-:B------:R-:W-:Y:S01]  /*2d70*/  FADD.FTZ R124, R131, -R155.reuse ;  /* 0x8000009b837c7221 */ /* 0x100fe20000010000 */
[----:B------:R-:W-:Y:S01]  /*2d80*/  F2FP.BF16.F32.PACK_AB R157, R15, R14 ;  /* 0x0000000e0f9d723e */ /* 0x000fe200000010ff */
[----:B------:R-:W-:Y:S01]  /*2d90*/  FADD.FTZ R129, R129, -R155 ;  /* 0x8000009b81817221 */ /* 0x000fe20000010000 */
        /* <DEDUP_REMOVED lines=62> */
[----:B------:R-:W-:Y:S02]  /*3180*/  F2FP.BF16.F32.PACK_AB R147, R6, R147 ;  /* 0x000000930693723e */ /* 0x000fe400000010ff */
[----:B------:R-:W-:Y:S02]  /*3190*/  F2FP.BF16.F32.PACK_AB R121, R210, R173 ;  /* 0x000000add279723e */ /* 0x000fe400000010ff */
[----:B------:R-:W-:Y:S01]  /*31a0*/  F2FP.BF16.F32.PACK_AB R122, R213, R16 ;  /* 0x00000010d57a723e */ /* 0x000fe200000010ff */
[----:B------:R1:W-:Y:S01]  /*31b0*/  STSM.16.MT88.4 [R15+0x20000], R144 ;  /* 0x020000900f007844 */ /* 0x0003e20000004200 */
[----:B------:R-:W-:Y:S02]  /*31c0*/  F2FP.BF16.F32.PACK_AB R123, R209, R176 ;  /* 0x000000b0d17b723e */ /* 0x000fe400000010ff */
[----:B------:R-:W-:Y:S02]  /*31d0*/  F2FP.BF16.F32.PACK_AB R164, R165, R164 ;  /* 0x000000a4a5a4723e */ /* 0x000fe400000010ff */
[----:B------:R-:W-:Y:S01]  /*31e0*/  WARPGROUP.ARRIVE ;  /* 0x00000000000079c5 */ /* 0x000fe20000000000 */
[----:B------:R-:W-:-:S02]  /*31f0*/  F2FP.BF16.F32.PACK_AB R165, R171, R170 ;  /* 0x000000aaaba5723e */ /* 0x000fc400000010ff */
[----:B------:R-:W-:Y:S02]  /*3200*/  F2FP.BF16.F32.PACK_AB R172, R9, R172 ;  /* 0x000000ac09ac723e */ /* 0x000fe400000010ff */
[----:B------:R-:W-:Y:S01]  /*3210*/  F2FP.BF16.F32.PACK_AB R173, R13, R8 ;  /* 0x000000080dad723e */ /* 0x000fe200000010ff */
[----:B------:R-:W-:Y:S01]  /*3220*/  HGMMA.64x96x16.F32.BF16 R72, R120, gdesc[UR12].tnspB, R72, gsb0 ;  /* 0x4160000c78487df0 */ /* 0x000fe20008001848 */
[----:B------:R-:W-:Y:S01]  /*3230*/  UMOV UR14, UR12 ;  /* 0x0000000c000e7c82 */ /* 0x000fe20008000000 */
[----:B------:R-:W-:Y:S01]  /*3240*/  UMOV UR15, 0x80000020 ;  /* 0x80000020000f7882 */ /* 0x000fe20000000000 */
[----:B------:R-:W-:Y:S01]  /*3250*/  UIADD3 UR12, UR10, 0x80, URZ ;  /* 0x000000800a0c7890 */ /* 0x000fe2000fffe03f */
[----:B------:R-:W-:Y:S02]  /*3260*/  F2FP.BF16.F32.PACK_AB R174, R11, R180 ;  /* 0x000000b40bae723e */ /* 0x000fe400000010ff */
[----:B------:R-:W-:Y:S01]  /*3270*/  F2FP.BF16.F32.PACK_AB R175, R10, R179 ;  /* 0x000000b30aaf723e */ /* 0x000fe200000010ff */
[----:B------:R-:W-:-:S02]  /*3280*/  WARPGROUP.DEPBAR.LE gsb0, 0x0 ;  /* 0x00008000000079c5 */ /* 0x000fc40000010000 */
[----:B------:R-:W-:Y:S01]  /*3290*/  F2FP.BF16.F32.PACK_AB R120, R22, R5 ;  /* 0x000000051678723e */ /* 0x000fe200000010ff */
[----:B------:R-:W-:Y:S01]  /*32a0*/  IMAD R5, R23, 0x1000, R18 ;  /* 0x0000100017057824 */ /* 0x000fe200078e0212 */
[----:B------:R-:W-:Y:S02]  /*32b0*/  F2FP.BF16.F32.PACK_AB R121, R163, R162 ;  /* 0x000000a2a379723e */ /* 0x000fe400000010ff */
[----:B------:R-:W-:Y:S02]  /*32c0*/  F2FP.BF16.F32.PACK_AB R122, R161, R160 ;  /* 0x000000a0a17a723e */ /* 0x000fe400000010ff */
[----:B------:R-:W-:Y:S02]  /*32d0*/  F2FP.BF16.F32.PACK_AB R123, R167, R166 ;  /* 0x000000a6a77b723e */ /* 0x000fe400000010ff */
[----:B------:R-:W-:Y:S02]  /*32e0*/  F2FP.BF16.F32.PACK_AB R166, R169, R168 ;  /* 0x000000a8a9a6723e */ /* 0x000fe400000010ff */
[----:B------:R-:W-:Y:S01]  /*32f0*/  WARPGROUP.ARRIVE ;  /* 0x00000000000079c5 */ /* 0x000fe20000000000 */
[----:B------:R-:W-:-:S05]  /*3300*/  F2FP.BF16.F32.PACK_AB R167, R178, R177 ;  /* 0x000000b1b2a7723e */ /* 0x000fca00000010ff */
        /* <DEDUP_REMOVED lines=14> */
[----:B------:R-:W-:Y:S01]  /*33f0*/  ULEA UR10, UR6, UR16, 0xa ;  /* 0x00000010060a7291 */ /* 0x000fe2000f8e503f */
[----:B------:R-:W-:Y:S01]  /*3400*/  UMOV UR15, 0x80000020 ;  /* 0x80000020000f7882 */ /* 0x000fe20000000000 */
[----:B------:R-:W-:-:S03]  /*3410*/  UIADD3 UR20, UR12, 0x200, URZ ;  /* 0x000002000c147890 */ /* 0x000fc6000fffe03f */
[----:B------:R-:W-:Y:S02]  /*3420*/  UMOV UR18, UR12 ;  /* 0x0000000c00127c82 */ /* 0x000fe40008000000 */
[----:B------:R-:W-:Y:S01]  /*3430*/  UMOV UR16, UR10 ;  /* 0x0000000a00107c82 */ /* 0x000fe20008000000 */
[----:B------:R-:W-:Y:S02]  /*3440*/  WARPGROUP.DEPBAR.LE gsb0, 0x0 ;  /* 0x00008000000079c5 */ /* 0x000fe40000010000 */
[----:B------:R-:W-:-:S06]  /*3450*/  WARPGROUP.ARRIVE ;  /* 0x00000000000079c5 */ /* 0x000fcc0000000000 */
[----:B------:R-:W-:Y:S01]  /*3460*/  HGMMA.64x96x16.F32.BF16 R72, R172, gdesc[UR12].tnspB, R72, gsb0 ;  /* 0x4160000cac487df0 */ /* 0x000fe20008001848 */
[----:B------:R-:W-:Y:S02]  /*3470*/  UIADD3 UR14, UR12, 0x400, URZ ;  /* 0x000004000c0e7890 */ /* 0x000fe4000fffe03f */
[----:B------:R-:W-:Y:S01]  /*3480*/  UIADD3 UR15, UR12, 0x420, URZ ;  /* 0x000004200c0f7890 */ /* 0x000fe2000fffe03f */
        /* <DEDUP_REMOVED lines=155> */
.L_x_502:
[----:B------:R-:W-:Y:S01]  /*3e40*/  UIADD3 UR10, UR8, 0x26840, URZ ;  /* 0x00026840080a7890 */ /* 0x000fe2000fffe03f */
[C---:B------:R-:W-:Y:S01]  /*3e50*/  VIADD R6, R2.reuse, 0x9 ;  /* 0x0000000902067836 */ /* 0x040fe20000000000 */
[----:B------:R-:W-:Y:S01]  /*3e60*/  ULOP3.LUT UR12, UR9, 0x1000000, URZ, 0xfc, !UPT ;  /* 0x01000000090c7892 */ /* 0x000fe2000f8efc3f */
[----:B------:R-:W-:Y:S01]  /*3e70*/  VIADD R5, R2, 0xc ;  /* 0x0000000c02057836 */ /* 0x000fe20000000000 */
        /* <DEDUP_REMOVED lines=42> */
.L_x_503:
        /* <DEDUP_REMOVED lines=12> */
[----:B------:R-:W-:Y:S01]  /*41e0*/  ULDC UR4, c[0x0][0x740] ;  /* 0x0001d00000047ab9 */ /* 0x000fe20000000800 */
[----:B------:R-:W-:Y:S01]  /*41f0*/  PLOP3.LUT P0, PT, PT, PT, PT, 0x8, 0x0 ;  /* 0x000000000000781c */ /* 0x000fe20003f0e170 */
[----:B-1----:R-:W-:Y:S01]  /*4200*/  FMUL.FTZ R0, R24, UR4 ;  /* 0x0000000418007c20 */ /* 0x002fe20008410000 */
        /* <DEDUP_REMOVED lines=46> */
[----:B------:R-:W-:-:S07]  /*44f0*/  FMUL.FTZ R71, R71, UR4 ;  /* 0x0000000447477c20 */ /* 0x000fce0008410000 */
.L_x_485:
[----:B------:R-:W-:Y:S05]  /*4500*/  @P0 BRA `(.L_x_505) ;  /* 0x00000010006c0947 */ /* 0x000fea0003800000 */
[----:B------:R-:W2:Y:S01]  /*4510*/  S2R R2, SR_TID.X ;  /* 0x0000000000027919 */ /* 0x000ea20000002100 */
[----:B------:R-:W3:Y:S01]  /*4520*/  S2UR UR5, SR_CgaCtaId ;  /* 0x00000000000579c3 */ /* 0x000ee20000008800 */
[----:B------:R-:W-:Y:S01]  /*4530*/  UMOV UR4, 0x400 ;  /* 0x0000040000047882 */ /* 0x000fe20000000000 */
[----:B------:R-:W-:-:S06]  /*4540*/  F2FP.BF16.F32.PACK_AB R72, R73, R72 ;  /* 0x000000484948723e */ /* 0x000fcc00000010ff */
[----:B------:R-:W-:Y:S01]  /*4550*/  BAR.SYNC.DEFER_BLOCKING 0x1, 0x100 ;  /* 0x0044000000007b1d */ /* 0x000fe20000010000 */
        /* <DEDUP_REMOVED lines=8> */
[----:B------:R-:W-:Y:S02]  /*45e0*/  F2FP.BF16.F32.PACK_AB R89, R91, R90 ;  /* 0x0000005a5b59723e */ /* 0x000fe400000010ff */
[----:B------:R-:W-:Y:S01]  /*45f0*/  F2FP.BF16.F32.PACK_AB R96, R97, R96 ;  /* 0x000000606160723e */ /* 0x000fe200000010ff */
[----:B---3--:R-:W-:Y:S01]  /*4600*/  ULEA UR6, UR5, UR4, 0x18 ;  /* 0x0000000405067291 */ /* 0x008fe2000f8ec03f */
[----:B------:R-:W-:Y:S02]  /*4610*/  F2FP.BF16.F32.PACK_AB R90, R93, R92 ;  /* 0x0000005c5d5a723e */ /* 0x000fe400000010ff */
[----:B------:R-:W-:Y:S01]  /*4620*/  F2FP.BF16.F32.PACK_AB R91, R95, R94 ;  /* 0x0000005e5f5b723e */ /* 0x000fe200000010ff */
[----:B------:R-:W-:Y:S01]  /*4630*/  ULDC.64 UR4, c[0x0][0x870] ;  /* 0x00021c0000047ab9 */ /* 0x000fe20000000a00 */
[----:B------:R-:W-:Y:S01]  /*4640*/  F2FP.BF16.F32.PACK_AB R97, R99, R98 ;  /* 0x000000626361723e */ /* 0x000fe200000010ff */
[----:B------:R-:W-:Y:S01]  /*4650*/  UISETP.NE.U32.AND UP0, UPT, UR4, URZ, UPT ;  /* 0x0000003f0400728c */ /* 0x000fe2000bf05070 */
[----:B--2---:R-:W-:Y:S01]  /*4660*/  VIADD R10, R2, 0xffffff80 ;  /* 0xffffff80020a7836 */ /* 0x004fe20000000000 */
[----:B------:R-:W-:-:S02]  /*4670*/  F2FP.BF16.F32.PACK_AB R104, R105, R104 ;  /* 0x000000686968723e */ /* 0x000fc400000010ff */
[----:B------:R-:W-:Y:S01]  /*4680*/  F2FP.BF16.F32.PACK_AB R98, R101, R100 ;  /* 0x000000646562723e */ /* 0x000fe200000010ff */
[----:B------:R-:W-:Y:S01]  /*4690*/  UISETP.NE.AND.EX UP0, UPT, UR5, URZ, UPT, UP0 ;  /* 0x0000003f0500728c */ /* 0x000fe2000bf05300 */
[----:B------:R-:W-:Y:S02]  /*46a0*/  SHF.R.S32.HI R11, RZ, 0x1f, R10 ;  /* 0x0000001fff0b7819 */ /* 0x000fe4000001140a */
[----:B------:R-:W-:Y:S01]  /*46b0*/  F2FP.BF16.F32.PACK_AB R99, R103, R102 ;  /* 0x000000666763723e */ /* 0x000fe200000010ff */
[----:B------:R-:W-:Y:S01]  /*46c0*/  ULDC.64 UR4, c[0x0][0x870] ;  /* 0x00021c0000047ab9 */ /* 0x000fe20000000a00 */
[CC--:B------:R-:W-:Y:S01]  /*46d0*/  LEA.HI R2, R11.reuse, R10.reuse, RZ, 0x4 ;  /* 0x0000000a0b027211 */ /* 0x0c0fe200078f20ff */
[----:B------:R-:W-:Y:S01]  /*46e0*/  UIMAD.WIDE UR4, UR36, 0x4, UR4 ;  /* 0x00000004240478a5 */ /* 0x000fe2000f8e0204 */
[----:B------:R-:W-:Y:S02]  /*46f0*/  LEA.HI R7, R11, R10, RZ, 0x5 ;  /* 0x0000000a0b077211 */ /* 0x000fe400078f28ff */
[----:B------:R-:W-:-:S02]  /*4700*/  LOP3.LUT R3, R2, 0xfffffff0, RZ, 0xc0, !PT ;  /* 0xfffffff002037812 */ /* 0x000fc400078ec0ff */
[----:B------:R-:W-:Y:S02]  /*4710*/  SHF.R.U32.HI R2, RZ, 0x1, R2 ;  /* 0x00000001ff027819 */ /* 0x000fe40000011602 */
[----:B------:R-:W-:Y:S01]  /*4720*/  SHF.R.S32.HI R13, RZ, 0x5, R7 ;  /* 0x00000005ff0d7819 */ /* 0x000fe20000011407 */
[----:B------:R-:W-:Y:S01]  /*4730*/  IMAD.IADD R3, R10, 0x1, -R3 ;  /* 0x000000010a037824 */ /* 0x000fe200078e0a03 */
[----:B------:R-:W-:Y:S02]  /*4740*/  F2FP.BF16.F32.PACK_AB R105, R107, R106 ;  /* 0x0000006a6b69723e */ /* 0x000fe400000010ff */
[----:B------:R-:W-:Y:S02]  /*4750*/  F2FP.BF16.F32.PACK_AB R112, R113, R112 ;  /* 0x000000707170723e */ /* 0x000fe400000010ff */
[----:B-1----:R-:W-:Y:S02]  /*4760*/  LEA.HI R4, R3, R3, RZ, 0x1 ;  /* 0x0000000303047211 */ /* 0x002fe400078f08ff */
[----:B------:R-:W-:-:S02]  /*4770*/  SHF.R.S32.HI R8, RZ, 0x1f, R3 ;  /* 0x0000001fff087819 */ /* 0x000fc40000011403 */
[--C-:B------:R-:W-:Y:S02]  /*4780*/  SHF.R.S32.HI R5, RZ, 0x1, R4.reuse ;  /* 0x00000001ff057819 */ /* 0x100fe40000011404 */
[----:B------:R-:W-:Y:S02]  /*4790*/  SHF.R.S32.HI R6, RZ, 0x1f, R4 ;  /* 0x0000001fff067819 */ /* 0x000fe40000011404 */
[----:B------:R-:W-:Y:S02]  /*47a0*/  LEA.HI R8, R8, R3, RZ, 0x3 ;  /* 0x0000000308087211 */ /* 0x000fe400078f18ff */
[----:B------:R-:W-:Y:S02]  /*47b0*/  LEA.HI R6, R6, R5, RZ, 0x2 ;  /* 0x0000000506067211 */ /* 0x000fe400078f10ff */
[----:B------:R-:W-:Y:S01]  /*47c0*/  LOP3.LUT R4, R4, 0x3fffffe, RZ, 0xc0, !PT ;  /* 0x03fffffe04047812 */ /* 0x000fe200078ec0ff */
[----:B------:R-:W-:Y:S01]  /*47d0*/  IMAD.SHL.U32 R8, R8, 0x20, RZ ;  /* 0x0000002008087824 */ /* 0x000fe200078e00ff */
[----:B------:R-:W-:-:S02]  /*47e0*/  LOP3.LUT R6, R6, 0xfffffffc, RZ, 0xc0, !PT ;  /* 0xfffffffc06067812 */ /* 0x000fc400078ec0ff */
[----:B------:R-:W-:Y:S01]  /*47f0*/  F2FP.BF16.F32.PACK_AB R106, R109, R108 ;  /* 0x0000006c6d6a723e */ /* 0x000fe200000010ff */
[----:B------:R-:W-:Y:S01]  /*4800*/  IMAD.IADD R4, R3, 0x1, -R4 ;  /* 0x0000000103047824 */ /* 0x000fe200078e0a04 */
[----:B------:R-:W-:Y:S01]  /*4810*/  LOP3.LUT R8, R8, 0x7fffff00, RZ, 0xc0, !PT ;  /* 0x7fffff0008087812 */ /* 0x000fe200078ec0ff */
[----:B------:R-:W-:Y:S01]  /*4820*/  IMAD.IADD R6, R5, 0x1, -R6 ;  /* 0x0000000105067824 */ /* 0x000fe200078e0a06 */
[----:B------:R-:W-:Y:S02]  /*4830*/  F2FP.BF16.F32.PACK_AB R107, R111, R110 ;  /* 0x0000006e6f6b723e */ /* 0x000fe400000010ff */
[----:B------:R-:W-:Y:S01]  /*4840*/  F2FP.BF16.F32.PACK_AB R113, R115, R114 ;  /* 0x000000727371723e */ /* 0x000fe200000010ff */
[C---:B------:R-:W-:Y:S01]  /*4850*/  IMAD.SHL.U32 R5, R6.reuse, 0x40, RZ ;  /* 0x0000004006057824 */ /* 0x040fe200078e00ff */
[----:B------:R-:W-:Y:S01]  /*4860*/  LOP3.LUT P0, RZ, R6, 0x2, RZ, 0xc0, !PT ;  /* 0x0000000206ff7812 */ /* 0x000fe2000780c0ff */
[----:B------:R-:W-:Y:S01]  /*4870*/  IMAD R3, R13, 0x200, R8 ;  /* 0x000002000d037824 */ /* 0x000fe200078e0208 */
[----:B------:R-:W-:-:S02]  /*4880*/  F2FP.BF16.F32.PACK_AB R114, R117, R116 ;  /* 0x000000747572723e */ /* 0x000fc400000010ff */
[----:B------:R-:W-:Y:S01]  /*4890*/  LOP3.LUT R5, R5, 0xc0, RZ, 0xc0, !PT ;  /* 0x000000c005057812 */ /* 0x000fe200078ec0ff */
[----:B------:R-:W-:Y:S01]  /*48a0*/  IMAD R3, R4, 0x20, R3 ;  /* 0x0000002004037824 */ /* 0x000fe200078e0203 */
[----:B------:R-:W-:Y:S02]  /*48b0*/  F2FP.BF16.F32.PACK_AB R115, R119, R118 ;  /* 0x000000767773723e */ /* 0x000fe400000010ff */
[----:B------:R-:W-:Y:S02]  /*48c0*/  LOP3.LUT R2, R5, 0x8, R2, 0xf8, !PT ;  /* 0x0000000805027812 */ /* 0x000fe400078ef802 */
[----:B------:R-:W-:Y:S02]  /*48d0*/  SHF.R.U32.HI R5, RZ, 0x3, R5 ;  /* 0x00000003ff057819 */ /* 0x000fe40000011605 */
[----:B------:R-:W-:Y:S02]  /*48e0*/  F2FP.BF16.F32.PACK_AB R32, R33, R32 ;  /* 0x000000202120723e */ /* 0x000fe400000010ff */
[----:B------:R-:W-:-:S02]  /*48f0*/  LOP3.LUT R2, R2, R5, RZ, 0x3c, !PT ;  /* 0x0000000502027212 */ /* 0x000fc400078e3cff */
[----:B------:R-:W-:Y:S02]  /*4900*/  F2FP.BF16.F32.PACK_AB R4, R25, R0 ;  /* 0x000000001904723e */ /* 0x000fe400000010ff */
[----:B------:R-:W-:Y:S01]  /*4910*/  F2FP.BF16.F32.PACK_AB R5, R27, R26 ;  /* 0x0000001a1b05723e */ /* 0x000fe200000010ff */
[----:B------:R-:W-:Y:S01]  /*4920*/  IMAD.IADD R2, R3, 0x1, R2 ;  /* 0x0000000103027824 */ /* 0x000fe200078e0202 */
[----:B------:R-:W-:Y:S01]  /*4930*/  F2FP.BF16.F32.PACK_AB R6, R29, R28 ;  /* 0x0000001c1d06723e */ /* 0x000fe200000010ff */
[----:B------:R-:W-:Y:S01]  /*4940*/  IMAD.MOV.U32 R3, RZ, RZ, 0x20 ;  /* 0x00000020ff037424 */ /* 0x000fe200078e00ff */
[----:B------:R-:W-:Y:S02]  /*4950*/  F2FP.BF16.F32.PACK_AB R7, R31, R30 ;  /* 0x0000001e1f07723e */ /* 0x000fe400000010ff */
[----:B------:R-:W-:Y:S01]  /*4960*/  LEA R8, R2, UR6, 0x1 ;  /* 0x0000000602087c11 */ /* 0x000fe2000f8e08ff */
[----:B------:R-:W-:Y:S01]  /*4970*/  IMAD.U32 R2, RZ, RZ, UR4 ;  /* 0x00000004ff027e24 */ /* 0x000fe2000f8e00ff */
[----:B------:R-:W-:-:S02]  /*4980*/  SEL R3, R3, 0xffffffe0, !P0 ;  /* 0xffffffe003037807 */ /* 0x000fc40004000000 */
[----:B------:R-:W-:Y:S01]  /*4990*/  F2FP.BF16.F32.PACK_AB R33, R35, R34 ;  /* 0x000000222321723e */ /* 0x000fe200000010ff */
[----:B------:R-:W-:Y:S01]  /*49a0*/  STSM.16.M88.4 [R8+0x6000], R72 ;  /* 0x0060004808007844 */ /* 0x000fe20000000200 */
[----:B------:R-:W-:Y:S01]  /*49b0*/  IADD3 R9, R3, 0x6000, R8 ;  /* 0x0000600003097810 */ /* 0x000fe20007ffe008 */
[----:B------:R-:W-:Y:S01]  /*49c0*/  IMAD.U32 R3, RZ, RZ, UR5 ;  /* 0x00000005ff037e24 */ /* 0x000fe2000f8e00ff */
[----:B------:R-:W-:Y:S01]  /*49d0*/  F2FP.BF16.F32.PACK_AB R40, R41, R40 ;  /* 0x000000282928723e */ /* 0x000fe200000010ff */
[----:B------:R-:W-:Y:S01]  /*49e0*/  ULDC.64 UR4, c[0x0][0x878] ;  /* 0x00021e0000047ab9 */ /* 0x000fe20000000a00 */
[----:B------:R-:W-:Y:S01]  /*49f0*/  F2FP.BF16.F32.PACK_AB R34, R37, R36 ;  /* 0x000000242522723e */ /* 0x000fe200000010ff */
[----:B------:R-:W-:Y:S01]  /*4a00*/  STSM.16.M88.4 [R9], R80 ;  /* 0x0000005009007844 */ /* 0x000fe20000000200 */
[----:B------:R-:W-:Y:S02]  /*4a10*/  F2FP.BF16.F32.PACK_AB R35, R39, R38 ;  /* 0x000000262723723e */ /* 0x000fe400000010ff */
[----:B------:R-:W-:Y:S01]  /*4a20*/  F2FP.BF16.F32.PACK_AB R41, R43, R42 ;  /* 0x0000002a2b29723e */ /* 0x000fe200000010ff */
[----:B------:R-:W-:Y:S01]  /*4a30*/  STSM.16.M88.4 [R8+0x8000], R88 ;  /* 0x0080005808007844 */ /* 0x000fe20000000200 */
[----:B------:R-:W-:-:S02]  /*4a40*/  F2FP.BF16.F32.PACK_AB R48, R49, R48 ;  /* 0x000000303130723e */ /* 0x000fc400000010ff */
[----:B------:R-:W-:Y:S01]  /*4a50*/  F2FP.BF16.F32.PACK_AB R42, R45, R44 ;  /* 0x0000002c2d2a723e */ /* 0x000fe200000010ff */
[----:B------:R-:W-:Y:S01]  /*4a60*/  STSM.16.M88.4 [R9+0x2000], R96 ;  /* 0x0020006009007844 */ /* 0x000fe20000000200 */
[----:B------:R-:W-:Y:S02]  /*4a70*/  F2FP.BF16.F32.PACK_AB R43, R47, R46 ;  /* 0x0000002e2f2b723e */ /* 0x000fe400000010ff */
[----:B------:R-:W-:Y:S01]  /*4a80*/  F2FP.BF16.F32.PACK_AB R49, R51, R50 ;  /* 0x000000323331723e */ /* 0x000fe200000010ff */
[----:B------:R-:W-:Y:S01]  /*4a90*/  STSM.16.M88.4 [R8+0xa000], R104 ;  /* 0x00a0006808007844 */ /* 0x000fe20000000200 */
[----:B------:R-:W-:Y:S02]  /*4aa0*/  F2FP.BF16.F32.PACK_AB R56, R57, R56 ;  /* 0x000000383938723e */ /* 0x000fe400000010ff */
[----:B------:R-:W-:Y:S01]  /*4ab0*/  F2FP.BF16.F32.PACK_AB R50, R53, R52 ;  /* 0x000000343532723e */ /* 0x000fe200000010ff */
[----:B------:R-:W-:Y:S01]  /*4ac0*/  STSM.16.M88.4 [R9+0x4000], R112 ;  /* 0x0040007009007844 */ /* 0x000fe20000000200 */
[----:B------:R-:W-:-:S02]  /*4ad0*/  F2FP.BF16.F32.PACK_AB R51, R55, R54 ;  /* 0x000000363733723e */ /* 0x000fc400000010ff */
[----:B------:R-:W-:Y:S01]  /*4ae0*/  F2FP.BF16.F32.PACK_AB R57, R59, R58 ;  /* 0x0000003a3b39723e */ /* 0x000fe200000010ff */
[----:B------:R1:W-:Y:S01]  /*4af0*/  STSM.16.M88.4 [R8], R4 ;  /* 0x0000000408007844 */ /* 0x0003e20000000200 */
[----:B------:R-:W-:Y:S02]  /*4b00*/  F2FP.BF16.F32.PACK_AB R64, R65, R64 ;  /* 0x000000404140723e */ /* 0x000fe400000010ff */
[----:B------:R-:W-:Y:S01]  /*4b10*/  F2FP.BF16.F32.PACK_AB R58, R61, R60 ;  /* 0x0000003c3d3a723e */ /* 0x000fe200000010ff */
[----:B------:R-:W-:Y:S01]  /*4b20*/  STSM.16.M88.4 [R9+-0x6000], R32 ;  /* 0xffa0002009007844 */ /* 0x000fe20000000200 */
[----:B------:R-:W-:Y:S02]  /*4b30*/  F2FP.BF16.F32.PACK_AB R59, R63, R62 ;  /* 0x0000003e3f3b723e */ /* 0x000fe400000010ff */
[----:B------:R-:W-:Y:S01]  /*4b40*/  F2FP.BF16.F32.PACK_AB R65, R67, R66 ;  /* 0x000000424341723e */ /* 0x000fe200000010ff */
[----:B------:R2:W-:Y:S01]  /*4b50*/  STSM.16.M88.4 [R8+0x2000], R40 ;  /* 0x0020002808007844 */ /* 0x0005e20000000200 */
[----:B------:R-:W-:-:S02]  /*4b60*/  F2FP.BF16.F32.PACK_AB R66, R69, R68 ;  /* 0x000000444542723e */ /* 0x000fc400000010ff */
[----:B------:R-:W-:Y:S01]  /*4b70*/  F2FP.BF16.F32.PACK_AB R67, R71, R70 ;  /* 0x000000464743723e */ /* 0x000fe200000010ff */
[----:B------:R-:W-:Y:S01]  /*4b80*/  STSM.16.M88.4 [R9+-0x4000], R48 ;  /* 0xffc0003009007844 */ /* 0x000fe20000000200 */
[----:B------:R-:W-:-:S03]  /*4b90*/  PLOP3.LUT P0, PT, PT, PT, UP0, 0x80, 0x0 ;  /* 0x000000000000781c */ /* 0x000fc60003f0f008 */
[----:B------:R3:W-:Y:S04]  /*4ba0*/  STSM.16.M88.4 [R8+0x4000], R56 ;  /* 0x0040003808007844 */ /* 0x0007e80000000200 */
[----:B------:R4:W-:Y:S01]  /*4bb0*/  STSM.16.M88.4 [R9+-0x2000], R64 ;  /* 0xffe0004009007844 */ /* 0x0009e20000000200 */
[----:B------:R-:W-:Y:S01]  /*4bc0*/  BAR.SYNC.DEFER_BLOCKING 0x1, 0x100 ;  /* 0x0044000000007b1d */ /* 0x000fe20000010000 */
[----:B------:R-:W-:Y:S01]  /*4bd0*/  UISETP.NE.U32.AND UP1, UPT, UR4, URZ, UPT ;  /* 0x0000003f0400728c */ /* 0x000fe2000bf25070 */
[----:B-1----:R-:W-:-:S04]  /*4be0*/  LEA.HI R6, R11, R10, RZ, 0x2 ;  /* 0x0000000a0b067211 */ /* 0x002fc800078f10ff */
[----:B------:R-:W-:Y:S02]  /*4bf0*/  ULDC UR7, c[0x0][0x808] ;  /* 0x0002020000077ab9 */ /* 0x000fe40000000800 */
[----:B--2---:R-:W1:Y:S01]  /*4c00*/  LDC.64 R40, c[0x0][0x850] ;  /* 0x00021400ff287b82 */ /* 0x004e620000000a00 */
[----:B------:R-:W2:Y:S01]  /*4c10*/  @P0 LDG.E R12, desc[UR46][R2.64] ;  /* 0x0000002e020c0981 */ /* 0x000ea2000c1e1900 */
[----:B------:R-:W-:Y:S01]  /*4c20*/  UISETP.NE.AND.EX UP1, UPT, UR5, URZ, UPT, UP1 ;  /* 0x0000003f0500728c */ /* 0x000fe2000bf25310 */
[----:B------:R-:W-:Y:S01]  /*4c30*/  IMAD.U32 R0, RZ, RZ, UR7 ;  /* 0x00000007ff007e24 */ /* 0x000fe2000f8e00ff */
[----:B---3--:R-:W-:-:S04]  /*4c40*/  LEA.HI R8, R11, R10, RZ, 0x3 ;  /* 0x0000000a0b087211 */ /* 0x008fc800078f18ff */
[----:B------:R-:W-:-:S05]  /*4c50*/  PLOP3.LUT P1, PT, PT, PT, UP1, 0x80, 0x0 ;  /* 0x000000000000781c */ /* 0x000fca0003f2f018 */
[----:B------:R-:W-:Y:S02]  /*4c60*/  @UP1 ULDC.64 UR4, c[0x0][0x878] ;  /* 0x00021e0000041ab9 */ /* 0x000fe40000000a00 */
[----:B------:R-:W-:Y:S01]  /*4c70*/  @UP1 UIMAD.WIDE UR4, UR36, 0x4, UR4 ;  /* 0x00000004240418a5 */ /* 0x000fe2000f8e0204 */
[----:B------:R-:W-:Y:S01]  /*4c80*/  LOP3.LUT R7, R6, 0x1ffffffc, RZ, 0xc0, !PT ;  /* 0x1ffffffc06077812 */ /* 0x000fe200078ec0ff */
[----:B------:R-:W3:Y:S01]  /*4c90*/  S2R R59, SR_CTAID.X ;  /* 0x00000000003b7919 */ /* 0x000ee20000002500 */
[----:B------:R-:W-:Y:S01]  /*4ca0*/  SHF.R.S32.HI R43, RZ, 0x2, R6 ;  /* 0x00000002ff2b7819 */ /* 0x000fe20000011406 */
[----:B------:R-:W-:Y:S02]  /*4cb0*/  IMAD.SHL.U32 R8, R8, 0x8, RZ ;  /* 0x0000000808087824 */ /* 0x000fe400078e00ff */
[----:B------:R-:W-:Y:S02]  /*4cc0*/  IMAD.U32 R4, RZ, RZ, UR4 ;  /* 0x00000004ff047e24 */ /* 0x000fe4000f8e00ff */
[----:B------:R-:W-:Y:S01]  /*4cd0*/  IMAD.U32 R5, RZ, RZ, UR5 ;  /* 0x00000005ff057e24 */ /* 0x000fe2000f8e00ff */
[----:B------:R-:W-:Y:S01]  /*4ce0*/  LEA.HI R6, R6, R43, RZ, 0x1 ;  /* 0x0000002b06067211 */ /* 0x000fe200078f08ff */
[----:B------:R-:W-:-:S03]  /*4cf0*/  IMAD.IADD R7, R10, 0x1, -R7 ;  /* 0x000000010a077824 */ /* 0x000fc600078e0a07 */
[----:B------:R4:W5:Y:S01]  /*4d00*/  @P1 LDG.E R0, desc[UR46][R4.64] ;  /* 0x0000002e04001981 */ /* 0x000962000c1e1900 */
[----:B------:R-:W-:Y:S01]  /*4d10*/  IMAD.SHL.U32 R52, R7, 0x8, RZ ;  /* 0x0000000807347824 */ /* 0x000fe200078e00ff */
[----:B------:R-:W-:Y:S01]  /*4d20*/  LOP3.LUT R6, R6, 0x3fffffe, RZ, 0xc0, !PT ;  /* 0x03fffffe06067812 */ /* 0x000fe200078ec0ff */
[----:B------:R-:W-:Y:S01]  /*4d30*/  UMOV UR4, URZ ;  /* 0x0000003f00047c82 */ /* 0x000fe20008000000 */
[----:B------:R-:W-:Y:S01]  /*4d40*/  UMOV UR5, URZ ;  /* 0x0000003f00057c82 */ /* 0x000fe20008000000 */
[----:B------:R-:W1:Y:S02]  /*4d50*/  S2UR UR10, SR_CTAID.Y ;  /* 0x00000000000a79c3 */ /* 0x000e640000002600 */
[----:B------:R-:W-:Y:S01]  /*4d60*/  IMAD.IADD R6, R43, 0x1, -R6 ;  /* 0x000000012b067824 */ /* 0x000fe200078e0a06 */
[----:B----4-:R-:W-:-:S04]  /*4d70*/  LOP3.LUT R5, R8, 0xc0, RZ, 0xc0, !PT ;  /* 0x000000c008057812 */ /* 0x010fc800078ec0ff */
[----:B------:R-:W-:Y:S02]  /*4d80*/  SHF.R.U32.HI R4, RZ, 0x3, R5 ;  /* 0x00000003ff047819 */ /* 0x000fe40000011605 */
[----:B------:R-:W-:-:S04]  /*4d90*/  LOP3.LUT R5, R5, 0x18, R52, 0xf8, !PT ;  /* 0x0000001805057812 */ /* 0x000fc800078ef834 */
[----:B------:R-:W-:Y:S01]  /*4da0*/  LOP3.LUT R4, R5, R4, RZ, 0x3c, !PT ;  /* 0x0000000405047212 */ /* 0x000fe200078e3cff */
[----:B------:R-:W-:-:S04]  /*4db0*/  IMAD R5, R13, 0x8, R6 ;  /* 0x000000080d057824 */ /* 0x000fc800078e0206 */
[----:B------:R-:W-:Y:S01]  /*4dc0*/  IMAD.U32 R4, R5, 0x20, R4 ;  /* 0x0000002005047824 */ /* 0x000fe200078e0004 */
[----:B--2---:R-:W-:-:S13]  /*4dd0*/  @P0 R2UR UR7, R12 ;  /* 0x000000000c0702ca */ /* 0x004fda00000e0000 */
[----:B------:R-:W-:Y:S02]  /*4de0*/  @UP0 USHF.R.S32.HI UR8, URZ, 0x1f, UR7 ;  /* 0x0000001f3f080899 */ /* 0x000fe40008011407 */
[----:B------:R-:W-:-:S05]  /*4df0*/  @UP0 UMOV UR4, UR7 ;  /* 0x0000000700040c82 */ /* 0x000fca0008000000 */
[----:B------:R-:W-:Y:S01]  /*4e00*/  @UP0 UMOV UR5, UR8 ;  /* 0x0000000800050c82 */ /* 0x000fe20008000000 */
[----:B-1-3--:R-:W-:Y:S05]  /*4e10*/  @P1 BRA `(.L_x_506) ;  /* 0x0000000000101947 */ /* 0x00afea0003800000 */
[----:B------:R-:W-:Y:S05]  /*4e20*/  @!P0 BRA `(.L_x_506) ;  /* 0x00000000000c8947 */ /* 0x000fea0003800000 */
[----:B------:R-:W2:Y:S04]  /*4e30*/  LDG.E R5, desc[UR46][R2.64] ;  /* 0x0000002e02057981 */ /* 0x000ea8000c1e1900 */
[----:B-----5:R-:W2:Y:S02]  /*4e40*/  LDG.E R0, desc[UR46][R2.64+0x4] ;  /* 0x0000042e02007981 */ /* 0x020ea4000c1e1900 */
[----:B--2---:R-:W-:-:S07]  /*4e50*/  IMAD.IADD R0, R0, 0x1, -R5 ;  /* 0x0000000100007824 */ /* 0x004fce00078e0a05 */
.L_x_506:
[----:B------:R-:W-:Y:S01]  /*4e60*/  LEA R54, R4, UR6, 0x1 ;  /* 0x0000000604367c11 */ /* 0x000fe2000f8e08ff */
[----:B------:R-:W-:Y:S01]  /*4e70*/  USHF.R.S32.HI UR7, URZ, 0x1f, UR10 ;  /* 0x0000001f3f077899 */ /* 0x000fe2000801140a */
[----:B------:R-:W1:Y:S01]  /*4e80*/  LDC.64 R64, c[0x0][0x820] ;  /* 0x00020800ff407b82 */ /* 0x000e620000000a00 */
[----:B-----5:R-:W-:Y:S01]  /*4e90*/  IMAD R0, R59, -0x80, R0 ;  /* 0xffffff803b007824 */ /* 0x020fe200078e0200 */
[----:B------:R-:W-:Y:S01]  /*4ea0*/  USHF.R.S32.HI UR6, URZ, 0x1f, UR36 ;  /* 0x0000001f3f067899 */ /* 0x000fe20008011424 */
[----:B------:R2:W3:Y:S01]  /*4eb0*/  LDS.128 R28, [R54+0x7000] ;  /* 0x00700000361c7984 */ /* 0x0004e20000000c00 */
[----:B------:R-:W-:Y:S01]  /*4ec0*/  SHF.R.S32.HI R53, RZ, 0x1f, R52 ;  /* 0x0000001fff357819 */ /* 0x000fe20000011434 */
[----:B------:R-:W-:Y:S01]  /*4ed0*/  IMAD R2, R40, UR7, RZ ;  /* 0x0000000728027c24 */ /* 0x000fe2000f8e02ff */
[----:B------:R-:W-:Y:S01]  /*4ee0*/  VIMNMX R0, R0, 0x80, PT ;  /* 0x0000008000007848 */ /* 0x000fe20003fe0100 */
[----:B------:R2:W4:Y:S01]  /*4ef0*/  LDS.128 R32, [R54+0x9000] ;  /* 0x0090000036207984 */ /* 0x0005220000000c00 */
[----:B------:R-:W-:Y:S01]  /*4f00*/  USEL UR6, UR6, URZ, !UP0 ;  /* 0x0000003f06067287 */ /* 0x000fe2000c000000 */
[----:B------:R-:W-:Y:S01]  /*4f10*/  IMAD R3, R41, UR10, R2 ;  /* 0x0000000a29037c24 */ /* 0x000fe2000f8e0202 */
[----:B------:R-:W-:Y:S01]  /*4f20*/  ULDC.64 UR8, c[0x0][0x858] ;  /* 0x0002160000087ab9 */ /* 0x000fe20000000a00 */
[----:B------:R2:W2:Y:S01]  /*4f30*/  LDS.128 R36, [R54+0xb000] ;  /* 0x00b0000036247984 */ /* 0x0004a20000000c00 */
[C---:B------:R-:W-:Y:S01]  /*4f40*/  VIADD R2, R43.reuse, 0x40 ;  /* 0x000000402b027836 */ /* 0x040fe20000000000 */
[-C--:B------:R-:W-:Y:S01]  /*4f50*/  ISETP.GE.AND P1, PT, R43, R0.reuse, PT ;  /* 0x000000002b00720c */ /* 0x080fe20003f26270 */
[----:B------:R-:W-:Y:S01]  /*4f60*/  IMAD.WIDE.U32 R40, R40, UR10, R52 ;  /* 0x0000000a28287c25 */ /* 0x000fe2000f8e0034 */
[----:B------:R1:W2:Y:S01]  /*4f70*/  LDS.128 R16, [R54] ;  /* 0x0000000036107984 */ /* 0x0002a20000000c00 */
[----:B------:R-:W-:Y:S01]  /*4f80*/  USEL UR36, UR36, URZ, !UP0 ;  /* 0x0000003f24247287 */ /* 0x000fe2000c000000 */
[----:B------:R-:W-:Y:S01]  /*4f90*/  ISETP.GE.AND P0, PT, R2, R0, PT ;  /* 0x000000000200720c */ /* 0x000fe20003f06270 */
[----:B------:R-:W-:Y:S01]  /*4fa0*/  IMAD.IADD R41, R41, 0x1, R3 ;  /* 0x0000000129297824 */ /* 0x000fe200078e0203 */
[----:B------:R1:W2:Y:S01]  /*4fb0*/  LDS.128 R20, [R54+0x2000] ;  /* 0x0020000036147984 */ /* 0x0002a20000000c00 */
[----:B------:R-:W-:Y:S01]  /*4fc0*/  IADD3 R2, P2, R43, UR4, RZ ;  /* 0x000000042b027c10 */ /* 0x000fe2000ff5e0ff */
[----:B------:R-:W-:-:S02]  /*4fd0*/  UIMAD UR4, UR6, UR8, URZ ;  /* 0x00000008060472a4 */ /* 0x000fc4000f8e023f */
[----:B------:R-:W-:Y:S01]  /*4fe0*/  IMAD.U32 R61, RZ, RZ, UR8 ;  /* 0x00000008ff3d7e24 */ /* 0x000fe2000f8e00ff */
[----:B------:R1:W2:Y:S01]  /*4ff0*/  LDS.128 R24, [R54+0x4000] ;  /* 0x0040000036187984 */ /* 0x0002a20000000c00 */
[----:B------:R-:W-:Y:S01]  /*5000*/  LEA.HI.X.SX32 R3, R43, UR5, 0x1, P2 ;  /* 0x000000052b037c11 */ /* 0x000fe200090f0eff */
[----:B------:R-:W-:Y:S02]  /*5010*/  UIMAD UR4, UR36, UR9, UR4 ;  /* 0x00000009240472a4 */ /* 0x000fe4000f8e0204 */
[----:B------:R-:W-:Y:S01]  /*5020*/  IMAD.WIDE.U32 R60, R61, UR36, R40 ;  /* 0x000000243d3c7c25 */ /* 0x000fe2000f8e0028 */
[----:B------:R1:W2:Y:S01]  /*5030*/  LDS.128 R4, [R54+0x1000] ;  /* 0x0010000036047984 */ /* 0x0002a20000000c00 */
[----:B------:R-:W-:Y:S02]  /*5040*/  BSSY B0, `(.L_x_507) ;  /* 0x000001e000007945 */ /* 0x000fe40003800000 */
[----:B-1----:R-:W-:Y:S01]  /*5050*/  IMAD R0, R64, UR7, RZ ;  /* 0x0000000740007c24 */ /* 0x002fe2000f8e02ff */
[----:B------:R1:W1:Y:S01]  /*5060*/  LDS.128 R8, [R54+0x3000] ;  /* 0x0030000036087984 */ /* 0x0002620000000c00 */
[----:B------:R-:W-:-:S02]  /*5070*/  VIADD R55, R61, UR4 ;  /* 0x000000043d377c36 */ /* 0x000fc40008000000 */
[----:B------:R-:W-:Y:S01]  /*5080*/  IMAD.WIDE.U32 R56, R64, UR10, R52 ;  /* 0x0000000a40387c25 */ /* 0x000fe2000f8e0034 */
[----:B------:R1:W1:Y:S03]  /*5090*/  LDS.128 R12, [R54+0x5000] ;  /* 0x00500000360c7984 */ /* 0x0002660000000c00 */
[----:B------:R-:W-:-:S04]  /*50a0*/  IMAD.WIDE R58, R59, 0x80, R2 ;  /* 0x000000803b3a7825 */ /* 0x000fc800078e0202 */
[----:B------:R-:W-:Y:S02]  /*50b0*/  IMAD R65, R65, UR10, R0 ;  /* 0x0000000a41417c24 */ /* 0x000fe4000f8e0200 */
[----:B------:R-:W-:Y:S01]  /*50c0*/  VIADD R64, R52, 0x20 ;  /* 0x0000002034407836 */ /* 0x000fe20000000000 */
[----:B---34-:R-:W-:Y:S06]  /*50d0*/  @P1 BRA `(.L_x_508) ;  /* 0x0000000000501947 */ /* 0x018fec0003800000 */
[----:B------:R-:W-:Y:S01]  /*50e0*/  ULDC UR4, c[0x0][0x83c] ;  /* 0x00020f0000047ab9 */ /* 0x000fe20000000800 */
[----:B------:R-:W3:Y:S01]  /*50f0*/  LDS.128 R40, [R54+0x8000] ;  /* 0x0080000036287984 */ /* 0x000ee20000000c00 */
[C---:B------:R-:W-:Y:S01]  /*5100*/  ISETP.GE.AND P2, PT, R52.reuse, UR4, PT ;  /* 0x0000000434007c0c */ /* 0x040fe2000bf46270 */
[----:B------:R-:W-:Y:S01]  /*5110*/  ULDC.64 UR8, c[0x0][0x848] ;  /* 0x0002120000087ab9 */ /* 0x000fe20000000a00 */
[----:B------:R-:W-:Y:S01]  /*5120*/  VIADD R0, R52, 0x40 ;  /* 0x0000004034007836 */ /* 0x000fe20000000000 */
[----:B------:R-:W4:Y:S01]  /*5130*/  LDS.128 R44, [R54+0xa000] ;  /* 0x00a00000362c7984 */ /* 0x000f220000000c00 */
[----:B------:R-:W-:Y:S01]  /*5140*/  IMAD R63, R59, UR8, RZ ;  /* 0x000000083b3f7c24 */ /* 0x000fe2000f8e02ff */
[----:B------:R-:W-:Y:S02]  /*5150*/  ISETP.GE.AND P3, PT, R64, UR4, PT ;  /* 0x0000000440007c0c */ /* 0x000fe4000bf66270 */
[----:B------:R-:W-:Y:S01]  /*5160*/  ISETP.GE.AND P4, PT, R0, UR4, PT ;  /* 0x0000000400007c0c */ /* 0x000fe2000bf86270 */
[----:B------:R-:W-:-:S05]  /*5170*/  IMAD R63, R58, UR9, R63 ;  /* 0x000000093a3f7c24 */ /* 0x000fca000f8e023f */
[----:B------:R1:W5:Y:S02]  /*5180*/  @!P2 LDS.128 R48, [R54+0x6000] ;  /* 0x006000003630a984 */ /* 0x0003640000000c00 */
[----:B-12---:R-:W-:-:S04]  /*5190*/  IMAD.MOV.U32 R54, RZ, RZ, R60 ;  /* 0x000000ffff367224 */ /* 0x006fc800078e003c */
[----:B------:R-:W-:Y:S01]  /*51a0*/  IMAD.WIDE.U32 R2, R58, UR8, R54 ;  /* 0x000000083a027c25 */ /* 0x000fe2000f8e0036 */
[----:B------:R-:W-:-:S03]  /*51b0*/  ULDC.64 UR8, c[0x0][0x830] ;  /* 0x00020c0000087ab9 */ /* 0x000fc60000000a00 */
[----:B------:R-:W-:Y:S01]  /*51c0*/  IMAD.IADD R3, R3, 0x1, R63 ;  /* 0x0000000103037824 */ /* 0x000fe200078e023f */
[----:B------:R-:W-:-:S04]  /*51d0*/  LEA R62, P5, R2, UR8, 0x1 ;  /* 0x00000008023e7c11 */ /* 0x000fc8000f8a08ff */
[----:B------:R-:W-:-:S05]  /*51e0*/  LEA.HI.X R63, R2, UR9, R3, 0x1, P5 ;  /* 0x00000009023f7c11 */ /* 0x000fca000a8f0c03 */
[----:B---3--:R3:W-:Y:S04]  /*51f0*/  @!P3 STG.E.128 desc[UR46][R62.64+0x40], R40 ;  /* 0x000040283e00b986 */ /* 0x0087e8000c101d2e */
[----:B----4-:R3:W-:Y:S04]  /*5200*/  @!P4 STG.E.128 desc[UR46][R62.64+0x80], R44 ;  /* 0x0000802c3e00c986 */ /* 0x0107e8000c101d2e */
[----:B-----5:R3:W-:Y:S02]  /*5210*/  @!P2 STG.E.128 desc[UR46][R62.64], R48 ;  /* 0x000000303e00a986 */ /* 0x0207e4000c101d2e */
.L_x_508:
[----:B------:R-:W-:Y:S05]  /*5220*/  BSYNC B0 ;  /* 0x0000000000007941 */ /* 0x000fea0003800000 */
.L_x_507:
[----:B------:R-:W-:Y:S04]  /*5230*/  BSSY B0, `(.L_x_509) ;  /* 0x0000016000007945 */ /* 0x000fe80003800000 */
[----:B------:R-:W-:Y:S05]  /*5240*/  @P0 BRA `(.L_x_510) ;  /* 0x0000000000500947 */ /* 0x000fea0003800000 */
[----:B---3--:R-:W-:Y:S01]  /*5250*/  IADD3 R41, P2, R58, 0x40, RZ ;  /* 0x000000403a297810 */ /* 0x008fe20007f5e0ff */
[----:B------:R-:W-:Y:S01]  /*5260*/  ULDC.64 UR8, c[0x0][0x848] ;  /* 0x0002120000087ab9 */ /* 0x000fe20000000a00 */
[----:B------:R-:W-:Y:S01]  /*5270*/  IMAD.MOV.U32 R2, RZ, RZ, R60 ;  /* 0x000000ffff027224 */ /* 0x000fe200078e003c */
[----:B------:R-:W-:Y:S01]  /*5280*/  ULDC UR4, c[0x0][0x83c] ;  /* 0x00020f0000047ab9 */ /* 0x000fe20000000800 */
[----:B------:R-:W-:Y:S01]  /*5290*/  IMAD.MOV.U32 R3, RZ, RZ, R55 ;  /* 0x000000ffff037224 */ /* 0x000fe200078e0037 */
[----:B------:R-:W-:Y:S01]  /*52a0*/  ISETP.GE.AND P3, PT, R52, UR4, PT ;  /* 0x0000000434007c0c */ /* 0x000fe2000bf66270 */
[----:B------:R-:W-:Y:S01]  /*52b0*/  IMAD.X R0, RZ, RZ, R59, P2 ;  /* 0x000000ffff007224 */ /* 0x000fe200010e063b */
[----:B------:R-:W-:Y:S01]  /*52c0*/  ISETP.GE.AND P4, PT, R64, UR4, PT ;  /* 0x0000000440007c0c */ /* 0x000fe2000bf86270 */
[----:B------:R-:W-:Y:S02]  /*52d0*/  VIADD R40, R52, 0x40 ;  /* 0x0000004034287836 */ /* 0x000fe40000000000 */
[----:B------:R-:W-:-:S02]  /*52e0*/  IMAD R0, R0, UR8, RZ ;  /* 0x0000000800007c24 */ /* 0x000fc4000f8e02ff */
[----:B------:R-:W-:Y:S01]  /*52f0*/  IMAD.WIDE.U32 R2, R41, UR8, R2 ;  /* 0x0000000829027c25 */ /* 0x000fe2000f8e0002 */
[----:B------:R-:W-:-:S03]  /*5300*/  ISETP.GE.AND P5, PT, R40, UR4, PT ;  /* 0x0000000428007c0c */ /* 0x000fc6000bfa6270 */
[----:B------:R-:W-:Y:S01]  /*5310*/  IMAD R41, R41, UR9, R0 ;  /* 0x0000000929297c24 */ /* 0x000fe2000f8e0200 */
[----:B------:R-:W-:Y:S02]  /*5320*/  ULDC.64 UR8, c[0x0][0x830] ;  /* 0x00020c0000087ab9 */ /* 0x000fe40000000a00 */
[----:B------:R-:W-:Y:S01]  /*5330*/  LEA R40, P2, R2, UR8, 0x1 ;  /* 0x0000000802287c11 */ /* 0x000fe2000f8408ff */
[----:B------:R-:W-:-:S05]  /*5340*/  IMAD.IADD R3, R3, 0x1, R41 ;  /* 0x0000000103037824 */ /* 0x000fca00078e0229 */
[----:B------:R-:W-:-:S05]  /*5350*/  LEA.HI.X R41, R2, UR9, R3, 0x1, P2 ;  /* 0x0000000902297c11 */ /* 0x000fca00090f0c03 */
[----:B------:R4:W-:Y:S04]  /*5360*/  @!P3 STG.E.128 desc[UR46][R40.64], R28 ;  /* 0x0000001c2800b986 */ /* 0x0009e8000c101d2e */
[----:B------:R4:W-:Y:S04]  /*5370*/  @!P4 STG.E.128 desc[UR46][R40.64+0x40], R32 ;  /* 0x000040202800c986 */ /* 0x0009e8000c101d2e */
[----:B--2---:R4:W-:Y:S02]  /*5380*/  @!P5 STG.E.128 desc[UR46][R40.64+0x80], R36 ;  /* 0x000080242800d986 */ /* 0x0049e4000c101d2e */
.L_x_510:
[----:B------:R-:W-:Y:S05]  /*5390*/  BSYNC B0 ;  /* 0x0000000000007941 */ /* 0x000fea0003800000 */
.L_x_509:
[----:B------:R-:W-:Y:S01]  /*53a0*/  ULDC.64 UR8, c[0x0][0x828] ;  /* 0x00020a0000087ab9 */ /* 0x000fe20000000a00 */
[----:B------:R-:W-:Y:S01]  /*53b0*/  IMAD.IADD R57, R57, 0x1, R65 ;  /* 0x0000000139397824 */ /* 0x000fe200078e0241 */
[----:B------:R-:W-:Y:S02]  /*53c0*/  UIMAD UR4, UR6, UR8, URZ ;  /* 0x00000008060472a4 */ /* 0x000fe4000f8e023f */
[----:B------:R-:W-:Y:S01]  /*53d0*/  IMAD.U32 R3, RZ, RZ, UR8 ;  /* 0x00000008ff037e24 */ /* 0x000fe2000f8e00ff */
[----:B------:R-:W-:Y:S01]  /*53e0*/  BSSY B0, `(.L_x_511) ;  /* 0x0000016000007945 */ /* 0x000fe20003800000 */
[----:B------:R-:W-:Y:S02]  /*53f0*/  UIMAD UR4, UR36, UR9, UR4 ;  /* 0x00000009240472a4 */ /* 0x000fe4000f8e0204 */
[----:B------:R-:W-:-:S04]  /*5400*/  IMAD.WIDE.U32 R56, R3, UR36, R56 ;  /* 0x0000002403387c25 */ /* 0x000fc8000f8e0038 */
[----:B----4-:R-:W-:Y:S01]  /*5410*/  VIADD R29, R57, UR4 ;  /* 0x00000004391d7c36 */ /* 0x010fe20008000000 */
[----:B------:R-:W-:Y:S06]  /*5420*/  @P1 BRA `(.L_x_512) ;  /* 0x0000000000441947 */ /* 0x000fec0003800000 */
[----:B------:R-:W-:Y:S01]  /*5430*/  ULDC.64 UR6, c[0x0][0x818] ;  /* 0x0002060000067ab9 */ /* 0x000fe20000000a00 */
[C---:B------:R-:W-:Y:S01]  /*5440*/  VIADD R0, R52.reuse, 0x40 ;  /* 0x0000004034007836 */ /* 0x040fe20000000000 */
[----:B------:R-:W-:Y:S01]  /*5450*/  ULDC UR4, c[0x0][0x80c] ;  /* 0x0002030000047ab9 */ /* 0x000fe20000000800 */
[----:B------:R-:W-:Y:S01]  /*5460*/  IMAD R31, R59, UR6, RZ ;  /* 0x000000063b1f7c24 */ /* 0x000fe2000f8e02ff */
[----:B------:R-:W-:Y:S01]  /*5470*/  ISETP.GE.AND P1, PT, R52, UR4, PT ;  /* 0x0000000434007c0c */ /* 0x000fe2000bf26270 */
[----:B------:R-:W-:Y:S01]  /*5480*/  IMAD.MOV.U32 R28, RZ, RZ, R56 ;  /* 0x000000ffff1c7224 */ /* 0x000fe200078e0038 */
[----:B------:R-:W-:Y:S01]  /*5490*/  ISETP.GE.AND P3, PT, R0, UR4, PT ;  /* 0x0000000400007c0c */ /* 0x000fe2000bf66270 */
[----:B------:R-:W-:Y:S01]  /*54a0*/  IMAD R31, R58, UR7, R31 ;  /* 0x000000073a1f7c24 */ /* 0x000fe2000f8e021f */
[----:B------:R-:W-:Y:S01]  /*54b0*/  ISETP.GE.AND P2, PT, R64, UR4, PT ;  /* 0x0000000440007c0c */ /* 0x000fe2000bf46270 */
[----:B------:R-:W-:Y:S01]  /*54c0*/  IMAD.WIDE.U32 R2, R58, UR6, R28 ;  /* 0x000000063a027c25 */ /* 0x000fe2000f8e001c */
[----:B------:R-:W-:-:S03]  /*54d0*/  ULDC.64 UR6, c[0x0][0x800] ;  /* 0x0002000000067ab9 */ /* 0x000fc60000000a00 */
[----:B------:R-:W-:Y:S01]  /*54e0*/  IMAD.IADD R3, R3, 0x1, R31 ;  /* 0x0000000103037824 */ /* 0x000fe200078e021f */
[----:B------:R-:W-:-:S04]  /*54f0*/  LEA R30, P4, R2, UR6, 0x1 ;  /* 0x00000006021e7c11 */ /* 0x000fc8000f8808ff */
[----:B------:R-:W-:-:S05]  /*5500*/  LEA.HI.X R31, R2, UR7, R3, 0x1, P4 ;  /* 0x00000007021f7c11 */ /* 0x000fca000a0f0c03 */
[----:B--2---:R4:W-:Y:S04]  /*5510*/  @!P1 STG.E.128 desc[UR46][R30.64], R16 ;  /* 0x000000101e009986 */ /* 0x0049e8000c101d2e */
[----:B------:R4:W-:Y:S04]  /*5520*/  @!P2 STG.E.128 desc[UR46][R30.64+0x40], R20 ;  /* 0x000040141e00a986 */ /* 0x0009e8000c101d2e */
[----:B------:R4:W-:Y:S02]  /*5530*/  @!P3 STG.E.128 desc[UR46][R30.64+0x80], R24 ;  /* 0x000080181e00b986 */ /* 0x0009e4000c101d2e */
.L_x_512:
[----:B------:R-:W-:Y:S05]  /*5540*/  BSYNC B0 ;  /* 0x0000000000007941 */ /* 0x000fea0003800000 */
.L_x_511:
[----:B------:R-:W-:Y:S05]  /*5550*/  @P0 BRA `(.L_x_480) ;  /* 0x0000004400140947 */ /* 0x000fea0003800000 */
[----:B--2-4-:R-:W-:Y:S01]  /*5560*/  IADD3 R17, P0, R58, 0x40, RZ ;  /* 0x000000403a117810 */ /* 0x014fe20007f1e0ff */
[----:B------:R-:W-:Y:S01]  /*5570*/  ULDC.64 UR6, c[0x0][0x818] ;  /* 0x0002060000067ab9 */ /* 0x000fe20000000a00 */
[----:B------:R-:W-:Y:S01]  /*5580*/  IMAD.MOV.U32 R2, RZ, RZ, R56 ;  /* 0x000000ffff027224 */ /* 0x000fe200078e0038 */
[----:B------:R-:W-:Y:S01]  /*5590*/  ULDC UR4, c[0x0][0x80c] ;  /* 0x0002030000047ab9 */ /* 0x000fe20000000800 */
[----:B------:R-:W-:Y:S01]  /*55a0*/  IMAD.MOV.U32 R3, RZ, RZ, R29 ;  /* 0x000000ffff037224 */ /* 0x000fe200078e001d */
[----:B------:R-:W-:Y:S01]  /*55b0*/  ISETP.GE.AND P1, PT, R52, UR4, PT ;  /* 0x0000000434007c0c */ /* 0x000fe2000bf26270 */
[----:B------:R-:W-:Y:S01]  /*55c0*/  IMAD.X R0, RZ, RZ, R59, P0 ;  /* 0x000000ffff007224 */ /* 0x000fe200000e063b */
[----:B------:R-:W-:Y:S01]  /*55d0*/  ISETP.GE.AND P2, PT, R64, UR4, PT ;  /* 0x0000000440007c0c */ /* 0x000fe2000bf46270 */
[----:B------:R-:W-:-:S04]  /*55e0*/  IMAD.WIDE.U32 R2, R17, UR6, R2 ;  /* 0x0000000611027c25 */ /* 0x000fc8000f8e0002 */
[----:B------:R-:W-:Y:S02]  /*55f0*/  IMAD R0, R0, UR6, RZ ;  /* 0x0000000600007c24 */ /* 0x000fe4000f8e02ff */
[----:B------:R-:W-:Y:S02]  /*5600*/  VIADD R52, R52, 0x40 ;  /* 0x0000004034347836 */ /* 0x000fe40000000000 */
[----:B------:R-:W-:Y:S01]  /*5610*/  IMAD R17, R17, UR7, R0 ;  /* 0x0000000711117c24 */ /* 0x000fe2000f8e0200 */
[----:B------:R-:W-:Y:S02]  /*5620*/  ULDC.64 UR6, c[0x0][0x800] ;  /* 0x0002000000067ab9 */ /* 0x000fe40000000a00 */
[----:B------:R-:W-:Y:S01]  /*5630*/  LEA R16, P0, R2, UR6, 0x1 ;  /* 0x0000000602107c11 */ /* 0x000fe2000f8008ff */
[----:B------:R-:W-:-:S05]  /*5640*/  IMAD.IADD R3, R3, 0x1, R17 ;  /* 0x0000000103037824 */ /* 0x000fca00078e0211 */
[----:B------:R-:W-:Y:S02]  /*5650*/  LEA.HI.X R17, R2, UR7, R3, 0x1, P0 ;  /* 0x0000000702117c11 */ /* 0x000fe400080f0c03 */
[----:B------:R-:W-:-:S03]  /*5660*/  ISETP.GE.AND P0, PT, R52, UR4, PT ;  /* 0x0000000434007c0c */ /* 0x000fc6000bf06270 */
[----:B------:R2:W-:Y:S04]  /*5670*/  @!P1 STG.E.128 desc[UR46][R16.64], R4 ;  /* 0x0000000410009986 */ /* 0x0005e8000c101d2e */
[----:B-1----:R2:W-:Y:S06]  /*5680*/  @!P2 STG.E.128 desc[UR46][R16.64+0x40], R8 ;  /* 0x000040081000a986 */ /* 0x0025ec000c101d2e */
[----:B------:R-:W-:Y:S05]  /*5690*/  @P0 BRA `(.L_x_480) ;  /* 0x0000004000c40947 */ /* 0x000fea0003800000 */
[----:B------:R1:W-:Y:S01]  /*56a0*/  STG.E.128 desc[UR46][R16.64+0x80], R12 ;  /* 0x0000800c10007986 */ /* 0x0003e2000c101d2e */
[----:B------:R-:W-:Y:S05]  /*56b0*/  BRA `(.L_x_480) ;  /* 0x0000004000bc7947 */ /* 0x000fea0003800000 */
.L_x_505:
[----:B------:R-:W-:Y:S01]  /*56c0*/  ULDC.64 UR4, c[0x0][0x870] ;  /* 0x00021c0000047ab9 */ /* 0x000fe20000000a00 */
[----:B------:R-:W2:Y:S01]  /*56d0*/  S2R R6, SR_TID.X ;  /* 0x0000000000067919 */ /* 0x000ea20000002100 */
[----:B------:R-:W-:Y:S01]  /*56e0*/  UISETP.NE.U32.AND UP0, UPT, UR4, URZ, UPT ;  /* 0x0000003f0400728c */ /* 0x000fe2000bf05070 */
[----:B------:R-:W3:Y:S03]  /*56f0*/  S2UR UR8, SR_CTAID.Y ;  /* 0x00000000000879c3 */ /* 0x000ee60000002600 */
[----:B------:R-:W-:-:S03]  /*5700*/  UISETP.NE.AND.EX UP0, UPT, UR5, URZ, UPT, UP0 ;  /* 0x0000003f0500728c */ /* 0x000fc6000bf05300 */
[----:B------:R-:W-:Y:S02]  /*5710*/  ULDC.64 UR4, c[0x0][0x870] ;  /* 0x00021c0000047ab9 */ /* 0x000fe40000000a00 */
[----:B------:R-:W-:Y:S01]  /*5720*/  UIMAD.WIDE UR4, UR36, 0x4, UR4 ;  /* 0x00000004240478a5 */ /* 0x000fe2000f8e0204 */
[----:B------:R-:W-:Y:S01]  /*5730*/  PLOP3.LUT P0, PT, PT, PT, UP0, 0x80, 0x0 ;  /* 0x000000000000781c */ /* 0x000fe20003f0f008 */
[----:B------:R-:W-:Y:S01]  /*5740*/  ULDC UR6, c[0x0][0x808] ;  /* 0x0002020000067ab9 */ /* 0x000fe20000000800 */
[----:B------:R-:W4:Y:S01]  /*5750*/  S2R R7, SR_CTAID.X ;  /* 0x0000000000077919 */ /* 0x000f220000002500 */
[----:B------:R-:W4:Y:S02]  /*5760*/  LDC.64 R12, c[0x0][0x820] ;  /* 0x00020800ff0c7b82 */ /* 0x000f240000000a00 */
[----:B------:R-:W-:Y:S02]  /*5770*/  IMAD.U32 R2, RZ, RZ, UR4 ;  /* 0x00000004ff027e24 */ /* 0x000fe4000f8e00ff */
[----:B------:R-:W-:Y:S01]  /*5780*/  IMAD.U32 R3, RZ, RZ, UR5 ;  /* 0x00000005ff037e24 */ /* 0x000fe2000f8e00ff */
[----:B------:R-:W-:-:S05]  /*5790*/  ULDC.64 UR4, c[0x0][0x878] ;  /* 0x00021e0000047ab9 */ /* 0x000fca0000000a00 */
[----:B------:R-:W4:Y:S01]  /*57a0*/  @P0 LDG.E R8, desc[UR46][R2.64] ;  /* 0x0000002e02080981 */ /* 0x000f22000c1e1900 */
[----:B------:R-:W-:Y:S01]  /*57b0*/  UISETP.NE.U32.AND UP1, UPT, UR4, URZ, UPT ;  /* 0x0000003f0400728c */ /* 0x000fe2000bf25070 */
[----:B------:R-:W-:-:S03]  /*57c0*/  IMAD.U32 R0, RZ, RZ, UR6 ;  /* 0x00000006ff007e24 */ /* 0x000fc6000f8e00ff */
[----:B------:R-:W-:Y:S01]  /*57d0*/  UISETP.NE.AND.EX UP1, UPT, UR5, URZ, UPT, UP1 ;  /* 0x0000003f0500728c */ /* 0x000fe2000bf25310 */
[----:B--2---:R-:W-:-:S05]  /*57e0*/  VIADD R6, R6, 0xffffff80 ;  /* 0xffffff8006067836 */ /* 0x004fca0000000000 */
[----:B------:R-:W-:-:S05]  /*57f0*/  PLOP3.LUT P1, PT, PT, PT, UP1, 0x80, 0x0 ;  /* 0x000000000000781c */ /* 0x000fca0003f2f018 */
[----:B------:R-:W-:Y:S02]  /*5800*/  @UP1 ULDC.64 UR4, c[0x0][0x878] ;  /* 0x00021e0000041ab9 */ /* 0x000fe40000000a00 */
[----:B------:R-:W-:Y:S01]  /*5810*/  @UP1 UIMAD.WIDE UR4, UR36, 0x4, UR4 ;  /* 0x00000004240418a5 */ /* 0x000fe2000f8e0204 */
[----:B------:R-:W-:-:S05]  /*5820*/  SHF.R.S32.HI R9, RZ, 0x1f, R6 ;  /* 0x0000001fff097819 */ /* 0x000fca0000011406 */
[----:B-1----:R-:W-:Y:S02]  /*5830*/  IMAD.U32 R4, RZ, RZ, UR4 ;  /* 0x00000004ff047e24 */ /* 0x002fe4000f8e00ff */
[----:B------:R-:W-:Y:S01]  /*5840*/  IMAD.U32 R5, RZ, RZ, UR5 ;  /* 0x00000005ff057e24 */ /* 0x000fe2000f8e00ff */
[----:B------:R-:W-:Y:S01]  /*5850*/  LEA.HI R9, R9, R6, RZ, 0x2 ;  /* 0x0000000609097211 */ /* 0x000fe200078f10ff */
[----:B------:R-:W-:Y:S01]  /*5860*/  UMOV UR4, URZ ;  /* 0x0000003f00047c82 */ /* 0x000fe20008000000 */
[----:B------:R-:W-:Y:S02]  /*5870*/  UMOV UR5, URZ ;  /* 0x0000003f00057c82 */ /* 0x000fe40008000000 */
[----:B------:R1:W5:Y:S01]  /*5880*/  @P1 LDG.E R0, desc[UR46][R4.64] ;  /* 0x0000002e04001981 */ /* 0x000362000c1e1900 */
[----:B---3--:R-:W-:Y:S01]  /*5890*/  USHF.R.S32.HI UR9, URZ, 0x1f, UR8 ;  /* 0x0000001f3f097899 */ /* 0x008fe20008011408 */
[----:B-1----:R-:W-:-:S05]  /*58a0*/  LOP3.LUT R5, R9, 0x1ffffffc, RZ, 0xc0, !PT ;  /* 0x1ffffffc09057812 */ /* 0x002fca00078ec0ff */
[----:B------:R-:W-:Y:S01]  /*58b0*/  IMAD.IADD R6, R6, 0x1, -R5 ;  /* 0x0000000106067824 */ /* 0x000fe200078e0a05 */
[----:B----4-:R-:W-:-:S13]  /*58c0*/  @P0 R2UR UR6, R8 ;  /* 0x00000000080602ca */ /* 0x010fda00000e0000 */
[----:B------:R-:W-:Y:S02]  /*58d0*/  @UP0 USHF.R.S32.HI UR7, URZ, 0x1f, UR6 ;  /* 0x0000001f3f070899 */ /* 0x000fe40008011406 */
[----:B------:R-:W-:-:S05]  /*58e0*/  @UP0 UMOV UR4, UR6 ;  /* 0x0000000600040c82 */ /* 0x000fca0008000000 */
[----:B------:R-:W-:Y:S01]  /*58f0*/  @UP0 UMOV UR5, UR7 ;  /* 0x0000000700050c82 */ /* 0x000fe20008000000 */
[----:B------:R-:W-:Y:S05]  /*5900*/  @P1 BRA `(.L_x_513) ;  /* 0x0000000000101947 */ /* 0x000fea0003800000 */
[----:B------:R-:W-:Y:S05]  /*5910*/  @!P0 BRA `(.L_x_513) ;  /* 0x00000000000c8947 */ /* 0x000fea0003800000 */
[----:B------:R-:W2:Y:S04]  /*5920*/  LDG.E R5, desc[UR46][R2.64] ;  /* 0x0000002e02057981 */ /* 0x000ea8000c1e1900 */
[----:B-----5:R-:W2:Y:S02]  /*5930*/  LDG.E R0, desc[UR46][R2.64+0x4] ;  /* 0x0000042e02007981 */ /* 0x020ea4000c1e1900 */
[----:B--2---:R-:W-:-:S07]  /*5940*/  IMAD.IADD R0, R0, 0x1, -R5 ;  /* 0x0000000100007824 */ /* 0x004fce00078e0a05 */
.L_x_513:
[----:B------:R-:W-:Y:S01]  /*5950*/  SHF.R.S32.HI R9, RZ, 0x2, R9 ;  /* 0x00000002ff097819 */ /* 0x000fe20000011409 */
[----:B------:R-:W1:Y:S01]  /*5960*/  LDC.64 R14, c[0x0][0x850] ;  /* 0x00021400ff0e7b82 */ /* 0x000e620000000a00 */
[----:B------:R-:W-:Y:S01]  /*5970*/  IMAD R2, R12, UR9, RZ ;  /* 0x000000090c027c24 */ /* 0x000fe2000f8e02ff */
[----:B------:R-:W-:Y:S01]  /*5980*/  ULDC.64 UR6, c[0x0][0x828] ;  /* 0x00020a0000067ab9 */ /* 0x000fe20000000a00 */
[----:B------:R-:W-:Y:S01]  /*5990*/  IMAD.SHL.U32 R10, R6, 0x8, RZ ;  /* 0x00000008060a7824 */ /* 0x000fe200078e00ff */
[----:B------:R-:W-:Y:S01]  /*59a0*/  BSSY B0, `(.L_x_514) ;  /* 0x000002a000007945 */ /* 0x000fe20003800000 */
[----:B-----5:R-:W-:Y:S02]  /*59b0*/  IMAD R0, R7, -0x80, R0 ;  /* 0xffffff8007007824 */ /* 0x020fe400078e0200 */
[----:B------:R-:W-:Y:S01]  /*59c0*/  VIADD R3, R9, 0x40 ;  /* 0x0000004009037836 */ /* 0x000fe20000000000 */
[----:B------:R-:W-:Y:S01]  /*59d0*/  SHF.R.S32.HI R11, RZ, 0x1f, R10 ;  /* 0x0000001fff0b7819 */ /* 0x000fe2000001140a */
[----:B------:R-:W-:Y:S01]  /*59e0*/  IMAD R13, R13, UR8, R2 ;  /* 0x000000080d0d7c24 */ /* 0x000fe2000f8e0202 */
[----:B------:R-:W-:Y:S01]  /*59f0*/  IADD3 R2, P2, R9, UR4, RZ ;  /* 0x0000000409027c10 */ /* 0x000fe2000ff5e0ff */
[----:B------:R-:W-:Y:S01]  /*5a00*/  USHF.R.S32.HI UR4, URZ, 0x1f, UR36 ;  /* 0x0000001f3f047899 */ /* 0x000fe20008011424 */
[-C--:B------:R-:W-:Y:S01]  /*5a10*/  ISETP.GE.AND P0, PT, R3, R0.reuse, PT ;  /* 0x000000000300720c */ /* 0x080fe20003f06270 */
[----:B------:R-:W-:Y:S01]  /*5a20*/  IMAD.WIDE.U32 R4, R12, UR8, R10 ;  /* 0x000000080c047c25 */ /* 0x000fe2000f8e000a */
[C---:B------:R-:W-:Y:S01]  /*5a30*/  LEA.HI.X.SX32 R3, R9.reuse, UR5, 0x1, P2 ;  /* 0x0000000509037c11 */ /* 0x040fe200090f0eff */
[----:B------:R-:W-:Y:S01]  /*5a40*/  USEL UR5, UR4, URZ, !UP0 ;  /* 0x0000003f04057287 */ /* 0x000fe2000c000000 */
[----:B------:R-:W-:Y:S01]  /*5a50*/  ISETP.GE.AND P1, PT, R9, R0, PT ;  /* 0x000000000900720c */ /* 0x000fe20003f26270 */
[----:B------:R-:W-:Y:S01]  /*5a60*/  USEL UR36, UR36, URZ, !UP0 ;  /* 0x0000003f24247287 */ /* 0x000fe2000c000000 */
[----:B------:R-:W-:Y:S01]  /*5a70*/  IMAD.IADD R5, R5, 0x1, R13 ;  /* 0x0000000105057824 */ /* 0x000fe200078e020d */
[----:B------:R-:W-:-:S02]  /*5a80*/  UIMAD UR4, UR5, UR6, URZ ;  /* 0x00000006050472a4 */ /* 0x000fc4000f8e023f */
[----:B------:R-:W-:Y:S02]  /*5a90*/  IMAD.U32 R9, RZ, RZ, UR6 ;  /* 0x00000006ff097e24 */ /* 0x000fe4000f8e00ff */
[----:B------:R-:W-:Y:S01]  /*5aa0*/  IMAD.WIDE R6, R7, 0x80, R2 ;  /* 0x0000008007067825 */ /* 0x000fe200078e0202 */
[----:B------:R-:W-:-:S03]  /*5ab0*/  UIMAD UR4, UR36, UR7, UR4 ;  /* 0x00000007240472a4 */ /* 0x000fc6000f8e0204 */
[----:B------:R-:W-:-:S04]  /*5ac0*/  IMAD.WIDE.U32 R8, R9, UR36, R4 ;  /* 0x0000002409087c25 */ /* 0x000fc8000f8e0004 */
[C---:B-1----:R-:W-:Y:S02]  /*5ad0*/  IMAD R0, R14.reuse, UR9, RZ ;  /* 0x000000090e007c24 */ /* 0x042fe4000f8e02ff */
[----:B------:R-:W-:Y:S02]  /*5ae0*/  VIADD R5, R9, UR4 ;  /* 0x0000000409057c36 */ /* 0x000fe40008000000 */
[----:B------:R-:W-:Y:S02]  /*5af0*/  IMAD R17, R15, UR8, R0 ;  /* 0x000000080f117c24 */ /* 0x000fe4000f8e0200 */
[----:B------:R-:W-:-:S04]  /*5b00*/  IMAD.WIDE.U32 R12, R14, UR8, R10 ;  /* 0x000000080e0c7c25 */ /* 0x000fc8000f8e000a */
[C---:B------:R-:W-:Y:S02]  /*5b10*/  VIADD R16, R10.reuse, 0x20 ;  /* 0x000000200a107836 */ /* 0x040fe40000000000 */
[----:B------:R-:W-:Y:S01]  /*5b20*/  VIADD R18, R10, 0x40 ;  /* 0x000000400a127836 */ /* 0x000fe20000000000 */
[----:B------:R-:W-:Y:S06]  /*5b30*/  @P1 BRA `(.L_x_515) ;  /* 0x0000000000401947 */ /* 0x000fec0003800000 */
[----:B------:R-:W-:Y:S01]  /*5b40*/  ULDC.64 UR6, c[0x0][0x818] ;  /* 0x0002060000067ab9 */ /* 0x000fe20000000a00 */
[----:B------:R-:W-:Y:S01]  /*5b50*/  IMAD.MOV.U32 R4, RZ, RZ, R8 ;  /* 0x000000ffff047224 */ /* 0x000fe200078e0008 */
[----:B------:R-:W-:Y:S01]  /*5b60*/  ULDC UR4, c[0x0][0x80c] ;  /* 0x0002030000047ab9 */ /* 0x000fe20000000800 */
[----:B------:R-:W-:Y:S01]  /*5b70*/  IMAD R15, R7, UR6, RZ ;  /* 0x00000006070f7c24 */ /* 0x000fe2000f8e02ff */
[----:B------:R-:W-:Y:S01]  /*5b80*/  ISETP.GE.AND P3, PT, R10, UR4, PT ;  /* 0x000000040a007c0c */ /* 0x000fe2000bf66270 */
[----:B------:R-:W-:Y:S01]  /*5b90*/  IMAD.WIDE.U32 R2, R6, UR6, R4 ;  /* 0x0000000606027c25 */ /* 0x000fe2000f8e0004 */
[----:B------:R-:W-:Y:S02]  /*5ba0*/  ISETP.GE.AND P4, PT, R16, UR4, PT ;  /* 0x0000000410007c0c */ /* 0x000fe4000bf86270 */
[----:B------:R-:W-:Y:S01]  /*5bb0*/  ISETP.GE.AND P5, PT, R18, UR4, PT ;  /* 0x0000000412007c0c */ /* 0x000fe2000bfa6270 */
[----:B------:R-:W-:Y:S01]  /*5bc0*/  IMAD R15, R6, UR7, R15 ;  /* 0x00000007060f7c24 */ /* 0x000fe2000f8e020f */
[----:B------:R-:W-:-:S02]  /*5bd0*/  ULDC.64 UR6, c[0x0][0x800] ;  /* 0x0002000000067ab9 */ /* 0x000fc40000000a00 */
[----:B------:R-:W-:Y:S01]  /*5be0*/  LEA R14, P2, R2, UR6, 0x1 ;  /* 0x00000006020e7c11 */ /* 0x000fe2000f8408ff */
[----:B------:R-:W-:-:S05]  /*5bf0*/  IMAD.IADD R3, R3, 0x1, R15 ;  /* 0x0000000103037824 */ /* 0x000fca00078e020f */
[----:B------:R-:W-:-:S05]  /*5c00*/  LEA.HI.X R15, R2, UR7, R3, 0x1, P2 ;  /* 0x00000007020f7c11 */ /* 0x000fca00090f0c03 */
[----:B------:R1:W-:Y:S04]  /*5c10*/  @!P3 STG.E.128 desc[UR46][R14.64], RZ ;  /* 0x000000ff0e00b986 */ /* 0x0003e8000c101d2e */
[----:B------:R1:W-:Y:S04]  /*5c20*/  @!P4 STG.E.128 desc[UR46][R14.64+0x40], RZ ;  /* 0x000040ff0e00c986 */ /* 0x0003e8000c101d2e */
[----:B------:R1:W-:Y:S02]  /*5c30*/  @!P5 STG.E.128 desc[UR46][R14.64+0x80], RZ ;  /* 0x000080ff0e00d986 */ /* 0x0003e4000c101d2e */
.L_x_515:
[----:B------:R-:W-:Y:S05]  /*5c40*/  BSYNC B0 ;  /* 0x0000000000007941 */ /* 0x000fea0003800000 */
.L_x_514:
[----:B------:R-:W-:Y:S04]  /*5c50*/  BSSY B0, `(.L_x_516) ;  /* 0x0000015000007945 */ /* 0x000fe80003800000 */
[----:B------:R-:W-:Y:S05]  /*5c60*/  @P0 BRA `(.L_x_517) ;  /* 0x00000000004c0947 */ /* 0x000fea0003800000 */
[----:B------:R-:W-:Y:S01]  /*5c70*/  IADD3 R9, P2, R6, 0x40, RZ ;  /* 0x0000004006097810 */ /* 0x000fe20007f5e0ff */
[----:B------:R-:W-:Y:S01]  /*5c80*/  ULDC.64 UR6, c[0x0][0x818] ;  /* 0x0002060000067ab9 */ /* 0x000fe20000000a00 */
[----:B------:R-:W-:Y:S01]  /*5c90*/  IMAD.MOV.U32 R2, RZ, RZ, R8 ;  /* 0x000000ffff027224 */ /* 0x000fe200078e0008 */
[----:B------:R-:W-:Y:S01]  /*5ca0*/  ULDC UR4, c[0x0][0x80c] ;  /* 0x0002030000047ab9 */ /* 0x000fe20000000800 */
[----:B------:R-:W-:Y:S01]  /*5cb0*/  IMAD.MOV.U32 R3, RZ, RZ, R5 ;  /* 0x000000ffff037224 */ /* 0x000fe200078e0005 */
[----:B------:R-:W-:Y:S01]  /*5cc0*/  ISETP.GE.AND P3, PT, R10, UR4, PT ;  /* 0x000000040a007c0c */ /* 0x000fe2000bf66270 */
[----:B------:R-:W-:Y:S01]  /*5cd0*/  IMAD.X R0, RZ, RZ, R7, P2 ;  /* 0x000000ffff007224 */ /* 0x000fe200010e0607 */
[----:B------:R-:W-:Y:S01]  /*5ce0*/  ISETP.GE.AND P4, PT, R16, UR4, PT ;  /* 0x0000000410007c0c */ /* 0x000fe2000bf86270 */
[----:B------:R-:W-:Y:S01]  /*5cf0*/  IMAD.WIDE.U32 R2, R9, UR6, R2 ;  /* 0x0000000609027c25 */ /* 0x000fe2000f8e0002 */
[----:B------:R-:W-:-:S03]  /*5d00*/  ISETP.GE.AND P5, PT, R18, UR4, PT ;  /* 0x0000000412007c0c */ /* 0x000fc6000bfa6270 */
[----:B------:R-:W-:-:S04]  /*5d10*/  IMAD R0, R0, UR6, RZ ;  /* 0x0000000600007c24 */ /* 0x000fc8000f8e02ff */
[----:B------:R-:W-:Y:S01]  /*5d20*/  IMAD R9, R9, UR7, R0 ;  /* 0x0000000709097c24 */ /* 0x000fe2000f8e0200 */
[----:B------:R-:W-:Y:S02]  /*5d30*/  ULDC.64 UR6, c[0x0][0x800] ;  /* 0x0002000000067ab9 */ /* 0x000fe40000000a00 */
[----:B------:R-:W-:Y:S01]  /*5d40*/  LEA R4, P2, R2, UR6, 0x1 ;  /* 0x0000000602047c11 */ /* 0x000fe2000f8408ff */
[----:B------:R-:W-:-:S05]  /*5d50*/  IMAD.IADD R3, R3, 0x1, R9 ;  /* 0x0000000103037824 */ /* 0x000fca00078e0209 */
[----:B------:R-:W-:-:S05]  /*5d60*/  LEA.HI.X R5, R2, UR7, R3, 0x1, P2 ;  /* 0x0000000702057c11 */ /* 0x000fca00090f0c03 */
[----:B------:R2:W-:Y:S04]  /*5d70*/  @!P3 STG.E.128 desc[UR46][R4.64], RZ ;  /* 0x000000ff0400b986 */ /* 0x0005e8000c101d2e */
[----:B------:R2:W-:Y:S04]  /*5d80*/  @!P4 STG.E.128 desc[UR46][R4.64+0x40], RZ ;  /* 0x000040ff0400c986 */ /* 0x0005e8000c101d2e */
[----:B------:R2:W-:Y:S02]  /*5d90*/  @!P5 STG.E.128 desc[UR46][R4.64+0x80], RZ ;  /* 0x000080ff0400d986 */ /* 0x0005e4000c101d2e */
.L_x_517:
[----:B------:R-:W-:Y:S05]  /*5da0*/  BSYNC B0 ;  /* 0x0000000000007941 */ /* 0x000fea0003800000 */
.L_x_516:
[----:B------:R-:W-:Y:S01]  /*5db0*/  ULDC.64 UR6, c[0x0][0x858] ;  /* 0x0002160000067ab9 */ /* 0x000fe20000000a00 */
[----:B------:R-:W-:Y:S01]  /*5dc0*/  IMAD.IADD R13, R13, 0x1, R17 ;  /* 0x000000010d0d7824 */ /* 0x000fe200078e0211 */
[----:B------:R-:W-:Y:S02]  /*5dd0*/  UIMAD UR4, UR5, UR6, URZ ;  /* 0x00000006050472a4 */ /* 0x000fe4000f8e023f */
[----:B------:R-:W-:Y:S01]  /*5de0*/  IMAD.U32 R9, RZ, RZ, UR6 ;  /* 0x00000006ff097e24 */ /* 0x000fe2000f8e00ff */
[----:B------:R-:W-:Y:S01]  /*5df0*/  BSSY B0, `(.L_x_518) ;  /* 0x0000015000007945 */ /* 0x000fe20003800000 */
[----:B------:R-:W-:Y:S02]  /*5e00*/  UIMAD UR4, UR36, UR7, UR4 ;  /* 0x00000007240472a4 */ /* 0x000fe4000f8e0204 */
[----:B------:R-:W-:-:S04]  /*5e10*/  IMAD.WIDE.U32 R8, R9, UR36, R12 ;  /* 0x0000002409087c25 */ /* 0x000fc8000f8e000c */
[----:B--2---:R-:W-:Y:S01]  /*5e20*/  VIADD R5, R9, UR4 ;  /* 0x0000000409057c36 */ /* 0x004fe20008000000 */
        /* <DEDUP_REMOVED lines=17> */
.L_x_519:
[----:B------:R-:W-:Y:S05]  /*5f40*/  BSYNC B0 ;  /* 0x0000000000007941 */ /* 0x000fea0003800000 */
.L_x_518:
        /* <DEDUP_REMOVED lines=10> */
[----:B------:R-:W-:-:S04]  /*5ff0*/  IMAD R0, R0, UR6, RZ ;  /* 0x0000000600007c24 */ /* 0x000fc8000f8e02ff */
[----:B------:R-:W-:Y:S01]  /*6000*/  IMAD R5, R9, UR7, R0 ;  /* 0x0000000709057c24 */ /* 0x000fe2000f8e0200 */
[----:B------:R-:W-:Y:S02]  /*6010*/  ULDC.64 UR6, c[0x0][0x830] ;  /* 0x00020c0000067ab9 */ /* 0x000fe40000000a00 */
[----:B------:R-:W-:Y:S01]  /*6020*/  LEA R4, P0, R2, UR6, 0x1 ;  /* 0x0000000602047c11 */ /* 0x000fe2000f8008ff */
[----:B------:R-:W-:-:S05]  /*6030*/  IMAD.IADD R3, R3, 0x1, R5 ;  /* 0x0000000103037824 */ /* 0x000fca00078e0205 */
[----:B------:R-:W-:Y:S02]  /*6040*/  LEA.HI.X R5, R2, UR7, R3, 0x1, P0 ;  /* 0x0000000702057c11 */ /* 0x000fe400080f0c03 */
[----:B------:R-:W-:-:S03]  /*6050*/  ISETP.GE.AND P0, PT, R18, UR4, PT ;  /* 0x0000000412007c0c */ /* 0x000fc6000bf06270 */
[----:B------:R3:W-:Y:S04]  /*6060*/  @!P1 STG.E.128 desc[UR46][R4.64], RZ ;  /* 0x000000ff04009986 */ /* 0x0007e8000c101d2e */
[----:B------:R3:W-:Y:S06]  /*6070*/  @!P2 STG.E.128 desc[UR46][R4.64+0x40], RZ ;  /* 0x000040ff0400a986 */ /* 0x0007ec000c101d2e */
[----:B------:R-:W-:Y:S05]  /*6080*/  @P0 BRA `(.L_x_480) ;  /* 0x0000003800480947 */ /* 0x000fea0003800000 */
[----:B------:R4:W-:Y:S01]  /*6090*/  STG.E.128 desc[UR46][R4.64+0x80], RZ ;  /* 0x000080ff04007986 */ /* 0x0009e2000c101d2e */
[----:B------:R-:W-:Y:S05]  /*60a0*/  BRA `(.L_x_480) ;  /* 0x0000003800407947 */ /* 0x000fea0003800000 */
.L_x_475:
[----:B------:R-:W-:-:S08]  /*60b0*/  NOP ;  /* 0x0000000000007918 */ /* 0x000fd00000000000 */
[----:B------:R-:W1:-:S00]  /*60c0*/  USETMAXREG.DEALLOC.CTAPOOL 0x18 ;  /* 0x00000018000079c8 */ /* 0x000e4000080e0500 */
[----:B-1----:R-:W-:-:S06]  /*60d0*/  LOP3.LUT R0, R0, 0x3, RZ, 0xc0, !PT ;  /* 0x0000000300007812 */ /* 0x002fcc00078ec0ff */
[----:B------:R-:W1:Y:S02]  /*60e0*/  SHFL.IDX PT, R0, R0, RZ, 0x1f ;  /* 0x00001fff00007589 */ /* 0x000e6400000e0000 */
[----:B-1----:R-:W-:-:S13]  /*60f0*/  ISETP.NE.AND P0, PT, R0, RZ, PT ;  /* 0x000000ff0000720c */ /* 0x002fda0003f05270 */
[----:B------:R-:W-:Y:S05]  /*6100*/  @!P0 BRA `(.L_x_520) ;  /* 0x0000000c00d48947 */ /* 0x000fea0003800000 */
[----:B------:R-:W-:-:S13]  /*6110*/  ISETP.NE.AND P0, PT, R0, 0x1, PT ;  /* 0x000000010000780c */ /* 0x000fda0003f05270 */
[----:B------:R-:W-:Y:S05]  /*6120*/  @P0 BRA `(.L_x_480) ;  /* 0x0000003800200947 */ /* 0x000fea0003800000 */
[----:B------:R-:W-:Y:S01]  /*6130*/  ULDC.64 UR4, c[0x0][0x8d8] ;  /* 0x0002360000047ab9 */ /* 0x000fe20000000a00 */
[----:B------:R-:W1:Y:S01]  /*6140*/  S2UR UR12, SR_CTAID.Z ;  /* 0x00000000000c79c3 */ /* 0x000e620000002700 */
[----:B------:R-:W-:-:S04]  /*6150*/  ISETP.NE.U32.AND P0, PT, RZ, UR4, PT ;  /* 0x00000004ff007c0c */ /* 0x000fc8000bf05070 */
[----:B------:R-:W-:-:S13]  /*6160*/  ISETP.NE.AND.EX P0, PT, RZ, UR5, PT, P0 ;  /* 0x00000005ff007c0c */ /* 0x000fda000bf05300 */
[----:B------:R-:W-:Y:S05]  /*6170*/  @!P0 BRA `(.L_x_521) ;  /* 0x00000000001c8947 */ /* 0x000fea0003800000 */
[----:B------:R-:W-:Y:S02]  /*6180*/  ULDC.64 UR4, c[0x0][0x8d8] ;  /* 0x0002360000047ab9 */ /* 0x000fe40000000a00 */
[----:B-1----:R-:W-:-:S06]  /*6190*/  UIMAD.WIDE UR4, UR12, 0x4, UR4 ;  /* 0x000000040c0478a5 */ /* 0x002fcc000f8e0204 */
[----:B------:R-:W-:Y:S02]  /*61a0*/  IMAD.U32 R2, RZ, RZ, UR4 ;  /* 0x00000004ff027e24 */ /* 0x000fe4000f8e00ff */
[----:B------:R-:W-:-:S05]  /*61b0*/  IMAD.U32 R3, RZ, RZ, UR5 ;  /* 0x00000005ff037e24 */ /* 0x000fca000f8e00ff */
[----:B------:R-:W2:Y:S02]  /*61c0*/  LDG.E R2, desc[UR46][R2.64] ;  /* 0x0000002e02027981 */ /* 0x000ea4000c1e1900 */
[----:B--2---:R-:W-:Y:S01]  /*61d0*/  R2UR UR5, R2 ;  /* 0x00000000020572ca */ /* 0x004fe200000e0000 */
[----:B------:R-:W-:-:S14]  /*61e0*/  BRA `(.L_x_522) ;  /* 0x0000000000387947 */ /* 0x000fdc0003800000 */
.L_x_521:
[----:B------:R-:W-:Y:S02]  /*61f0*/  ULDC.64 UR4, c[0x0][0x8d0] ;  /* 0x0002340000047ab9 */ /* 0x000fe40000000a00 */
[----:B------:R-:W-:-:S04]  /*6200*/  ISETP.NE.U32.AND P0, PT, RZ, UR4, PT ;  /* 0x00000004ff007c0c */ /* 0x000fc8000bf05070 */
[----:B------:R-:W-:-:S13]  /*6210*/  ISETP.NE.AND.EX P0, PT, RZ, UR5, PT, P0 ;  /* 0x00000005ff007c0c */ /* 0x000fda000bf05300 */
[----:B------:R-:W-:Y:S05]  /*6220*/  @!P0 BRA `(.L_x_523) ;  /* 0x0000000000248947 */ /* 0x000fea0003800000 */
[----:B------:R-:W-:Y:S02]  /*6230*/  ULDC.64 UR4, c[0x0][0x8d0] ;  /* 0x0002340000047ab9 */ /* 0x000fe40000000a00 */
[----:B-1----:R-:W-:-:S06]  /*6240*/  UIMAD.WIDE UR4, UR12, 0x4, UR4 ;  /* 0x000000040c0478a5 */ /* 0x002fcc000f8e0204 */
[----:B------:R-:W-:Y:S02]  /*6250*/  IMAD.U32 R2, RZ, RZ, UR4 ;  /* 0x00000004ff027e24 */ /* 0x000fe4000f8e00ff */
[----:B------:R-:W-:-:S05]  /*6260*/  IMAD.U32 R3, RZ, RZ, UR5 ;  /* 0x00000005ff037e24 */ /* 0x000fca000f8e00ff */
[----:B------:R-:W2:Y:S04]  /*6270*/  LDG.E R0, desc[UR46][R2.64] ;  /* 0x0000002e02007981 */ /* 0x000ea8000c1e1900 */
[----:B------:R-:W2:Y:S02]  /*6280*/  LDG.E R5, desc[UR46][R2.64+0x4] ;  /* 0x0000042e02057981 */ /* 0x000ea4000c1e1900 */
[----:B--2---:R-:W-:-:S05]  /*6290*/  IMAD.IADD R0, R5, 0x1, -R0 ;  /* 0x0000000105007824 */ /* 0x004fca00078e0a00 */
[----:B------:R-:W-:Y:S01]  /*62a0*/  R2UR UR5, R0 ;  /* 0x00000000000572ca */ /* 0x000fe200000e0000 */
[----:B------:R-:W-:-:S14]  /*62b0*/  BRA `(.L_x_522) ;  /* 0x0000000000047947 */ /* 0x000fdc0003800000 */
.L_x_523:
[----:B------:R-:W-:-:S05]  /*62c0*/  ULDC UR5, c[0x0][0x8bc] ;  /* 0x00022f0000057ab9 */ /* 0x000fca0000000800 */
.L_x_522:
[----:B------:R-:W2:Y:S02]  /*62d0*/  S2UR UR4, SR_CTAID.X ;  /* 0x00000000000479c3 */ /* 0x000ea40000002500 */
[----:B--2---:R-:W-:-:S04]  /*62e0*/  USHF.L.U32 UR4, UR4, 0x7, URZ ;  /* 0x0000000704047899 */ /* 0x004fc8000800063f */
[----:B------:R-:W-:-:S04]  /*62f0*/  UISETP.GE.AND UP0, UPT, UR4, UR5, UPT ;  /* 0x000000050400728c */ /* 0x000fc8000bf06270 */
[----:B-1----:R-:W-:-:S06]  /*6300*/  USEL UR12, UR12, 0xffffffff, !UP0 ;  /* 0xffffffff0c0c7887 */ /* 0x002fcc000c000000 */
[----:B------:R-:W-:-:S13]  /*6310*/  ISETP.LE.AND P0, PT, RZ, UR12, PT ;  /* 0x0000000cff007c0c */ /* 0x000fda000bf03270 */
[----:B------:R-:W-:Y:S05]  /*6320*/  @!P0 BRA `(.L_x_480) ;  /* 0x0000003400a08947 */ /* 0x000fea0003800000 */
[----:B------:R-:W-:Y:S02]  /*6330*/  ULDC.64 UR4, c[0x0][0x770] ;  /* 0x0001dc0000047ab9 */ /* 0x000fe40000000a00 */
[----:B------:R-:W-:-:S04]  /*6340*/  UISETP.NE.U32.AND UP0, UPT, UR4, URZ, UPT ;  /* 0x0000003f0400728c */ /* 0x000fc8000bf05070 */
[----:B------:R-:W-:-:S03]  /*6350*/  UISETP.NE.AND.EX UP0, UPT, UR5, URZ, UPT, UP0 ;  /* 0x0000003f0500728c */ /* 0x000fc6000bf05300 */
[----:B------:R-:W-:Y:S02]  /*6360*/  ULDC.64 UR4, c[0x0][0x770] ;  /* 0x0001dc0000047ab9 */ /* 0x000fe40000000a00 */
[----:B------:R-:W-:Y:S01]  /*6370*/  UIMAD.WIDE UR4, UR12, 0x4, UR4 ;  /* 0x000000040c0478a5 */ /* 0x000fe2000f8e0204 */
[----:B------:R-:W-:-:S05]  /*6380*/  PLOP3.LUT P0, PT, PT, PT, UP0, 0x80, 0x0 ;  /* 0x000000000000781c */ /* 0x000fca0003f0f008 */
[----:B------:R-:W-:Y:S02]  /*6390*/  IMAD.U32 R2, RZ, RZ, UR4 ;  /* 0x00000004ff027e24 */ /* 0x000fe4000f8e00ff */
[----:B------:R-:W-:Y:S01]  /*63a0*/  IMAD.U32 R3, RZ, RZ, UR5 ;  /* 0x00000005ff037e24 */ /* 0x000fe2000f8e00ff */
[----:B------:R-:W-:-:S05]  /*63b0*/  ULDC.64 UR4, c[0x0][0x780] ;  /* 0x0001e00000047ab9 */ /* 0x000fca0000000a00 */
[----:B------:R-:W2:Y:S01]  /*63c0*/  @P0 LDG.E R6, desc[UR46][R2.64] ;  /* 0x0000002e02060981 */ /* 0x000ea2000c1e1900 */
[----:B------:R-:W-:Y:S01]  /*63d0*/  UISETP.NE.U32.AND UP1, UPT, UR4, URZ, UPT ;  /* 0x0000003f0400728c */ /* 0x000fe2000bf25070 */
[----:B------:R-:W-:-:S03]  /*63e0*/  ULDC UR6, c[0x0][0x280] ;  /* 0x0000a00000067ab9 */ /* 0x000fc60000000800 */
[----:B------:R-:W-:Y:S01]  /*63f0*/  UISETP.NE.AND.EX UP1, UPT, UR5, URZ, UPT, UP1 ;  /* 0x0000003f0500728c */ /* 0x000fe2000bf25310 */
[----:B------:R-:W-:-:S05]  /*6400*/  IMAD.U32 R0, RZ, RZ, UR6 ;  /* 0x00000006ff007e24 */ /* 0x000fca000f8e00ff */
[----:B------:R-:W-:-:S05]  /*6410*/  PLOP3.LUT P1, PT, PT, PT, UP1, 0x80, 0x0 ;  /* 0x000000000000781c */ /* 0x000fca0003f2f018 */
[----:B------:R-:W-:Y:S02]  /*6420*/  @UP1 ULDC.64 UR4, c[0x0][0x780] ;  /* 0x0001e00000041ab9 */ /* 0x000fe40000000a00 */
[----:B------:R-:W-:-:S06]  /*6430*/  @UP1 UIMAD.WIDE UR4, UR12, 0x4, UR4 ;  /* 0x000000040c0418a5 */ /* 0x000fcc000f8e0204 */
[----:B------:R-:W-:Y:S02]  /*6440*/  IMAD.U32 R4, RZ, RZ, UR4 ;  /* 0x00000004ff047e24 */ /* 0x000fe4000f8e00ff */
[----:B------:R-:W-:-:S05]  /*6450*/  IMAD.U32 R5, RZ, RZ, UR5 ;  /* 0x00000005ff057e24 */ /* 0x000fca000f8e00ff */
[----:B------:R1:W5:Y:S01]  /*6460*/  @P1 LDG.E R0, desc[UR46][R4.64] ;  /* 0x0000002e04001981 */ /* 0x000362000c1e1900 */
[----:B------:R-:W-:Y:S01]  /*6470*/  PLOP3.LUT P2, PT, PT, PT, UP0, 0x80, 0x0 ;  /* 0x000000000000781c */ /* 0x000fe20003f4f008 */
[----:B------:R-:W3:Y:S02]  /*6480*/  S2UR UR13, SR_CTAID.Y ;  /* 0x00000000000d79c3 */ /* 0x000ee40000002600 */
[----:B---3--:R-:W-:-:S10]  /*6490*/  USHF.R.S32.HI UR7, URZ, 0x1f, UR13 ;  /* 0x0000001f3f077899 */ /* 0x008fd4000801140d */
[----:B--2---:R-:W-:-:S13]  /*64a0*/  @P2 R2UR UR4, R6 ;  /* 0x00000000060422ca */ /* 0x004fda00000e0000 */
[----:B------:R-:W-:-:S04]  /*64b0*/  @UP0 ULEA UR4, UR12, UR4, 0x6 ;  /* 0x000000040c040291 */ /* 0x000fc8000f8e303f */
[----:B------:R-:W-:-:S04]  /*64c0*/  @UP0 USHF.R.S32.HI UR5, URZ, 0x1f, UR4 ;  /* 0x0000001f3f050899 */ /* 0x000fc80008011404 */
[----:B------:R-:W-:-:S04]  /*64d0*/  @UP0 ULEA.HI UR5, UR5, UR4, URZ, 0x6 ;  /* 0x0000000405050291 */ /* 0x000fc8000f8f303f */
[----:B------:R-:W-:-:S04]  /*64e0*/  @UP0 USHF.R.S32.HI UR5, URZ, 0x6, UR5 ;  /* 0x000000063f050899 */ /* 0x000fc80008011405 */
[----:B------:R-:W-:Y:S01]  /*64f0*/  @UP0 UIMAD UR6, UR5, 0x1800, URZ ;  /* 0x00001800050608a4 */ /* 0x000fe2000f8e023f */
[----:B-1----:R-:W-:Y:S11]  /*6500*/  @P1 BRA `(.L_x_524) ;  /* 0x0000000000101947 */ /* 0x002ff60003800000 */
[----:B------:R-:W-:Y:S05]  /*6510*/  @!P0 BRA `(.L_x_524) ;  /* 0x00000000000c8947 */ /* 0x000fea0003800000 */
[----:B------:R-:W2:Y:S04]  /*6520*/  LDG.E R5, desc[UR46][R2.64] ;  /* 0x0000002e02057981 */ /* 0x000ea8000c1e1900 */
[----:B-----5:R-:W2:Y:S02]  /*6530*/  LDG.E R0, desc[UR46][R2.64+0x4] ;  /* 0x0000042e02007981 */ /* 0x020ea4000c1e1900 */
[----:B--2---:R-:W-:-:S07]  /*6540*/  IMAD.IADD R0, R0, 0x1, -R5 ;  /* 0x0000000100007824 */ /* 0x004fce00078e0a05 */
.L_x_524:
[----:B-----5:R-:W-:Y:S01]  /*6550*/  ISETP.GE.AND P0, PT, R0, 0x1, PT ;  /* 0x000000010000780c */ /* 0x020fe20003f06270 */
[----:B------:R-:W-:Y:S01]  /*6560*/  @UP0 USHF.R.S32.HI UR8, URZ, 0x1f, UR6 ;  /* 0x0000001f3f080899 */ /* 0x000fe20008011406 */
[----:B------:R-:W-:Y:S01]  /*6570*/  UMOV UR4, URZ ;  /* 0x0000003f00047c82 */ /* 0x000fe20008000000 */
[----:B------:R-:W-:Y:S01]  /*6580*/  UMOV UR5, URZ ;  /* 0x0000003f00057c82 */ /* 0x000fe20008000000 */
[----:B------:R-:W-:-:S04]  /*6590*/  @UP0 UMOV UR4, UR6 ;  /* 0x0000000600040c82 */ /* 0x000fc80008000000 */
[----:B------:R-:W-:-:S05]  /*65a0*/  @UP0 UMOV UR5, UR8 ;  /* 0x0000000800050c82 */ /* 0x000fca0008000000 */
[----:B------:R-:W-:Y:S05]  /*65b0*/  @!P0 BRA `(.L_x_480) ;  /* 0x0000003000fc8947 */ /* 0x000fea0003800000 */
[----:B------:R-:W-:Y:S01]  /*65c0*/  ULDC.64 UR8, c[0x0][0x2d8] ;  /* 0x0000b60000087ab9 */ /* 0x000fe20000000a00 */
[C---:B------:R-:W-:Y:S01]  /*65d0*/  VIADD R2, R0.reuse, 0x3f ;  /* 0x0000003f00027836 */ /* 0x040fe20000000000 */
[----:B------:R-:W-:Y:S01]  /*65e0*/  UIMAD UR7, UR7, UR8, URZ ;  /* 0x00000008070772a4 */ /* 0x000fe2000f8e023f */
[----:B------:R-:W-:Y:S01]  /*65f0*/  ISETP.GE.AND P1, PT, R0, 0x41, PT ;  /* 0x000000410000780c */ /* 0x000fe20003f26270 */
[----:B------:R-:W-:Y:S02]  /*6600*/  USHF.R.S32.HI UR6, URZ, 0x1f, UR12 ;  /* 0x0000001f3f067899 */ /* 0x000fe4000801140c */
[----:B------:R-:W-:Y:S01]  /*6610*/  UIMAD.WIDE.U32 UR10, UR13, UR8, URZ ;  /* 0x000000080d0a72a5 */ /* 0x000fe2000f8e003f */
[----:B------:R-:W-:Y:S01]  /*6620*/  SHF.R.S32.HI R3, RZ, 0x1f, R2 ;  /* 0x0000001fff037819 */ /* 0x000fe20000011402 */
[----:B------:R-:W-:Y:S02]  /*6630*/  UIMAD UR7, UR13, UR9, UR7 ;  /* 0x000000090d0772a4 */ /* 0x000fe4000f8e0207 */
[----:B------:R-:W-:Y:S01]  /*6640*/  UIADD3 UR8, UP1, UR4, UR10, URZ ;  /* 0x0000000a04087290 */ /* 0x000fe2000ff3e03f */
[----:B------:R-:W-:Y:S01]  /*6650*/  LEA.HI R3, R3, R2, RZ, 0x6 ;  /* 0x0000000203037211 */ /* 0x000fe200078f30ff */
[----:B------:R-:W-:-:S02]  /*6660*/  UIADD3 UR7, UR11, UR7, URZ ;  /* 0x000000070b077290 */ /* 0x000fc4000fffe03f */
[----:B------:R-:W-:Y:S01]  /*6670*/  USEL UR6, UR6, URZ, !UP0 ;  /* 0x0000003f06067287 */ /* 0x000fe2000c000000 */
[----:B------:R-:W-:Y:S01]  /*6680*/  SHF.R.S32.HI R3, RZ, 0x6, R3 ;  /* 0x00000006ff037819 */ /* 0x000fe20000011403 */
[----:B------:R-:W-:Y:S01]  /*6690*/  ULDC.64 UR14, c[0x0][0x2e0] ;  /* 0x0000b800000e7ab9 */ /* 0x000fe20000000a00 */
[----:B------:R-:W-:Y:S02]  /*66a0*/  USEL UR13, UR12, URZ, !UP0 ;  /* 0x0000003f0c0d7287 */ /* 0x000fe4000c000000 */
[----:B------:R-:W-:Y:S01]  /*66b0*/  UIADD3.X UR9, UR5, UR7, URZ, UP1, !UPT ;  /* 0x0000000705097290 */ /* 0x000fe20008ffe43f */
[----:B------:R-:W-:Y:S01]  /*66c0*/  VIMNMX R3, R3, 0x1, !PT ;  /* 0x0000000103037848 */ /* 0x000fe20007fe0100 */
[----:B------:R-:W-:Y:S02]  /*66d0*/  UIMAD UR6, UR6, UR14, URZ ;  /* 0x0000000e060672a4 */ /* 0x000fe4000f8e023f */
[----:B------:R-:W-:Y:S01]  /*66e0*/  UIMAD.WIDE.U32 UR8, UR13, UR14, UR8 ;  /* 0x0000000e0d0872a5 */ /* 0x000fe2000f8e0008 */
[----:B------:R-:W-:Y:S01]  /*66f0*/  LOP3.LUT R2, R3, 0x1, RZ, 0xc0, !PT ;  /* 0x0000000103027812 */ /* 0x000fe200078ec0ff */
[----:B------:R-:W-:Y:S01]  /*6700*/  UIMAD UR12, UR13, UR15, UR6 ;  /* 0x0000000f0d0c72a4 */ /* 0x000fe2000f8e0206 */
[----:B------:R-:W-:-:S03]  /*6710*/  ELECT P0, URZ, PT ;  /* 0x00000000003f782f */ /* 0x000fc60003800000 */
[----:B------:R-:W-:Y:S01]  /*6720*/  UIADD3 UR19, UR9, UR12, URZ ;  /* 0x0000000c09137290 */ /* 0x000fe2000fffe03f */
[----:B------:R-:W-:Y:S01]  /*6730*/  UMOV UR6, URZ ;  /* 0x0000003f00067c82 */ /* 0x000fe20008000000 */
[----:B------:R-:W-:Y:S10]  /*6740*/  @!P1 BRA `(.L_x_525) ;  /* 0x0000000400889947 */ /* 0x000ff40003800000 */
[----:B------:R-:W-:Y:S01]  /*6750*/  UMOV UR6, UR10 ;  /* 0x0000000a00067c82 */ /* 0x000fe20008000000 */
[----:B------:R-:W-:Y:S01]  /*6760*/  ULDC.64 UR10, c[0x0][0x2c0] ;  /* 0x0000b000000a7ab9 */ /* 0x000fe20000000a00 */
[----:B------:R-:W-:Y:S01]  /*6770*/  UIMAD.WIDE.U32 UR6, UR13, UR14, UR6 ;  /* 0x0000000e0d0672a5 */ /* 0x000fe2000f8e0006 */
[----:B------:R-:W-:Y:S01]  /*6780*/  IMAD.IADD R0, R3, 0x1, -R2 ;  /* 0x0000000103007824 */ /* 0x000fe200078e0a02 */
[----:B------:R-:W-:Y:S02]  /*6790*/  ULDC.64 UR20, c[0x0][0x2c0] ;  /* 0x0000b00000147ab9 */ /* 0x000fe40000000a00 */
[----:B------:R-:W-:-:S04]  /*67a0*/  UIADD3 UR15, UP0, UR4, UR6, URZ ;  /* 0x00000006040f7290 */ /* 0x000fc8000ff1e03f */
[----:B------:R-:W-:Y:S02]  /*67b0*/  UIADD3.X UR4, UR5, UR12, UR7, UP0, !UPT ;  /* 0x0000000c05047290 */ /* 0x000fe400087fe407 */
[----:B------:R-:W-:Y:S01]  /*67c0*/  ULEA UR14, UP0, UR15, UR10, 0x2 ;  /* 0x0000000a0f0e7291 */ /* 0x000fe2000f80103f */
[----:B------:R-:W-:-:S03]  /*67d0*/  UMOV UR5, URZ ;  /* 0x0000003f00057c82 */ /* 0x000fc60008000000 */
[----:B------:R-:W-:Y:S02]  /*67e0*/  ULEA.HI.X UR15, UR15, UR11, UR4, 0x2, UP0 ;  /* 0x0000000b0f0f7291 */ /* 0x000fe400080f1404 */
[----:B------:R-:W-:Y:S02]  /*67f0*/  UIADD3 UR10, UP0, UR14, 0x3000, URZ ;  /* 0x000030000e0a7890 */ /* 0x000fe4000ff1e03f */
[----:B------:R-:W-:Y:S02]  /*6800*/  UIADD3 UR12, UP1, UR14, 0x6000, URZ ;  /* 0x000060000e0c7890 */ /* 0x000fe4000ff3e03f */
[----:B------:R-:W-:Y:S02]  /*6810*/  UIADD3 UR14, UP2, UR14, 0x9000, URZ ;  /* 0x000090000e0e7890 */ /* 0x000fe4000ff5e03f */
[----:B------:R-:W-:Y:S02]  /*6820*/  UIADD3.X UR11, URZ, UR15, URZ, UP0, !UPT ;  /* 0x0000000f3f0b7290 */ /* 0x000fe400087fe43f */
[----:B------:R-:W-:-:S02]  /*6830*/  UIADD3.X UR13, URZ, UR15, URZ, UP1, !UPT ;  /* 0x0000000f3f0d7290 */ /* 0x000fc40008ffe43f */
[----:B------:R-:W-:Y:S01]  /*6840*/  UIADD3.X UR15, URZ, UR15, URZ, UP2, !UPT ;  /* 0x0000000f3f0f7290 */ /* 0x000fe200097fe43f */
[----:B------:R-:W-:-:S11]  /*6850*/  UMOV UR4, URZ ;  /* 0x0000003f00047c82 */ /* 0x000fd60008000000 */
.L_x_538:
        /* <DEDUP_REMOVED lines=21> */
.L_x_527:
[----:B------:R-:W-:Y:S05]  /*69b0*/  BSYNC B0 ;  /* 0x0000000000007941 */ /* 0x000fea0003800000 */
.L_x_526:
        /* <DEDUP_REMOVED lines=13> */
.L_x_529:
[----:B------:R-:W-:Y:S05]  /*6a90*/  BSYNC B0 ;  /* 0x0000000000007941 */ /* 0x000fea0003800000 */
.L_x_528:
[----:B------:R-:W-:Y:S06]  /*6aa0*/  BAR.ARV 0xa, 0xa0 ;  /* 0x0282800000007b1d */ /* 0x000fec0000002000 */
[----:B------:R-:W-:Y:S04]  /*6ab0*/  BSSY B0, `(.L_x_530) ;  /* 0x0000003000007945 */ /* 0x000fe80003800000 */
[----:B------:R-:W-:Y:S05]  /*6ac0*/  @!P0 BRA `(.L_x_531) ;  /* 0x0000000000048947 */ /* 0x000fea0003800000 */
[----:B------:R-:W-:-:S04]  /*6ad0*/  DEPBAR.LE SB0, 0x0 ;  /* 0x000080000000791a */ /* 0x000fc80000000000 */
.L_x_531:
[----:B------:R-:W-:Y:S05]  /*6ae0*/  BSYNC B0 ;  /* 0x0000000000007941 */ /* 0x000fea0003800000 */
.L_x_530:
        /* <DEDUP_REMOVED lines=13> */
.L_x_533:
[----:B------:R-:W-:Y:S05]  /*6bc0*/  BSYNC B0 ;  /* 0x0000000000007941 */ /* 0x000fea0003800000 */
.L_x_532:
        /* <DEDUP_REMOVED lines=13> */
.L_x_535:
[----:B------:R-:W-:Y:S05]  /*6ca0*/  BSYNC B0 ;  /* 0x0000000000007941 */ /* 0x000fea0003800000 */
.L_x_534:
[----:B------:R-:W-:Y:S01]  /*6cb0*/  VIADD R0, R0, 0xfffffffe ;  /* 0xfffffffe00007836 */ /* 0x000fe20000000000 */
[----:B------:R-:W-:Y:S06]  /*6cc0*/  BAR.ARV 0xa, 0xa0 ;  /* 0x0282800000007b1d */ /* 0x000fec0000002000 */
[----:B------:R-:W-:Y:S01]  /*6cd0*/  BSSY B0, `(.L_x_536) ;  /* 0x0000004000007945 */ /* 0x000fe20003800000 */
[----:B------:R-:W-:-:S03]  /*6ce0*/  ISETP.NE.AND P1, PT, R0, RZ, PT ;  /* 0x000000ff0000720c */ /* 0x000fc60003f25270 */
[----:B------:R-:W-:Y:S10]  /*6cf0*/  @!P0 BRA `(.L_x_537) ;  /* 0x0000000000048947 */ /* 0x000ff40003800000 */
[----:B------:R-:W-:-:S04]  /*6d00*/  DEPBAR.LE SB0, 0x0 ;  /* 0x000080000000791a */ /* 0x000fc80000000000 */
.L_x_537:
[----:B------:R-:W-:Y:S05]  /*6d10*/  BSYNC B0 ;  /* 0x0000000000007941 */ /* 0x000fea0003800000 */
.L_x_536:
[----:B------:R-:W-:Y:S06]  /*6d20*/  BAR.ARV 0xb, 0xa0 ;  /* 0x02c2800000007b1d */ /* 0x000fec0000002000 */
[----:B------:R-:W-:Y:S02]  /*6d30*/  UIADD3 UR5, UR5, 0x2, URZ ;  /* 0x0000000205057890 */ /* 0x000fe4000fffe03f */
[----:B------:R-:W-:Y:S01]  /*6d40*/  UIADD3 UR4, UR4, 0x1, URZ ;  /* 0x0000000104047890 */ /* 0x000fe2000fffe03f */
[----:B------:R-:W-:Y:S11]  /*6d50*/  @P1 BRA `(.L_x_538) ;  /* 0xfffffff800c01947 */ /* 0x000ff6000383ffff */
[----:B------:R-:W-:-:S12]  /*6d60*/  UIADD3 UR6, UR16, 0x3000, URZ ;  /* 0x0000300010067890 */ /* 0x000fd8000fffe03f */
.L_x_525:
[----:B------:R-:W-:-:S13]  /*6d70*/  ISETP.NE.AND P1, PT, R2, RZ, PT ;  /* 0x000000ff0200720c */ /* 0x000fda0003f25270 */
        /* <DEDUP_REMOVED lines=9> */
[----:B------:R-:W-:Y:S01]  /*6e10*/  ULEA UR4, UP0, UR11, UR4, 0x2 ;  /* 0x000000040b047291 */ /* 0x000fe2000f80103f */
[----:B------:R-:W-:-:S03]  /*6e20*/  UMOV UR13, 0x14f00000 ;  /* 0x14f00000000d7882 */ /* 0x000fc60000000000 */
[----:B------:R-:W-:-:S03]  /*6e30*/  ULEA.HI.X UR5, UR11, UR5, UR12, 0x2, UP0 ;  /* 0x000000050b057291 */ /* 0x000fc600080f140c */
[----:B------:R-:W-:Y:S01]  /*6e40*/  UMOV UR12, 0x0 ;  /* 0x00000000000c7882 */ /* 0x000fe20000000000 */
[----:B-1----:R-:W-:-:S03]  /*6e50*/  ULEA UR7, UR10, UR7, 0x18 ;  /* 0x000000070a077291 */ /* 0x002fc6000f8ec03f */
[----:B------:R-:W-:Y:S01]  /*6e60*/  UMOV UR10, 0x300 ;  /* 0x00000300000a7882 */ /* 0x000fe20000000000 */
[----:B------:R-:W-:-:S09]  /*6e70*/  UIADD3 UR7, UR7, 0xc000, URZ ;  /* 0x0000c00007077890 */ /* 0x000fd2000fffe03f */
[----:B------:R1:W-:Y:S02]  /*6e80*/  UBLKRED.G.S.ADD.F32.RN [UR4], [UR7], UR10, desc[UR12] ;  /* 0x00000c04070073bb */ /* 0x0003e400080a140a */
[----:B-1----:R0:W-:Y:S02]  /*6e90*/  UTMACMDFLUSH ;  /* 0x00000000000079b7 */ /* 0x0021e40000000000 */
.L_x_540:
[----:B------:R-:W-:Y:S05]  /*6ea0*/  BSYNC B0 ;  /* 0x0000000000007941 */ /* 0x000fea0003800000 */
.L_x_539:
[----:B------:R-:W-:Y:S06]  /*6eb0*/  BAR.SYNC.DEFER_BLOCKING 0xe, 0xa0 ;  /* 0x0382800000007b1d */ /* 0x000fec0000010000 */
[----:B------:R-:W-:Y:S04]  /*6ec0*/  BSSY B0, `(.L_x_541) ;  /* 0x0000012000007945 */ /* 0x000fe80003800000 */
[----:B------:R-:W-:Y:S05]  /*6ed0*/  @!P0 BRA `(.L_x_542) ;  /* 0x0000000000408947 */ /* 0x000fea0003800000 */
[----:B------:R-:W1:Y:S01]  /*6ee0*/  S2UR UR7, SR_CgaCtaId ;  /* 0x00000000000779c3 */ /* 0x000e620000008800 */
[----:B------:R-:W-:Y:S01]  /*6ef0*/  UIADD3 UR4, UR6, 0xc00, URZ ;  /* 0x00000c0006047890 */ /* 0x000fe2000fffe03f */
[----:B------:R-:W-:Y:S01]  /*6f00*/  UMOV UR5, 0x400 ;  /* 0x0000040000057882 */ /* 0x000fe20000000000 */
[----:B------:R-:W-:Y:S02]  /*6f10*/  ULDC.64 UR10, c[0x0][0x2c0] ;  /* 0x0000b000000a7ab9 */ /* 0x000fe40000000a00 */
[----:B------:R-:W-:Y:S01]  /*6f20*/  UIADD3 UR12, UP0, UR4, UR8, URZ ;  /* 0x00000008040c7290 */ /* 0x000fe2000ff1e03f */
[----:B------:R-:W-:Y:S01]  /*6f30*/  UMOV UR13, 0x14f00000 ;  /* 0x14f00000000d7882 */ /* 0x000fe20000000000 */
[----:B-1----:R-:W-:Y:S02]  /*6f40*/  ULEA UR7, UR7, UR5, 0x18 ;  /* 0x0000000507077291 */ /* 0x002fe4000f8ec03f */
[----:B------:R-:W-:Y:S02]  /*6f50*/  ULEA.HI.X.SX32 UR5, UR4, UR19, 0x1, UP0 ;  /* 0x0000001304057291 */ /* 0x000fe400080f0e3f */
[----:B------:R-:W-:-:S02]  /*6f60*/  ULEA UR4, UP0, UR12, UR10, 0x2 ;  /* 0x0000000a0c047291 */ /* 0x000fc4000f80103f */
[----:B------:R-:W-:Y:S02]  /*6f70*/  UIADD3 UR7, UR7, 0xf000, URZ ;  /* 0x0000f00007077890 */ /* 0x000fe4000fffe03f */
[----:B------:R-:W-:Y:S01]  /*6f80*/  ULEA.HI.X UR5, UR12, UR11, UR5, 0x2, UP0 ;  /* 0x0000000b0c057291 */ /* 0x000fe200080f1405 */
[----:B------:R-:W-:Y:S02]  /*6f90*/  UMOV UR10, 0x300 ;  /* 0x00000300000a7882 */ /* 0x000fe40000000000 */
[----:B------:R-:W-:-:S06]  /*6fa0*/  UMOV UR12, 0x0 ;  /* 0x00000000000c7882 */ /* 0x000fcc0000000000 */
[----:B------:R1:W-:Y:S01]  /*6fb0*/  UBLKRED.G.S.ADD.F32.RN [UR4], [UR7], UR10, desc[UR12] ;  /* 0x00000c04070073bb */ /* 0x0003e200080a140a */
[----:B------:R0:W-:Y:S01]  /*6fc0*/  UTMACMDFLUSH ;  /* 0x00000000000079b7 */ /* 0x0001e20000000000 */
[----:B-1----:R-:W-:-:S04]  /*6fd0*/  DEPBAR.LE SB0, 0x1 ;  /* 0x000080400000791a */ /* 0x002fc80000000000 */
.L_x_542:
[----:B------:R-:W-:Y:S05]  /*6fe0*/  BSYNC B0 ;  /* 0x0000000000007941 */ /* 0x000fea0003800000 */
.L_x_541:
[----:B------:R-:W-:Y:S06]  /*6ff0*/  BAR.ARV 0xa, 0xa0 ;  /* 0x0282800000007b1d */ /* 0x000fec0000002000 */
[----:B------:R-:W-:Y:S04]  /*7000*/  BSSY B0, `(.L_x_543) ;  /* 0x0000003000007945 */ /* 0x000fe80003800000 */
[----:B------:R-:W-:Y:S05]  /*7010*/  @!P0 BRA `(.L_x_544) ;  /* 0x0000000000048947 */ /* 0x000fea0003800000 */
[----:B------:R-:W-:-:S04]  /*7020*/  DEPBAR.LE SB0, 0x0 ;  /* 0x000080000000791a */ /* 0x000fc80000000000 */
.L_x_544:
[----:B------:R-:W-:Y:S05]  /*7030*/  BSYNC B0 ;  /* 0x0000000000007941 */ /* 0x000fea0003800000 */
.L_x_543:
[----:B------:R-:W-:Y:S06]  /*7040*/  BAR.ARV 0xb, 0xa0 ;  /* 0x02c2800000007b1d */ /* 0x000fec0000002000 */
[----:B------:R-:W-:Y:S05]  /*7050*/  BRA `(.L_x_480) ;  /* 0x0000002800547947 */ /* 0x000fea0003800000 */
.L_x_520:
[----:B------:R-:W-:Y:S01]  /*7060*/  ULDC.64 UR4, c[0x0][0x8d8] ;  /* 0x0002360000047ab9 */ /* 0x000fe20000000a00 */
[----:B------:R-:W1:Y:S01]  /*7070*/  S2UR UR13, SR_CTAID.Z ;  /* 0x00000000000d79c3 */ /* 0x000e620000002700 */
[----:B------:R-:W-:-:S04]  /*7080*/  ISETP.NE.U32.AND P0, PT, RZ, UR4, PT ;  /* 0x00000004ff007c0c */ /* 0x000fc8000bf05070 */
[----:B------:R-:W-:-:S03]  /*7090*/  ISETP.NE.AND.EX P0, PT, RZ, UR5, PT, P0 ;  /* 0x00000005ff007c0c */ /* 0x000fc6000bf05300 */
[----:B------:R-:W2:Y:S10]  /*70a0*/  S2UR UR20, SR_CTAID.Y ;  /* 0x00000000001479c3 */ /* 0x000eb40000002600 */
[----:B------:R-:W-:Y:S05]  /*70b0*/  @!P0 BRA `(.L_x_545) ;  /* 0x00000000001c8947 */ /* 0x000fea0003800000 */
[----:B------:R-:W-:Y:S02]  /*70c0*/  ULDC.64 UR4, c[0x0][0x8d8] ;  /* 0x0002360000047ab9 */ /* 0x000fe40000000a00 */
[----:B-1----:R-:W-:-:S06]  /*70d0*/  UIMAD.WIDE UR4, UR13, 0x4, UR4 ;  /* 0x000000040d0478a5 */ /* 0x002fcc000f8e0204 */
[----:B------:R-:W-:Y:S02]  /*70e0*/  IMAD.U32 R2, RZ, RZ, UR4 ;  /* 0x00000004ff027e24 */ /* 0x000fe4000f8e00ff */
[----:B------:R-:W-:-:S05]  /*70f0*/  IMAD.U32 R3, RZ, RZ, UR5 ;  /* 0x00000005ff037e24 */ /* 0x000fca000f8e00ff */
[----:B------:R-:W3:Y:S02]  /*7100*/  LDG.E R2, desc[UR46][R2.64] ;  /* 0x0000002e02027981 */ /* 0x000ee4000c1e1900 */
[----:B---3--:R-:W-:Y:S01]  /*7110*/  R2UR UR4, R2 ;  /* 0x00000000020472ca */ /* 0x008fe200000e0000 */
[----:B------:R-:W-:-:S14]  /*7120*/  BRA `(.L_x_546) ;  /* 0x00000000003c7947 */ /* 0x000fdc0003800000 */
.L_x_545:
        /* <DEDUP_REMOVED lines=8> */
[----:B------:R-:W3:Y:S04]  /*71b0*/  LDG.E R0, desc[UR46][R2.64] ;  /* 0x0000002e02007981 */ /* 0x000ee8000c1e1900 */
[----:B------:R-:W4:Y:S01]  /*71c0*/  LDG.E R4, desc[UR46][R2.64+0x4] ;  /* 0x0000042e02047981 */ /* 0x000f22000c1e1900 */
[----:B---3--:R-:W-:Y:S02]  /*71d0*/  R2UR UR4, R0 ;  /* 0x00000000000472ca */ /* 0x008fe400000e0000 */
[----:B----4-:R-:W-:-:S13]  /*71e0*/  R2UR UR5, R4 ;  /* 0x00000000040572ca */ /* 0x010fda00000e0000 */
[----:B------:R-:W-:Y:S01]  /*71f0*/  UIADD3 UR4, -UR4, UR5, URZ ;  /* 0x0000000504047290 */ /* 0x000fe2000fffe13f */
[----:B------:R-:W-:Y:S11]  /*7200*/  BRA `(.L_x_546) ;  /* 0x0000000000047947 */ /* 0x000ff60003800000 */
.L_x_547:
[----:B------:R-:W-:-:S05]  /*7210*/  ULDC UR4, c[0x0][0x8bc] ;  /* 0x00022f0000047ab9 */ /* 0x000fca0000000800 */
.L_x_546:
[----:B------:R-:W3:Y:S01]  /*7220*/  S2UR UR8, SR_CTAID.X ;  /* 0x00000000000879c3 */ /* 0x000ee20000002500 */
[----:B------:R-:W-:Y:S02]  /*7230*/  IMAD.MOV.U32 R9, RZ, RZ, 0x1 ;  /* 0x00000001ff097424 */ /* 0x000fe400078e00ff */
[----:B------:R-:W-:Y:S01]  /*7240*/  IMAD.MOV.U32 R0, RZ, RZ, RZ ;  /* 0x000000ffff007224 */ /* 0x000fe200078e00ff */
[----:B---3--:R-:W-:-:S04]  /*7250*/  USHF.L.U32 UR8, UR8, 0x7, URZ ;  /* 0x0000000708087899 */ /* 0x008fc8000800063f */
[----:B------:R-:W-:-:S04]  /*7260*/  UISETP.GE.AND UP0, UPT, UR8, UR4, UPT ;  /* 0x000000040800728c */ /* 0x000fc8000bf06270 */
[----:B-1----:R-:W-:-:S06]  /*7270*/  USEL UR13, UR13, 0xffffffff, !UP0 ;  /* 0xffffffff0d0d7887 */ /* 0x002fcc000c000000 */
[----:B------:R-:W-:-:S13]  /*7280*/  ISETP.LE.AND P0, PT, RZ, UR13, PT ;  /* 0x0000000dff007c0c */ /* 0x000fda000bf03270 */
[----:B------:R-:W-:Y:S05]  /*7290*/  @!P0 BRA `(.L_x_548) ;  /* 0x0000002400308947 */ /* 0x000fea0003800000 */
[----:B------:R-:W-:Y:S01]  /*72a0*/  ULDC.64 UR14, c[0x0][0x770] ;  /* 0x0001dc00000e7ab9 */ /* 0x000fe20000000a00 */
[----:B------:R-:W-:Y:S01]  /*72b0*/  ULDC.64 UR4, c[0x0][0x778] ;  /* 0x0001de0000047ab9 */ /* 0x000fe20000000a00 */
[----:B------:R-:W-:Y:S01]  /*72c0*/  UISETP.NE.U32.AND UP1, UPT, UR14, URZ, UPT ;  /* 0x0000003f0e00728c */ /* 0x000fe2000bf25070 */
[----:B------:R-:W-:Y:S01]  /*72d0*/  ULDC.64 UR6, c[0x0][0x770] ;  /* 0x0001dc0000067ab9 */ /* 0x000fe20000000a00 */
[----:B------:R-:W-:Y:S02]  /*72e0*/  UISETP.NE.U32.AND UP0, UPT, UR4, URZ, UPT ;  /* 0x0000003f0400728c */ /* 0x000fe4000bf05070 */
[----:B------:R-:W-:Y:S02]  /*72f0*/  UISETP.NE.AND.EX UP1, UPT, UR15, URZ, UPT, UP1 ;  /* 0x0000003f0f00728c */ /* 0x000fe4000bf25310 */
[----:B------:R-:W-:Y:S02]  /*7300*/  UIMAD.WIDE UR6, UR13, 0x4, UR6 ;  /* 0x000000040d0678a5 */ /* 0x000fe4000f8e0206 */
[----:B------:R-:W-:-:S02]  /*7310*/  UISETP.NE.AND.EX UP0, UPT, UR5, URZ, UPT, UP0 ;  /* 0x0000003f0500728c */ /* 0x000fc4000bf05300 */
[----:B------:R-:W-:Y:S01]  /*7320*/  PLOP3.LUT P0, PT, PT, PT, UP1, 0x80, 0x0 ;  /* 0x000000000000781c */ /* 0x000fe20003f0f018 */
[----:B------:R-:W-:Y:S01]  /*7330*/  ULDC.64 UR10, c[0x0][0x780] ;  /* 0x0001e000000a7ab9 */ /* 0x000fe20000000a00 */
[----:B------:R-:W-:Y:S02]  /*7340*/  IMAD.U32 R2, RZ, RZ, UR6 ;  /* 0x00000006ff027e24 */ /* 0x000fe4000f8e00ff */
[----:B------:R-:W-:Y:S01]  /*7350*/  IMAD.U32 R3, RZ, RZ, UR7 ;  /* 0x00000007ff037e24 */ /* 0x000fe2000f8e00ff */
[----:B------:R-:W-:-:S04]  /*7360*/  UISETP.NE.U32.AND UP2, UPT, UR10, URZ, UPT ;  /* 0x0000003f0a00728c */ /* 0x000fc8000bf45070 */
[----:B------:R-:W-:Y:S01]  /*7370*/  UISETP.NE.AND.EX UP2, UPT, UR11, URZ, UPT, UP2 ;  /* 0x0000003f0b00728c */ /* 0x000fe2000bf45320 */
[----:B------:R-:W-:-:S03]  /*7380*/  @UP0 ULDC.64 UR4, c[0x0][0x778] ;  /* 0x0001de0000040ab9 */ /* 0x000fc60000000a00 */
[----:B------:R1:W3:Y:S01]  /*7390*/  @P0 LDG.E R6, desc[UR46][R2.64] ;  /* 0x0000002e02060981 */ /* 0x0002e2000c1e1900 */
[----:B------:R-:W-:Y:S01]  /*73a0*/  @UP0 UIMAD.WIDE UR4, UR13, 0x4, UR4 ;  /* 0x000000040d0408a5 */ /* 0x000fe2000f8e0204 */
[----:B------:R-:W-:Y:S02]  /*73b0*/  PLOP3.LUT P1, PT, PT, PT, UP0, 0x80, 0x0 ;  /* 0x000000000000781c */ /* 0x000fe40003f2f008 */
[----:B------:R-:W-:-:S03]  /*73c0*/  PLOP3.LUT P2, PT, PT, PT, UP2, 0x80, 0x0 ;  /* 0x000000000000781c */ /* 0x000fc60003f4f028 */
[----:B-1----:R-:W-:Y:S02]  /*73d0*/  IMAD.U32 R2, RZ, RZ, UR4 ;  /* 0x00000004ff027e24 */ /* 0x002fe4000f8e00ff */
[----:B------:R-:W-:Y:S01]  /*73e0*/  IMAD.U32 R3, RZ, RZ, UR5 ;  /* 0x00000005ff037e24 */ /* 0x000fe2000f8e00ff */
[----:B------:R-:W-:Y:S02]  /*73f0*/  @UP2 ULDC.64 UR4, c[0x0][0x780] ;  /* 0x0001e00000042ab9 */ /* 0x000fe40000000a00 */
[----:B------:R-:W-:-:S03]  /*7400*/  @UP2 UIMAD.WIDE UR4, UR13, 0x4, UR4 ;  /* 0x000000040d0428a5 */ /* 0x000fc6000f8e0204 */
[----:B------:R1:W4:Y:S03]  /*7410*/  @P1 LDG.E R4, desc[UR46][R2.64] ;  /* 0x0000002e02041981 */ /* 0x000326000c1e1900 */
[----:B-1----:R-:W-:Y:S02]  /*7420*/  IMAD.U32 R2, RZ, RZ, UR4 ;  /* 0x00000004ff027e24 */ /* 0x002fe4000f8e00ff */
[----:B------:R-:W-:-:S05]  /*7430*/  IMAD.U32 R3, RZ, RZ, UR5 ;  /* 0x00000005ff037e24 */ /* 0x000fca000f8e00ff */
[----:B------:R1:W2:Y:S02]  /*7440*/  @P2 LDG.E R5, desc[UR46][R2.64] ;  /* 0x0000002e02052981 */ /* 0x0002a4000c1e1900 */
[----:B-1----:R-:W-:Y:S02]  /*7450*/  IMAD.U32 R2, RZ, RZ, UR6 ;  /* 0x00000006ff027e24 */ /* 0x002fe4000f8e00ff */
[----:B------:R-:W-:-:S05]  /*7460*/  IMAD.U32 R3, RZ, RZ, UR7 ;  /* 0x00000007ff037e24 */ /* 0x000fca000f8e00ff */
[----:B------:R1:W5:Y:S01]  /*7470*/  @P0 LDG.E R0, desc[UR46][R2.64] ;  /* 0x0000002e02000981 */ /* 0x000362000c1e1900 */
[----:B------:R-:W-:Y:S01]  /*7480*/  UMOV UR11, URZ ;  /* 0x0000003f000b7c82 */ /* 0x000fe20008000000 */
[----:B---3--:R-:W-:-:S13]  /*7490*/  @P0 R2UR UR4, R6 ;  /* 0x00000000060402ca */ /* 0x008fda00000e0000 */
[----:B------:R-:W-:-:S04]  /*74a0*/  @UP1 ULEA UR4, UR13, UR4, 0x6 ;  /* 0x000000040d041291 */ /* 0x000fc8000f8e303f */
[----:B------:R-:W-:Y:S01]  /*74b0*/  @UP1 USHF.R.S32.HI UR5, URZ, 0x1f, UR4 ;  /* 0x0000001f3f051899 */ /* 0x000fe20008011404 */
[----:B----4-:R-:W-:Y:S02]  /*74c0*/  @P1 R2UR UR11, R4 ;  /* 0x00000000040b12ca */ /* 0x010fe400000e0000 */
[----:B------:R-:W-:Y:S01]  /*74d0*/  PLOP3.LUT P1, PT, PT, PT, UP1, 0x80, 0x0 ;  /* 0x000000000000781c */ /* 0x000fe20003f2f018 */
[----:B------:R-:W-:-:S03]  /*74e0*/  @UP1 ULEA.HI UR4, UR5, UR4, URZ, 0x6 ;  /* 0x0000000405041291 */ /* 0x000fc6000f8f303f */
[----:B------:R-:W-:Y:S01]  /*74f0*/  ULDC UR5, c[0x0][0x280] ;  /* 0x0000a00000057ab9 */ /* 0x000fe20000000800 */
[----:B--2---:R-:W-:Y:S01]  /*7500*/  @P2 R2UR UR5, R5 ;  /* 0x00000000050522ca */ /* 0x004fe200000e0000 */
[----:B-1----:R-:W-:-:S14]  /*7510*/  @P2 BRA `(.L_x_549) ;  /* 0x0000000000202947 */ /* 0x002fdc0003800000 */
[----:B------:R-:W-:Y:S05]  /*7520*/  @!P0 BRA `(.L_x_549) ;  /* 0x00000000001c8947 */ /* 0x000fea0003800000 */
[----:B------:R-:W-:Y:S02]  /*7530*/  IMAD.U32 R2, RZ, RZ, UR6 ;  /* 0x00000006ff027e24 */ /* 0x000fe4000f8e00ff */
[----:B------:R-:W-:-:S05]  /*7540*/  IMAD.U32 R3, RZ, RZ, UR7 ;  /* 0x00000007ff037e24 */ /* 0x000fca000f8e00ff */
[----:B------:R-:W2:Y:S04]  /*7550*/  LDG.E R4, desc[UR46][R2.64] ;  /* 0x0000002e02047981 */ /* 0x000ea8000c1e1900 */
[----:B------:R-:W3:Y:S01]  /*7560*/  LDG.E R5, desc[UR46][R2.64+0x4] ;  /* 0x0000042e02057981 */ /* 0x000ee2000c1e1900 */
[----:B--2---:R-:W-:Y:S02]  /*7570*/  R2UR UR6, R4 ;  /* 0x00000000040672ca */ /* 0x004fe400000e0000 */
[----:B---3--:R-:W-:-:S13]  /*7580*/  R2UR UR5, R5 ;  /* 0x00000000050572ca */ /* 0x008fda00000e0000 */
[----:B------:R-:W-:-:S12]  /*7590*/  UIADD3 UR5, -UR6, UR5, URZ ;  /* 0x0000000506057290 */ /* 0x000fd8000fffe13f */
.L_x_549:
[----:B------:R-:W-:Y:S02]  /*75a0*/  UISETP.GE.AND UP2, UPT, UR5, 0x1, UPT ;  /* 0x000000010500788c */ /* 0x000fe4000bf46270 */
[----:B------:R-:W-:Y:S01]  /*75b0*/  @UP1 ULOP3.LUT UR4, UR4, 0xffffffc0, URZ, 0xc0, !UPT ;  /* 0xffffffc004041892 */ /* 0x000fe2000f8ec03f */
[----:B------:R-:W-:Y:S01]  /*75c0*/  UMOV UR43, URZ ;  /* 0x0000003f002b7c82 */ /* 0x000fe20008000000 */
[----:B------:R-:W-:Y:S02]  /*75d0*/  UMOV UR6, URZ ;  /* 0x0000003f00067c82 */ /* 0x000fe40008000000 */
[----:B------:R-:W-:Y:S01]  /*75e0*/  PLOP3.LUT P0, PT, PT, PT, UP2, 0x80, 0x0 ;  /* 0x000000000000781c */ /* 0x000fe20003f0f028 */
[----:B------:R-:W-:Y:S01]  /*75f0*/  @UP1 USHF.R.S32.HI UR9, URZ, 0x1f, UR4 ;  /* 0x0000001f3f091899 */ /* 0x000fe20008011404 */
[----:B-----5:R-:W-:Y:S01]  /*7600*/  @P1 R2UR UR43, R0 ;  /* 0x00000000002b12ca */ /* 0x020fe200000e0000 */
[----:B------:R-:W-:Y:S01]  /*7610*/  UMOV UR7, URZ ;  /* 0x0000003f00077c82 */ /* 0x000fe20008000000 */
[----:B------:R-:W-:Y:S01]  /*7620*/  @UP1 UMOV UR6, UR4 ;  /* 0x0000000400061c82 */ /* 0x000fe20008000000 */
[----:B------:R-:W-:-:S03]  /*7630*/  IMAD.MOV.U32 R0, RZ, RZ, RZ ;  /* 0x000000ffff007224 */ /* 0x000fc600078e00ff */
[----:B------:R-:W-:-:S05]  /*7640*/  @UP1 UMOV UR7, UR9 ;  /* 0x0000000900071c82 */ /* 0x000fca0008000000 */
[----:B------:R-:W-:Y:S05]  /*7650*/  @!P0 BRA `(.L_x_548) ;  /* 0x0000002000408947 */ /* 0x000fea0003800000 */
[----:B------:R-:W-:Y:S01]  /*7660*/  USHF.R.S32.HI UR10, URZ, 0x1f, UR20 ;  /* 0x0000001f3f0a7899 */ /* 0x000fe20008011414 */
[----:B------:R-:W-:Y:S01]  /*7670*/  BSSY B0, `(.L_x_548) ;  /* 0x000020e000007945 */ /* 0x000fe20003800000 */
[----:B------:R-:W-:Y:S01]  /*7680*/  ULDC.64 UR16, c[0x0][0x718] ;  /* 0x0001c60000107ab9 */ /* 0x000fe20000000a00 */
[----:B------:R-:W-:Y:S01]  /*7690*/  UISETP.NE.U32.AND UP1, UPT, UR14, URZ, UPT ;  /* 0x0000003f0e00728c */ /* 0x000fe2000bf25070 */
[----:B------:R-:W-:Y:S01]  /*76a0*/  IMAD.MOV.U32 R0, RZ, RZ, RZ ;  /* 0x000000ffff007224 */ /* 0x000fe200078e00ff */
[----:B------:R-:W-:Y:S02]  /*76b0*/  UIMAD UR4, UR10, UR16, URZ ;  /* 0x000000100a0472a4 */ /* 0x000fe4000f8e023f */
[----:B------:R-:W-:Y:S02]  /*76c0*/  UISETP.NE.AND.EX UP1, UPT, UR15, URZ, UPT, UP1 ;  /* 0x0000003f0f00728c */ /* 0x000fe4000bf25310 */
[----:B------:R-:W-:Y:S02]  /*76d0*/  UIMAD UR9, UR20, UR17, UR4 ;  /* 0x00000011140972a4 */ /* 0x000fe4000f8e0204 */
[----:B------:R-:W-:Y:S01]  /*76e0*/  USHF.R.S32.HI UR4, URZ, 0x1f, UR13 ;  /* 0x0000001f3f047899 */ /* 0x000fe2000801140d */
[----:B------:R-:W-:Y:S01]  /*76f0*/  UMOV UR14, UR6 ;  /* 0x00000006000e7c82 */ /* 0x000fe20008000000 */
[----:B------:R-:W-:-:S02]  /*7700*/  UMOV UR15, UR7 ;  /* 0x00000007000f7c82 */ /* 0x000fc40008000000 */
[----:B------:R-:W-:Y:S02]  /*7710*/  USEL UR4, UR4, URZ, !UP1 ;  /* 0x0000003f04047287 */ /* 0x000fe4000c800000 */
[----:B------:R-:W-:Y:S02]  /*7720*/  UIMAD.WIDE.U32 UR6, UR20, UR16, UR14 ;  /* 0x00000010140672a5 */ /* 0x000fe4000f8e000e */
[----:B------:R-:W-:Y:S01]  /*7730*/  USEL UR21, UR13, URZ, !UP1 ;  /* 0x0000003f0d157287 */ /* 0x000fe2000c800000 */
[----:B------:R-:W-:Y:S01]  /*7740*/  ULDC.64 UR16, c[0x0][0x720] ;  /* 0x0001c80000107ab9 */ /* 0x000fe20000000a00 */
[----:B------:R-:W-:Y:S02]  /*7750*/  UIADD3 UR7, UR7, UR9, URZ ;  /* 0x0000000907077290 */ /* 0x000fe4000fffe03f */
[----:B------:R-:W-:Y:S01]  /*7760*/  UIMAD UR9, UR4, UR16, URZ ;  /* 0x00000010040972a4 */ /* 0x000fe2000f8e023f */
[----:B------:R-:W-:Y:S01]  /*7770*/  ULDC.64 UR22, c[0x0][0x730] ;  /* 0x0001cc0000167ab9 */ /* 0x000fe20000000a00 */
[----:B------:R-:W-:-:S02]  /*7780*/  ELECT P0, URZ, PT ;  /* 0x00000000003f782f */ /* 0x000fc40003800000 */
[----:B------:R-:W-:Y:S02]  /*7790*/  UIMAD UR9, UR17, UR21, UR9 ;  /* 0x00000015110972a4 */ /* 0x000fe4000f8e0209 */
[----:B------:R-:W-:Y:S02]  /*77a0*/  UIMAD.WIDE.U32 UR16, UR16, UR21, UR6 ;  /* 0x00000015101072a5 */ /* 0x000fe4000f8e0006 */
[----:B------:R-:W-:Y:S01]  /*77b0*/  UIMAD.WIDE.U32 UR18, UR20, UR22, UR14 ;  /* 0x00000016141272a5 */ /* 0x000fe2000f8e000e */
[----:B------:R-:W-:Y:S02]  /*77c0*/  ULDC UR6, c[0x0][0x2e8] ;  /* 0x0000ba0000067ab9 */ /* 0x000fe40000000800 */
[----:B------:R-:W-:Y:S01]  /*77d0*/  ULDC.64 UR14, c[0x0][0x700] ;  /* 0x0001c000000e7ab9 */ /* 0x000fe20000000a00 */
[----:B------:R-:W-:Y:S02]  /*77e0*/  UISETP.NE.AND UP1, UPT, UR6, 0x1, UPT ;  /* 0x000000010600788c */ /* 0x000fe4000bf25270 */
[----:B------:R-:W-:-:S02]  /*77f0*/  UIMAD UR10, UR10, UR22, URZ ;  /* 0x000000160a0a72a4 */ /* 0x000fc4000f8e023f */
[----:B------:R-:W-:Y:S02]  /*7800*/  UIADD3 UR9, UR17, UR9, URZ ;  /* 0x0000000911097290 */ /* 0x000fe4000fffe03f */
[----:B------:R-:W-:Y:S02]  /*7810*/  ULEA UR14, UP2, UR16, UR14, 0x2 ;  /* 0x0000000e100e7291 */ /* 0x000fe4000f84103f */
[----:B------:R-:W-:Y:S02]  /*7820*/  UIMAD UR10, UR20, UR23, UR10 ;  /* 0x00000017140a72a4 */ /* 0x000fe4000f8e020a */
[----:B------:R-:W-:Y:S01]  /*7830*/  ULEA.HI.X UR15, UR16, UR15, UR9, 0x2, UP2 ;  /* 0x0000000f100f7291 */ /* 0x000fe200090f1409 */
[----:B------:R-:W-:Y:S02]  /*7840*/  ULDC.64 UR22, c[0x0][0x738] ;  /* 0x0001ce0000167ab9 */ /* 0x000fe40000000a00 */
[----:B------:R-:W-:Y:S01]  /*7850*/  @UP1 ULDC UR16, c[0x0][0x2ec] ;  /* 0x0000bb0000101ab9 */ /* 0x000fe20000000800 */
[----:B------:R-:W-:-:S02]  /*7860*/  UIADD3 UR7, UR19, UR10, URZ ;  /* 0x0000000a13077290 */ /* 0x000fc4000fffe03f */
[----:B------:R-:W-:Y:S02]  /*7870*/  UIMAD UR4, UR4, UR22, URZ ;  /* 0x00000016040472a4 */ /* 0x000fe4000f8e023f */
[----:B------:R-:W-:Y:S02]  /*7880*/  UIMAD.WIDE.U32 UR16, UR20, UR16, URZ ;  /* 0x00000010141072a5 */ /* 0x000fe4000f8e003f */
[----:B------:R-:W-:Y:S01]  /*7890*/  UIADD3 UR11, UR8, UR11, URZ ;  /* 0x0000000b080b7290 */ /* 0x000fe2000fffe03f */
[----:B------:R-:W-:Y:S02]  /*78a0*/  UMOV UR6, UR18 ;  /* 0x0000001200067c82 */ /* 0x000fe40008000000 */
[----:B------:R-:W-:Y:S01]  /*78b0*/  @UP1 ULDC UR8, c[0x0][0x2f0] ;  /* 0x0000bc0000081ab9 */ /* 0x000fe20000000800 */
[----:B------:R-:W-:Y:S01]  /*78c0*/  UMOV UR12, UR20 ;  /* 0x00000014000c7c82 */ /* 0x000fe20008000000 */
[----:B------:R-:W-:Y:S02]  /*78d0*/  UIMAD UR4, UR23, UR21, UR4 ;  /* 0x00000015170472a4 */ /* 0x000fe4000f8e0204 */
[----:B------:R-:W-:-:S02]  /*78e0*/  UIMAD.WIDE.U32 UR6, UR22, UR21, UR6 ;  /* 0x00000015160672a5 */ /* 0x000fc4000f8e0006 */
[----:B------:R-:W-:Y:S02]  /*78f0*/  USEL UR13, UR13, URZ, !UP0 ;  /* 0x0000003f0d0d7287 */ /* 0x000fe4000c000000 */
[----:B------:R-:W-:Y:S01]  /*7900*/  @UP1 USHF.R.U32.HI UR12, URZ, UR8, UR17 ;  /* 0x000000083f0c1299 */ /* 0x000fe20008011611 */
[----:B------:R-:W-:Y:S11]  /*7910*/  @!P0 BRA `(.L_x_550) ;  /* 0x0000001c008c8947 */ /* 0x000ff60003800000 */
[----:B------:R-:W1:Y:S01]  /*7920*/  S2R R3, SR_CgaCtaId ;  /* 0x0000000000037919 */ /* 0x000e620000008800 */
[----:B------:R-:W-:Y:S01]  /*7930*/  MOV R0, 0x400 ;  /* 0x0000040000007802 */ /* 0x000fe20000000f00 */
[----:B------:R-:W-:-:S03]  /*7940*/  IMAD.MOV.U32 R2, RZ, RZ, 0x1 ;  /* 0x00000001ff027424 */ /* 0x000fc600078e00ff */
[----:B-1----:R-:W-:Y:S02]  /*7950*/  LEA R0, R3, R0, 0x18 ;  /* 0x0000000003007211 */ /* 0x002fe400078ec0ff */
[----:B------:R-:W-:-:S04]  /*7960*/  SHF.L.U32 R3, R2, 0x1f, RZ ;  /* 0x0000001f02037819 */ /* 0x000fc800000006ff */
[----:B------:R-:W1:Y:S02]  /*7970*/  SYNCS.PHASECHK.TRANS64.TRYWAIT P0, [R0+URZ+0x26820], R3 ;  /* 0x02682003000075a7 */ /* 0x000e64000800017f */
[----:B-1----:R-:W-:Y:S05]  /*7980*/  @!P0 BRA `(.L_x_551) ;  /* 0x0000002000748947 */ /* 0x002fea0003800000 */
.L_x_579:
[----:B------:R-:W2:Y:S01]  /*7990*/  S2R R2, SR_TID.X ;  /* 0x0000000000027919 */ /* 0x000ea20000002100 */
[----:B------:R-:W-:Y:S02]  /*79a0*/  IMAD.U32 R8, RZ, RZ, UR7 ;  /* 0x00000007ff087e24 */ /* 0x000fe4000f8e00ff */
[----:B------:R-:W-:Y:S02]  /*79b0*/  IMAD.MOV.U32 R9, RZ, RZ, 0x1 ;  /* 0x00000001ff097424 */ /* 0x000fe400078e00ff */
[----:B------:R-:W-:Y:S01]  /*79c0*/  VIADD R8, R8, UR4 ;  /* 0x0000000408087c36 */ /* 0x000fe20008000000 */
        /* <DEDUP_REMOVED lines=9> */
.L_x_552:
[----:B------:R-:W2:Y:S01]  /*7a60*/  LDC.64 R6, c[0x0][0x198] ;  /* 0x00006600ff067b82 */ /* 0x000ea20000000a00 */
        /* <DEDUP_REMOVED lines=19> */
[----:B------:R-:W-:-:S02]  /*7ba0*/  UIADD3 UR16, UR8, 0x14000, URZ ;  /* 0x0001400008107890 */ /* 0x000fc4000fffe03f */
[----:B------:R-:W-:Y:S01]  /*7bb0*/  UIADD3 UR36, UR8, 0x1e000, URZ ;  /* 0x0001e00008247890 */ /* 0x000fe2000fffe03f */
[----:B--2---:R-:W-:Y:S01]  /*7bc0*/  IMAD.MOV.U32 R10, RZ, RZ, R6 ;  /* 0x000000ffff0a7224 */ /* 0x004fe200078e0006 */
[----:B------:R-:W-:Y:S01]  /*7bd0*/  UMOV UR25, UR41 ;  /* 0x0000002900197c82 */ /* 0x000fe20008000000 */
[----:B------:R-:W-:Y:S01]  /*7be0*/  IMAD.MOV.U32 R11, RZ, RZ, R7 ;  /* 0x000000ffff0b7224 */ /* 0x000fe200078e0007 */
[----:B------:R-:W-:Y:S01]  /*7bf0*/  UMOV UR17, UR41 ;  /* 0x0000002900117c82 */ /* 0x000fe20008000000 */
[----:B------:R-:W-:Y:S01]  /*7c00*/  UMOV UR37, UR41 ;  /* 0x0000002900257c82 */ /* 0x000fe20008000000 */
[----:B------:R-:W-:Y:S01]  /*7c10*/  IADD3 R2, P1, R10, 0x2f0, RZ ;  /* 0x000002f00a027810 */ /* 0x000fe20007f3e0ff */
[----:B------:R-:W-:Y:S01]  /*7c20*/  UISETP.GE.AND UP0, UPT, UR5, 0x41, UPT ;  /* 0x000000410500788c */ /* 0x000fe2000bf06270 */
[----:B------:R-:W-:Y:S02]  /*7c30*/  UMOV UR10, UR42 ;  /* 0x0000002a000a7c82 */ /* 0x000fe40008000000 */
[----:B------:R-:W-:Y:S01]  /*7c40*/  R2UR UR30, R2 ;  /* 0x00000000021e72ca */ /* 0x000fe200000e0000 */
[----:B------:R-:W-:Y:S01]  /*7c50*/  UIADD3 UR56, UR8, 0x4000, URZ ;  /* 0x0000400008387890 */ /* 0x000fe2000fffe03f */
[----:B------:R-:W-:Y:S01]  /*7c60*/  IADD3 R2, P2, R10, 0x3f0, RZ ;  /* 0x000003f00a027810 */ /* 0x000fe20007f5e0ff */
[----:B------:R-:W-:Y:S01]  /*7c70*/  UIADD3 UR48, UR8, 0x5000, URZ ;  /* 0x0000500008307890 */ /* 0x000fe2000fffe03f */
[----:B------:R-:W-:-:S02]  /*7c80*/  UMOV UR58, 0x40 ;  /* 0x00000040003a7882 */ /* 0x000fc40000000000 */
[----:B------:R-:W-:Y:S01]  /*7c90*/  R2UR UR22, R2 ;  /* 0x00000000021672ca */ /* 0x000fe200000e0000 */
[--C-:B------:R-:W-:Y:S01]  /*7ca0*/  IMAD.X R2, RZ, RZ, R11.reuse, P1 ;  /* 0x000000ffff027224 */ /* 0x100fe200008e060b */
[----:B------:R-:W-:Y:S01]  /*7cb0*/  UMOV UR59, UR11 ;  /* 0x0000000b003b7c82 */ /* 0x000fe20008000000 */
[----:B------:R-:W-:Y:S01]  /*7cc0*/  UMOV UR60, UR12 ;  /* 0x0000000c003c7c82 */ /* 0x000fe20008000000 */
[----:B------:R-:W-:Y:S01]  /*7cd0*/  UMOV UR61, UR13 ;  /* 0x0000000d003d7c82 */ /* 0x000fe20008000000 */
[----:B------:R-:W-:Y:S01]  /*7ce0*/  UMOV UR50, 0x50 ;  /* 0x0000005000327882 */ /* 0x000fe20000000000 */
[----:B------:R-:W-:Y:S01]  /*7cf0*/  R2UR UR31, R2 ;  /* 0x00000000021f72ca */ /* 0x000fe200000e0000 */
[----:B------:R-:W-:Y:S01]  /*7d00*/  IMAD.X R2, RZ, RZ, R11, P2 ;  /* 0x000000ffff027224 */ /* 0x000fe200010e060b */
[----:B------:R-:W-:Y:S01]  /*7d10*/  UMOV UR51, UR11 ;  /* 0x0000000b00337c82 */ /* 0x000fe20008000000 */
[----:B------:R-:W-:Y:S01]  /*7d20*/  UMOV UR52, UR12 ;  /* 0x0000000c00347c82 */ /* 0x000fe20008000000 */
[----:B------:R-:W-:-:S02]  /*7d30*/  UMOV UR53, UR13 ;  /* 0x0000000d00357c82 */ /* 0x000fc40008000000 */
[----:B------:R-:W-:Y:S02]  /*7d40*/  R2UR UR23, R2 ;  /* 0x00000000021772ca */ /* 0x000fe400000e0000 */
[----:B------:R-:W-:Y:S02]  /*7d50*/  IADD3 R2, P1, R10, 0xf0, RZ ;  /* 0x000000f00a027810 */ /* 0x000fe40007f3e0ff */
[----:B------:R-:W-:Y:S02]  /*7d60*/  MOV R12, UR22 ;  /* 0x00000016000c7c02 */ /* 0x000fe40008000f00 */
[----:B------:R-:W-:Y:S01]  /*7d70*/  R2UR UR32, R2 ;  /* 0x00000000022072ca */ /* 0x000fe200000e0000 */
[----:B-1----:R-:W-:Y:S01]  /*7d80*/  IMAD.X R3, RZ, RZ, R11, P1 ;  /* 0x000000ffff037224 */ /* 0x002fe200008e060b */
[----:B------:R-:W-:Y:S01]  /*7d90*/  R2UR UR22, R12 ;  /* 0x000000000c1672ca */ /* 0x000fe200000e0000 */
[----:B------:R-:W-:Y:S01]  /*7da0*/  IMAD.MOV.U32 R12, RZ, RZ, RZ ;  /* 0x000000ffff0c7224 */ /* 0x000fe200078e00ff */
[----:B------:R-:W-:-:S02]  /*7db0*/  PLOP3.LUT P1, PT, PT, PT, UP0, 0x80, 0x0 ;  /* 0x000000000000781c */ /* 0x000fc40003f2f008 */
        /* <DEDUP_REMOVED lines=8> */
[----:B-1----:R-:W-:Y:S01]  /*7e40*/  UMOV UR40, 0x0 ;  /* 0x0000000000287882 */ /* 0x002fe20000000000 */
[----:B------:R-:W-:Y:S01]  /*7e50*/  UMOV UR41, 0x10000000 ;  /* 0x1000000000297882 */ /* 0x000fe20000000000 */
[----:B--2---:R-:W-:Y:S01]  /*7e60*/  UIADD3 UR24, UR8, 0x2000, URZ ;  /* 0x0000200008187890 */ /* 0x004fe2000fffe03f */
[----:B----4-:R-:W-:Y:S01]  /*7e70*/  IMAD.MOV.U32 R5, RZ, RZ, RZ ;  /* 0x000000ffff057224 */ /* 0x010fe200078e00ff */
[----:B------:R-:W-:Y:S01]  /*7e80*/  UMOV UR27, UR11 ;  /* 0x0000000b001b7c82 */ /* 0x000fe20008000000 */
[----:B------:R-:W-:Y:S01]  /*7e90*/  UMOV UR28, UR12 ;  /* 0x0000000c001c7c82 */ /* 0x000fe20008000000 */
[----:B------:R-:W-:Y:S01]  /*7ea0*/  UMOV UR29, UR13 ;  /* 0x0000000d001d7c82 */ /* 0x000fe20008000000 */
[----:B---3--:R-:W-:-:S02]  /*7eb0*/  UIADD3 UR9, UR8, 0x26800, URZ ;  /* 0x0002680008097890 */ /* 0x008fc4000fffe03f */
[----:B------:R-:W-:Y:S02]  /*7ec0*/  UIADD3 UR16, UR8, 0x1000, URZ ;  /* 0x0000100008107890 */ /* 0x000fe4000fffe03f */
[----:B------:R-:W-:Y:S01]  /*7ed0*/  UIADD3 UR32, UR8, 0x3000, URZ ;  /* 0x0000300008207890 */ /* 0x000fe2000fffe03f */
[----:B------:R-:W-:Y:S01]  /*7ee0*/  UMOV UR18, 0x10 ;  /* 0x0000001000127882 */ /* 0x000fe20000000000 */
[----:B------:R-:W-:Y:S01]  /*7ef0*/  UMOV UR19, UR11 ;  /* 0x0000000b00137c82 */ /* 0x000fe20008000000 */
[----:B------:R-:W-:Y:S01]  /*7f00*/  UMOV UR20, UR12 ;  /* 0x0000000c00147c82 */ /* 0x000fe20008000000 */
[----:B------:R-:W-:Y:S01]  /*7f10*/  UMOV UR21, UR13 ;  /* 0x0000000d00157c82 */ /* 0x000fe20008000000 */
[----:B------:R-:W-:Y:S01]  /*7f20*/  UMOV UR17, UR9 ;  /* 0x0000000900117c82 */ /* 0x000fe20008000000 */
[----:B------:R1:W-:Y:S01]  /*7f30*/  UTMALDG.4D [UR8], [UR30], desc[UR40] ;  /* 0x000028081e0075b4 */ /* 0x0003e20008019000 */
[----:B------:R-:W-:Y:S01]  /*7f40*/  UMOV UR25, UR9 ;  /* 0x0000000900197c82 */ /* 0x000fe20008000000 */
[----:B------:R-:W-:Y:S01]  /*7f50*/  UMOV UR34, 0x30 ;  /* 0x0000003000227882 */ /* 0x000fe20000000000 */
[----:B------:R-:W-:Y:S01]  /*7f60*/  UMOV UR35, UR11 ;  /* 0x0000000b00237c82 */ /* 0x000fe20008000000 */
[----:B------:R-:W-:Y:S01]  /*7f70*/  UMOV UR36, UR12 ;  /* 0x0000000c00247c82 */ /* 0x000fe20008000000 */
[----:B------:R-:W-:Y:S01]  /*7f80*/  UMOV UR37, UR13 ;  /* 0x0000000d00257c82 */ /* 0x000fe20008000000 */
[----:B------:R-:W-:Y:S01]  /*7f90*/  UMOV UR33, UR9 ;  /* 0x0000000900217c82 */ /* 0x000fe20008000000 */
[----:B------:R-:W-:Y:S01]  /*7fa0*/  UMOV UR57, UR9 ;  /* 0x0000000900397c82 */ /* 0x000fe20008000000 */
[----:B------:R2:W-:Y:S01]  /*7fb0*/  UTMALDG.4D [UR16], [UR30], desc[UR40] ;  /* 0x000028101e0075b4 */ /* 0x0005e20008019000 */
[----:B------:R-:W-:Y:S01]  /*7fc0*/  UMOV UR49, UR9 ;  /* 0x0000000900317c82 */ /* 0x000fe20008000000 */
[----:B------:R3:W-:Y:S01]  /*7fd0*/  UTMALDG.4D [UR24], [UR30], desc[UR40] ;  /* 0x000028181e0075b4 */ /* 0x0007e20008019000 */
[----:B------:R4:W-:Y:S01]  /*7fe0*/  UTMALDG.4D [UR32], [UR30], desc[UR40] ;  /* 0x000028201e0075b4 */ /* 0x0009e20008019000 */
[----:B-1----:R-:W-:Y:S01]  /*7ff0*/  UMOV UR10, 0x40 ;  /* 0x00000040000a7882 */ /* 0x002fe20000000000 */
[----:B------:R1:W-:Y:S01]  /*8000*/  UTMALDG.4D [UR56], [UR30], desc[UR40] ;  /* 0x000028381e0075b4 */ /* 0x0003e20008019000 */
[----:B--2---:R-:W-:-:S02]  /*8010*/  R2UR UR21, R13 ;  /* 0x000000000d1572ca */ /* 0x004fc400000e0000 */
[----:B------:R-:W-:Y:S01]  /*8020*/  R2UR UR20, R14 ;  /* 0x000000000e1472ca */ /* 0x000fe200000e0000 */
[----:B------:R1:W-:Y:S01]  /*8030*/  UTMALDG.4D [UR48], [UR30], desc[UR40] ;  /* 0x000028301e0075b4 */ /* 0x0003e20008019000 */
[----:B---3--:R-:W-:Y:S01]  /*8040*/  UIADD3 UR24, UR8, 0x6000, URZ ;  /* 0x0000600008187890 */ /* 0x008fe2000fffe03f */
[----:B------:R-:W-:Y:S01]  /*8050*/  UMOV UR26, UR42 ;  /* 0x0000002a001a7c82 */ /* 0x000fe20008000000 */
[----:B----4-:R-:W-:-:S07]  /*8060*/  UIADD3 UR32, UR8, 0x8000, URZ ;  /* 0x0000800008207890 */ /* 0x010fce000fffe03f */
[----:B------:R1:W-:Y:S01]  /*8070*/  UTMALDG.4D [UR24], [UR22], desc[UR40] ;  /* 0x00002818160075b4 */ /* 0x0003e20008019000 */
[----:B------:R-:W-:Y:S01]  /*8080*/  UIADD3 UR8, UR8, 0xa000, URZ ;  /* 0x0000a00008087890 */ /* 0x000fe2000fffe03f */
[----:B------:R-:W-:Y:S02]  /*8090*/  UMOV UR34, 0x20 ;  /* 0x0000002000227882 */ /* 0x000fe40000000000 */
[----:B------:R1:W-:Y:S06]  /*80a0*/  UTMALDG.4D [UR32], [UR22], desc[UR40] ;  /* 0x00002820160075b4 */ /* 0x0003ec0008019000 */
[----:B------:R1:W-:Y:S02]  /*80b0*/  UTMALDG.4D [UR8], [UR22], desc[UR40] ;  /* 0x00002808160075b4 */ /* 0x0003e40008019000 */
[----:B-1----:R-:W-:Y:S05]  /*80c0*/  @!P1 BRA `(.L_x_553) ;  /* 0x0000001000a89947 */ /* 0x002fea0003800000 */
[----:B------:R-:W-:Y:S01]  /*80d0*/  UIADD3 UR8, UR5, 0x3f, URZ ;  /* 0x0000003f05087890 */ /* 0x000fe2000fffe03f */
[----:B------:R-:W1:Y:S01]  /*80e0*/  S2R R15, SR_TID.X ;  /* 0x00000000000f7919 */ /* 0x000e620000002100 */
[----:B------:R-:W-:Y:S02]  /*80f0*/  IMAD.MOV.U32 R9, RZ, RZ, 0x1 ;  /* 0x00000001ff097424 */ /* 0x000fe400078e00ff */
[----:B------:R-:W-:Y:S01]  /*8100*/  USHF.R.S32.HI UR9, URZ, 0x1f, UR8 ;  /* 0x0000001f3f097899 */ /* 0x000fe20008011408 */
[----:B------:R-:W-:Y:S02]  /*8110*/  IMAD.MOV.U32 R12, RZ, RZ, RZ ;  /* 0x000000ffff0c7224 */ /* 0x000fe400078e00ff */
[----:B------:R-:W-:Y:S01]  /*8120*/  IMAD.MOV.U32 R5, RZ, RZ, RZ ;  /* 0x000000ffff057224 */ /* 0x000fe200078e00ff */
[----:B------:R-:W-:Y:S01]  /*8130*/  ULEA.HI UR9, UR9, UR8, URZ, 0x6 ;  /* 0x0000000809097291 */ /* 0x000fe2000f8f303f */
[----:B------:R-:W-:-:S03]  /*8140*/  IMAD.MOV.U32 R17, RZ, RZ, RZ ;  /* 0x000000ffff117224 */ /* 0x000fc600078e00ff */
[----:B------:R-:W-:-:S04]  /*8150*/  ULEA.HI.SX32 UR9, UR9, 0xffffffff, 0x1a ;  /* 0xffffffff09097891 */ /* 0x000fc8000f8fd23f */
[----:B------:R-:W-:-:S04]  /*8160*/  UISETP.LT.AND UP0, UPT, UR9, 0x1, UPT ;  /* 0x000000010900788c */ /* 0x000fc8000bf01270 */
[----:B------:R-:W-:Y:S02]  /*8170*/  USEL UR8, UR9, 0x1, !UP0 ;  /* 0x0000000109087887 */ /* 0x000fe4000c000000 */
[----:B------:R-:W-:-:S04]  /*8180*/  UISETP.GE.AND UP0, UPT, UR5, 0x81, UPT ;  /* 0x000000810500788c */ /* 0x000fc8000bf06270 */
[----:B------:R-:W-:Y:S02]  /*8190*/  IMAD.U32 R13, RZ, RZ, UR8 ;  /* 0x00000008ff0d7e24 */ /* 0x000fe4000f8e00ff */
[----:B------:R-:W-:-:S03]  /*81a0*/  PLOP3.LUT P1, PT, PT, PT, UP0, 0x80, 0x0 ;  /* 0x000000000000781c */ /* 0x000fc60003f2f008 */
[----:B------:R-:W-:Y:S02]  /*81b0*/  LOP3.LUT R13, R13, 0x1, RZ, 0xc0, !PT ;  /* 0x000000010d0d7812 */ /* 0x000fe400078ec0ff */
[----:B-1----:R-:W-:-:S08]  /*81c0*/  LOP3.LUT R16, R15, 0x1f, RZ, 0xc0, !PT ;  /* 0x0000001f0f107812 */ /* 0x002fd000078ec0ff */
[----:B------:R-:W-:Y:S05]  /*81d0*/  @!P1 BRA `(.L_x_554) ;  /* 0x0000000800f49947 */ /* 0x000fea0003800000 */
[----:B------:R-:W-:Y:S01]  /*81e0*/  R2UR UR9, R13 ;  /* 0x000000000d0972ca */ /* 0x000fe200000e0000 */
[----:B------:R-:W-:Y:S02]  /*81f0*/  IMAD.MOV.U32 R17, RZ, RZ, RZ ;  /* 0x000000ffff117224 */ /* 0x000fe400078e00ff */
[----:B------:R-:W-:-:S10]  /*8200*/  IMAD.MOV.U32 R9, RZ, RZ, 0x1 ;  /* 0x00000001ff097424 */ /* 0x000fd400078e00ff */
[----:B------:R-:W-:-:S06]  /*8210*/  UIADD3 UR8, UR8, -UR9, URZ ;  /* 0x8000000908087290 */ /* 0x000fcc000fffe03f */
[----:B------:R-:W-:-:S07]  /*8220*/  IMAD.U32 R18, RZ, RZ, UR8 ;  /* 0x00000008ff127e24 */ /* 0x000fce000f8e00ff */
.L_x_563:
[----:B------:R-:W-:-:S04]  /*8230*/  SHF.L.U32 R21, R9, 0x1f, RZ ;  /* 0x0000001f09157819 */ /* 0x000fc800000006ff */
[----:B-1----:R-:W1:Y:S02]  /*8240*/  SYNCS.PHASECHK.TRANS64.TRYWAIT P1, [R0+URZ+0x26840], R21 ;  /* 0x02684015000075a7 */ /* 0x002e64000802017f */
[----:B-12---:R-:W-:Y:S05]  /*8250*/  @!P1 BRA `(.L_x_555) ;  /* 0x0000001800549947 */ /* 0x006fea0003800000 */
.L_x_580:
[----:B------:R-:W-:Y:S05]  /*8260*/  @P0 BRA `(.L_x_556) ;  /* 0x0000000000140947 */ /* 0x000fea0003800000 */
[----:B------:R-:W-:Y:S01]  /*8270*/  ISETP.NE.AND P1, PT, R16, RZ, PT ;  /* 0x000000ff1000720c */ /* 0x000fe20003f25270 */
[----:B------:R-:W-:-:S04]  /*8280*/  IMAD.MOV.U32 R3, RZ, RZ, 0x3100 ;  /* 0x00003100ff037424 */ /* 0x000fc800078e00ff */
[----:B------:R2:W-:Y:S08]  /*8290*/  SYNCS.ARRIVE.TRANS64 RZ, [R0+URZ+0x26830], R3 ;  /* 0x0268300300ff79a7 */ /* 0x0005f0000800003f */
[----:B------:R-:W-:Y:S05]  /*82a0*/  @!P1 BRA `(.L_x_556) ;  /* 0x0000000000049947 */ /* 0x000fea0003800000 */
[----:B------:R-:W-:Y:S01]  /*82b0*/  BPT.TRAP 0x1 ;  /* 0x000000040000795c */ /* 0x000fe20000300000 */
.L_x_556:
        /* <DEDUP_REMOVED lines=18> */
[----:B------:R-:W-:Y:S02]  /*83e0*/  UIADD3 UR19, UR19, UR43, URZ ;  /* 0x0000002b13137290 */ /* 0x000fe4000fffe03f */
[----:B------:R-:W-:Y:S01]  /*83f0*/  UIADD3 UR24, UR30, 0x1a000, URZ ;  /* 0x0001a0001e187890 */ /* 0x000fe2000fffe03f */
[----:B--2---:R-:W-:Y:S01]  /*8400*/  LEA R3, P2, R2, R14, 0x2 ;  /* 0x0000000e02037211 */ /* 0x004fe200078410ff */
[----:B------:R-:W-:Y:S01]  /*8410*/  UIADD3 UR30, UR30, 0x1e200, URZ ;  /* 0x0001e2001e1e7890 */ /* 0x000fe2000fffe03f */
[----:B------:R-:W-:Y:S02]  /*8420*/  UMOV UR33, UR17 ;  /* 0x0000001100217c82 */ /* 0x000fe40008000000 */
[----:B------:R-:W-:Y:S01]  /*8430*/  R2UR UR40, R3 ;  /* 0x00000000032872ca */ /* 0x000fe200000e0000 */
[----:B------:R-:W-:Y:S01]  /*8440*/  UMOV UR35, UR19 ;  /* 0x0000001300237c82 */ /* 0x000fe20008000000 */
[----:B------:R-:W-:Y:S01]  /*8450*/  LEA.HI.X.SX32 R3, R19, R8, 0x1, P1 ;  /* 0x0000000813037211 */ /* 0x000fe200008f0eff */
[----:B------:R-:W-:Y:S01]  /*8460*/  UMOV UR29, UR21 ;  /* 0x00000015001d7c82 */ /* 0x000fe20008000000 */
[----:B------:R-:W-:Y:S01]  /*8470*/  IADD3 R4, P1, R10, 0x1f0, RZ ;  /* 0x000001f00a047810 */ /* 0x000fe20007f3e0ff */
[----:B------:R-:W-:Y:S01]  /*8480*/  UMOV UR25, UR17 ;  /* 0x0000001100197c82 */ /* 0x000fe20008000000 */
[----:B------:R-:W-:Y:S01]  /*8490*/  LEA.HI.X R2, R2, R15, R3, 0x2, P2 ;  /* 0x0000000f02027211 */ /* 0x000fe200010f1403 */
[----:B------:R-:W-:Y:S01]  /*84a0*/  UMOV UR27, UR19 ;  /* 0x00000013001b7c82 */ /* 0x000fe20008000000 */
[----:B------:R-:W-:Y:S01]  /*84b0*/  R2UR UR8, R4 ;  /* 0x00000000040872ca */ /* 0x000fe200000e0000 */
[----:B------:R-:W-:Y:S01]  /*84c0*/  IMAD.X R5, RZ, RZ, R11, P1 ;  /* 0x000000ffff057224 */ /* 0x000fe200008e060b */
[----:B------:R-:W-:Y:S01]  /*84d0*/  R2UR UR41, R2 ;  /* 0x00000000022972ca */ /* 0x000fe200000e0000 */
[----:B------:R-:W-:Y:S01]  /*84e0*/  UMOV UR10, 0x10 ;  /* 0x00000010000a7882 */ /* 0x000fe20000000000 */
[----:B------:R-:W-:-:S02]  /*84f0*/  UMOV UR31, UR17 ;  /* 0x00000011001f7c82 */ /* 0x000fc40008000000 */
[----:B------:R-:W-:-:S13]  /*8500*/  R2UR UR9, R5 ;  /* 0x00000000050972ca */ /* 0x000fda00000e0000 */
[----:B------:R2:W-:Y:S01]  /*8510*/  UTMALDG.4D [UR16], [UR8], desc[UR22] ;  /* 0x00001610080075b4 */ /* 0x0005e20008019000 */
[----:B------:R2:W-:Y:S01]  /*8520*/  UTMALDG.4D [UR32], [UR8], desc[UR22] ;  /* 0x00001620080075b4 */ /* 0x0005e20008019000 */
[----:B------:R2:W-:Y:S01]  /*8530*/  UTMALDG.4D [UR24], [UR8], desc[UR22] ;  /* 0x00001618080075b4 */ /* 0x0005e20008019000 */
[----:B------:R2:W-:Y:S01]  /*8540*/  UBLKCP.S.G [UR30], [UR40], UR10 ;  /* 0x0000001e280073ba */ /* 0x0005e2000800020a */
[----:B------:R-:W3:Y:S02]  /*8550*/  SYNCS.PHASECHK.TRANS64.TRYWAIT P1, [R0+URZ+0x26828], R21 ;  /* 0x02682815000075a7 */ /* 0x000ee4000802017f */
[----:B--23--:R-:W-:Y:S05]  /*8560*/  @!P1 BRA `(.L_x_557) ;  /* 0x0000001400a49947 */ /* 0x00cfea0003800000 */
.L_x_581:
[----:B------:R-:W-:Y:S05]  /*8570*/  @P0 BRA `(.L_x_558) ;  /* 0x0000000000140947 */ /* 0x000fea0003800000 */
[----:B------:R-:W-:Y:S01]  /*8580*/  ISETP.NE.AND P1, PT, R16, RZ, PT ;  /* 0x000000ff1000720c */ /* 0x000fe20003f25270 */
[----:B------:R-:W-:-:S04]  /*8590*/  IMAD.MOV.U32 R3, RZ, RZ, 0x3100 ;  /* 0x00003100ff037424 */ /* 0x000fc800078e00ff */
[----:B------:R3:W-:Y:S08]  /*85a0*/  SYNCS.ARRIVE.TRANS64 RZ, [R0+URZ+0x26818], R3 ;  /* 0x0268180300ff79a7 */ /* 0x0007f0000800003f */
[----:B------:R-:W-:Y:S05]  /*85b0*/  @!P1 BRA `(.L_x_558) ;  /* 0x0000000000049947 */ /* 0x000fea0003800000 */
[----:B------:R-:W-:Y:S01]  /*85c0*/  BPT.TRAP 0x1 ;  /* 0x000000040000795c */ /* 0x000fe20000300000 */
.L_x_558:
[----:B------:R-:W-:Y:S01]  /*85d0*/  VIADD R19, R19, 0x40 ;  /* 0x0000004013137836 */ /* 0x000fe20000000000 */
[----:B------:R-:W-:Y:S01]  /*85e0*/  IADD3 R2, P1, R10, 0xf0, RZ ;  /* 0x000000f00a027810 */ /* 0x000fe20007f3e0ff */
[----:B------:R-:W-:Y:S01]  /*85f0*/  UMOV UR30, 0x0 ;  /* 0x00000000001e7882 */ /* 0x000fe20000000000 */
[----:B------:R-:W-:Y:S01]  /*8600*/  R2UR UR16, R0 ;  /* 0x00000000001072ca */ /* 0x000fe200000e0000 */
[C---:B------:R-:W-:Y:S01]  /*8610*/  VIADD R20, R19.reuse, UR43 ;  /* 0x0000002b13147c36 */ /* 0x040fe20008000000 */
[----:B------:R-:W-:Y:S01]  /*8620*/  R2UR UR8, R19 ;  /* 0x00000000130872ca */ /* 0x000fe200000e0000 */
[----:B---3--:R-:W-:Y:S01]  /*8630*/  IMAD.X R3, RZ, RZ, R11, P1 ;  /* 0x000000ffff037224 */ /* 0x008fe200008e060b */
        /* <DEDUP_REMOVED lines=13> */
[----:B------:R-:W-:Y:S02]  /*8710*/  UIADD3 UR16, UR16, 0x17000, URZ ;  /* 0x0001700010107890 */ /* 0x000fe4000fffe03f */
[----:B------:R-:W-:Y:S01]  /*8720*/  UIMAD.WIDE UR8, UR8, 0x4, UR14 ;  /* 0x00000004080878a5 */ /* 0x000fe2000f8e020e */
[----:B------:R3:W-:Y:S01]  /*8730*/  UTMALDG.4D [UR32], [UR22], desc[UR30] ;  /* 0x00001e20160075b4 */ /* 0x0007e20008019000 */
[----:B------:R-:W-:Y:S01]  /*8740*/  UMOV UR29, UR21 ;  /* 0x00000015001d7c82 */ /* 0x000fe20008000000 */
[----:B------:R-:W-:Y:S01]  /*8750*/  UMOV UR25, UR33 ;  /* 0x0000002100197c82 */ /* 0x000fe20008000000 */
[----:B------:R-:W-:Y:S01]  /*8760*/  UMOV UR27, UR35 ;  /* 0x00000023001b7c82 */ /* 0x000fe20008000000 */
[----:B------:R-:W-:Y:S01]  /*8770*/  UMOV UR18, 0x40 ;  /* 0x0000004000127882 */ /* 0x000fe20000000000 */
[----:B------:R-:W-:Y:S01]  /*8780*/  UMOV UR17, UR33 ;  /* 0x0000002100117c82 */ /* 0x000fe20008000000 */
[----:B------:R-:W-:Y:S01]  /*8790*/  UMOV UR19, UR35 ;  /* 0x0000002300137c82 */ /* 0x000fe20008000000 */
[----:B------:R-:W-:Y:S01]  /*87a0*/  UMOV UR41, UR33 ;  /* 0x0000002100297c82 */ /* 0x000fe20008000000 */
[----:B------:R3:W-:Y:S01]  /*87b0*/  UTMALDG.4D [UR24], [UR22], desc[UR30] ;  /* 0x00001e18160075b4 */ /* 0x0007e20008019000 */
[----:B------:R-:W-:Y:S01]  /*87c0*/  UMOV UR10, 0x10 ;  /* 0x00000010000a7882 */ /* 0x000fe20000000000 */
[----:B------:R3:W-:Y:S01]  /*87d0*/  UTMALDG.4D [UR16], [UR22], desc[UR30] ;  /* 0x00001e10160075b4 */ /* 0x0007e20008019000 */
[----:B------:R3:W-:Y:S01]  /*87e0*/  UBLKCP.S.G [UR40], [UR8], UR10 ;  /* 0x00000028080073ba */ /* 0x0007e2000800020a */
[----:B------:R-:W4:Y:S02]  /*87f0*/  SYNCS.PHASECHK.TRANS64.TRYWAIT P1, [R0+URZ+0x26848], R21 ;  /* 0x02684815000075a7 */ /* 0x000f24000802017f */
[----:B---34-:R-:W-:Y:S05]  /*8800*/  @!P1 BRA `(.L_x_559) ;  /* 0x0000001400109947 */ /* 0x018fea0003800000 */
.L_x_582:
[----:B-123--:R-:W-:Y:S01]  /*8810*/  SHF.R.S32.HI R21, RZ, 0x1f, R19 ;  /* 0x0000001fff157819 */ /* 0x00efe20000011413 */
[----:B------:R-:W-:Y:S06]  /*8820*/  @P0 BRA `(.L_x_560) ;  /* 0x00000000001c0947 */ /* 0x000fec0003800000 */
[----:B------:R-:W-:-:S04]  /*8830*/  IMAD.MOV.U32 R16, RZ, RZ, 0x3100 ;  /* 0x00003100ff107424 */ /* 0x000fc800078e00ff */
[----:B------:R1:W-:Y:S02]  /*8840*/  SYNCS.ARRIVE.TRANS64 RZ, [R0+URZ+0x26838], R16 ;  /* 0x0268381000ff79a7 */ /* 0x0003e4000800003f */
[----:B-1----:R-:W1:Y:S02]  /*8850*/  S2R R16, SR_TID.X ;  /* 0x0000000000107919 */ /* 0x002e640000002100 */
[----:B-1----:R-:W-:-:S04]  /*8860*/  LOP3.LUT R16, R16, 0x1f, RZ, 0xc0, !PT ;  /* 0x0000001f10107812 */ /* 0x002fc800078ec0ff */
[----:B------:R-:W-:-:S13]  /*8870*/  ISETP.NE.AND P1, PT, R16, RZ, PT ;  /* 0x000000ff1000720c */ /* 0x000fda0003f25270 */
[----:B------:R-:W-:Y:S05]  /*8880*/  @!P1 BRA `(.L_x_560) ;  /* 0x0000000000049947 */ /* 0x000fea0003800000 */
[----:B------:R-:W-:Y:S01]  /*8890*/  BPT.TRAP 0x1 ;  /* 0x000000040000795c */ /* 0x000fe20000300000 */
.L_x_560:
[----:B------:R-:W-:Y:S01]  /*88a0*/  IADD3 R19, P1, R19, UR6, RZ ;  /* 0x0000000613137c10 */ /* 0x000fe2000ff3e0ff */
[----:B------:R-:W-:Y:S01]  /*88b0*/  UMOV UR22, 0x0 ;  /* 0x0000000000167882 */ /* 0x000fe20000000000 */
[----:B------:R-:W-:Y:S01]  /*88c0*/  R2UR UR30, R0 ;  /* 0x00000000001e72ca */ /* 0x000fe200000e0000 */
[----:B------:R-:W-:Y:S01]  /*88d0*/  UMOV UR23, 0x14f00000 ;  /* 0x14f0000000177882 */ /* 0x000fe20000000000 */
[----:B------:R-:W-:Y:S01]  /*88e0*/  R2UR UR8, R4 ;  /* 0x00000000040872ca */ /* 0x000fe200000e0000 */
[----:B------:R-:W-:Y:S01]  /*88f0*/  IMAD.X R4, R21, 0x1, R8, P1 ;  /* 0x0000000115047824 */ /* 0x000fe200008e0608 */
[C---:B------:R-:W-:Y:S01]  /*8900*/  LEA R14, P1, R19.reuse, R14, 0x2 ;  /* 0x0000000e130e7211 */ /* 0x040fe200078210ff */
[----:B------:R-:W-:Y:S01]  /*8910*/  UMOV UR34, URZ ;  /* 0x0000003f00227c82 */ /* 0x000fe20008000000 */
[----:B------:R-:W-:Y:S01]  /*8920*/  R2UR UR35, R20 ;  /* 0x00000000142372ca */ /* 0x000fe200000e0000 */
[----:B------:R-:W-:Y:S01]  /*8930*/  UMOV UR36, UR20 ;  /* 0x0000001400247c82 */ /* 0x000fe20008000000 */
[----:B------:R-:W-:Y:S01]  /*8940*/  LEA.HI.X R15, R19, R15, R4, 0x2, P1 ;  /* 0x0000000f130f7211 */ /* 0x000fe200008f1404 */
[----:B------:R-:W-:Y:S01]  /*8950*/  UMOV UR37, UR21 ;  /* 0x0000001500257c82 */ /* 0x000fe20008000000 */
[----:B------:R-:W-:Y:S01]  /*8960*/  R2UR UR9, R5 ;  /* 0x00000000050972ca */ /* 0x000fe200000e0000 */
[----:B------:R-:W-:Y:S01]  /*8970*/  UMOV UR26, 0x20 ;  /* 0x00000020001a7882 */ /* 0x000fe20000000000 */
[----:B------:R-:W-:Y:S01]  /*8980*/  R2UR UR40, R14 ;  /* 0x000000000e2872ca */ /* 0x000fe200000e0000 */
[----:B------:R-:W-:Y:S01]  /*8990*/  UIADD3 UR32, UR30, 0x1b000, URZ ;  /* 0x0001b0001e207890 */ /* 0x000fe2000fffe03f */
[----:B------:R-:W-:Y:S01]  /*89a0*/  R2UR UR41, R15 ;  /* 0x000000000f2972ca */ /* 0x000fe200000e0000 */
[----:B------:R-:W-:Y:S01]  /*89b0*/  UIADD3 UR33, UR30, 0x26838, URZ ;  /* 0x000268381e217890 */ /* 0x000fe2000fffe03f */
[----:B------:R-:W-:Y:S01]  /*89c0*/  LOP3.LUT R9, R9, 0x1, RZ, 0x3c, !PT ;  /* 0x0000000109097812 */ /* 0x000fe200078e3cff */
[----:B------:R-:W-:-:S02]  /*89d0*/  UIADD3 UR24, UR30, 0x1c000, URZ ;  /* 0x0001c0001e187890 */ /* 0x000fc4000fffe03f */
[----:B------:R-:W-:Y:S01]  /*89e0*/  UIADD3 UR16, UR30, 0x1d000, URZ ;  /* 0x0001d0001e107890 */ /* 0x000fe2000fffe03f */
[----:B------:R-:W-:Y:S01]  /*89f0*/  SHF.L.U32 R5, R9, 0x1f, RZ ;  /* 0x0000001f09057819 */ /* 0x000fe200000006ff */
[----:B------:R-:W-:Y:S01]  /*8a00*/  UIADD3 UR30, UR30, 0x1e300, URZ ;  /* 0x0001e3001e1e7890 */ /* 0x000fe2000fffe03f */
[----:B------:R-:W-:Y:S01]  /*8a10*/  UMOV UR28, UR20 ;  /* 0x00000014001c7c82 */ /* 0x000fe20008000000 */
        /* <DEDUP_REMOVED lines=12> */
[----:B------:R-:W2:Y:S02]  /*8ae0*/  SYNCS.PHASECHK.TRANS64.TRYWAIT P1, [R0+URZ+0x26820], R5 ;  /* 0x02682005000075a7 */ /* 0x000ea4000802017f */
[----:B-12---:R-:W-:Y:S05]  /*8af0*/  @!P1 BRA `(.L_x_561) ;  /* 0x0000001000689947 */ /* 0x006fea0003800000 */
.L_x_584:
[----:B------:R-:W-:Y:S05]  /*8b00*/  @P0 BRA `(.L_x_562) ;  /* 0x0000000000140947 */ /* 0x000fea0003800000 */
[----:B------:R-:W-:Y:S01]  /*8b10*/  ISETP.NE.AND P1, PT, R16, RZ, PT ;  /* 0x000000ff1000720c */ /* 0x000fe20003f25270 */
[----:B-1----:R-:W-:-:S04]  /*8b20*/  IMAD.MOV.U32 R5, RZ, RZ, 0x3100 ;  /* 0x00003100ff057424 */ /* 0x002fc800078e00ff */
[----:B------:R2:W-:Y:S08]  /*8b30*/  SYNCS.ARRIVE.TRANS64 RZ, [R0+URZ+0x26810], R5 ;  /* 0x0268100500ff79a7 */ /* 0x0005f0000800003f */
[----:B------:R-:W-:Y:S05]  /*8b40*/  @!P1 BRA `(.L_x_562) ;  /* 0x0000000000049947 */ /* 0x000fea0003800000 */
[----:B------:R-:W-:Y:S01]  /*8b50*/  BPT.TRAP 0x1 ;  /* 0x000000040000795c */ /* 0x000fe20000300000 */
.L_x_562:
        /* <DEDUP_REMOVED lines=18> */
[----:B------:R-:W-:Y:S02]  /*8c80*/  UIADD3 UR35, UR40, UR43, URZ ;  /* 0x0000002b28237290 */ /* 0x000fe4000fffe03f */
[----:B------:R-:W-:Y:S02]  /*8c90*/  UIADD3 UR24, UR16, 0x13000, URZ ;  /* 0x0001300010187890 */ /* 0x000fe4000fffe03f */
[----:B------:R-:W-:-:S02]  /*8ca0*/  UIADD3 UR44, UR16, 0x1e000, URZ ;  /* 0x0001e000102c7890 */ /* 0x000fc4000fffe03f */
        /* <DEDUP_REMOVED lines=13> */
[----:B------:R3:W-:Y:S02]  /*8d80*/  UBLKCP.S.G [UR44], [UR8], UR39 ;  /* 0x0000002c080073ba */ /* 0x0007e40008000227 */
[----:B---3--:R-:W-:Y:S05]  /*8d90*/  @P1 BRA `(.L_x_563) ;  /* 0xfffffff400241947 */ /* 0x008fea000383ffff */
[----:B-12---:R-:W-:-:S07]  /*8da0*/  IMAD.U32 R5, RZ, RZ, UR40 ;  /* 0x00000028ff057e24 */ /* 0x006fce000f8e00ff */
.L_x_554:
[----:B------:R-:W-:-:S13]  /*8db0*/  ISETP.NE.AND P1, PT, R13, RZ, PT ;  /* 0x000000ff0d00720c */ /* 0x000fda0003f25270 */
[----:B------:R-:W-:Y:S05]  /*8dc0*/  @!P1 BRA `(.L_x_553) ;  /* 0x0000000400689947 */ /* 0x000fea0003800000 */
[----:B------:R-:W-:-:S04]  /*8dd0*/  SHF.L.U32 R7, R9, 0x1f, RZ ;  /* 0x0000001f09077819 */ /* 0x000fc800000006ff */
[----:B------:R-:W1:Y:S02]  /*8de0*/  SYNCS.PHASECHK.TRANS64.TRYWAIT P1, [R0+URZ+0x26840], R7 ;  /* 0x02684007000075a7 */ /* 0x000e64000802017f */
[----:B-1----:R-:W-:Y:S05]  /*8df0*/  @!P1 BRA `(.L_x_564) ;  /* 0x0000000c00c09947 */ /* 0x002fea0003800000 */
.L_x_585:
[----:B------:R-:W-:Y:S05]  /*8e00*/  @P0 BRA `(.L_x_565) ;  /* 0x0000000000140947 */ /* 0x000fea0003800000 */
[----:B------:R-:W-:Y:S01]  /*8e10*/  ISETP.NE.AND P1, PT, R16, RZ, PT ;  /* 0x000000ff1000720c */ /* 0x000fe20003f25270 */
[----:B------:R-:W-:-:S04]  /*8e20*/  IMAD.MOV.U32 R5, RZ, RZ, 0x3100 ;  /* 0x00003100ff057424 */ /* 0x000fc800078e00ff */
[----:B------:R2:W-:Y:S08]  /*8e30*/  SYNCS.ARRIVE.TRANS64 RZ, [R0+URZ+0x26830], R5 ;  /* 0x0268300500ff79a7 */ /* 0x0005f0000800003f */
[----:B------:R-:W-:Y:S05]  /*8e40*/  @!P1 BRA `(.L_x_565) ;  /* 0x0000000000049947 */ /* 0x000fea0003800000 */
[----:B------:R-:W-:Y:S01]  /*8e50*/  BPT.TRAP 0x1 ;  /* 0x000000040000795c */ /* 0x000fe20000300000 */
.L_x_565:
[----:B--2---:R-:W2:Y:S01]  /*8e60*/  LDC.64 R4, c[0x0][0x728] ;  /* 0x0001ca00ff047b82 */ /* 0x004ea20000000a00 */
        /* <DEDUP_REMOVED lines=31> */
[----:B------:R-:W-:Y:S01]  /*9060*/  UMOV UR41, UR33 ;  /* 0x0000002100297c82 */ /* 0x000fe20008000000 */
[----:B------:R-:W-:-:S02]  /*9070*/  UMOV UR10, 0x10 ;  /* 0x00000010000a7882 */ /* 0x000fc40000000000 */
[----:B------:R-:W-:-:S13]  /*9080*/  R2UR UR9, R4 ;  /* 0x00000000040972ca */ /* 0x000fda00000e0000 */
[----:B------:R2:W-:Y:S01]  /*9090*/  UTMALDG.4D [UR32], [UR8], desc[UR22] ;  /* 0x00001620080075b4 */ /* 0x0005e20008019000 */
[----:B------:R2:W-:Y:S01]  /*90a0*/  UTMALDG.4D [UR24], [UR8], desc[UR22] ;  /* 0x00001618080075b4 */ /* 0x0005e20008019000 */
[----:B------:R2:W-:Y:S01]  /*90b0*/  UTMALDG.4D [UR16], [UR8], desc[UR22] ;  /* 0x00001610080075b4 */ /* 0x0005e20008019000 */
[----:B------:R2:W-:Y:S01]  /*90c0*/  UBLKCP.S.G [UR40], [UR30], UR10 ;  /* 0x000000281e0073ba */ /* 0x0005e2000800020a */
[----:B------:R-:W3:Y:S02]  /*90d0*/  SYNCS.PHASECHK.TRANS64.TRYWAIT P1, [R0+URZ+0x26828], R7 ;  /* 0x02682807000075a7 */ /* 0x000ee4000802017f */
[----:B--23--:R-:W-:Y:S05]  /*90e0*/  @!P1 BRA `(.L_x_566) ;  /* 0x0000000c00189947 */ /* 0x00cfea0003800000 */
.L_x_586:
[----:B------:R-:W-:Y:S05]  /*90f0*/  @P0 BRA `(.L_x_567) ;  /* 0x0000000000140947 */ /* 0x000fea0003800000 */
[----:B------:R-:W-:Y:S01]  /*9100*/  ISETP.NE.AND P0, PT, R16, RZ, PT ;  /* 0x000000ff1000720c */ /* 0x000fe20003f05270 */
[----:B------:R-:W-:-:S04]  /*9110*/  IMAD.MOV.U32 R5, RZ, RZ, 0x3100 ;  /* 0x00003100ff057424 */ /* 0x000fc800078e00ff */
[----:B------:R3:W-:Y:S08]  /*9120*/  SYNCS.ARRIVE.TRANS64 RZ, [R0+URZ+0x26818], R5 ;  /* 0x0268180500ff79a7 */ /* 0x0007f0000800003f */
[----:B------:R-:W-:Y:S05]  /*9130*/  @!P0 BRA `(.L_x_567) ;  /* 0x0000000000048947 */ /* 0x000fea0003800000 */
[----:B------:R-:W-:Y:S01]  /*9140*/  BPT.TRAP 0x1 ;  /* 0x000000040000795c */ /* 0x000fe20000300000 */
.L_x_567:
        /* <DEDUP_REMOVED lines=17> */
[----:B------:R-:W-:Y:S02]  /*9260*/  UIADD3 UR35, UR10, UR43, URZ ;  /* 0x0000002b0a237290 */ /* 0x000fe4000fffe03f */
[----:B---3--:R-:W-:Y:S01]  /*9270*/  IMAD.U32 R5, RZ, RZ, UR10 ;  /* 0x0000000aff057e24 */ /* 0x008fe2000f8e00ff */
        /* <DEDUP_REMOVED lines=13> */
[----:B------:R3:W-:Y:S02]  /*9350*/  UBLKCP.S.G [UR40], [UR8], UR39 ;  /* 0x00000028080073ba */ /* 0x0007e40008000227 */
[----:B---3--:R-:W-:Y:S01]  /*9360*/  NOP ;  /* 0x0000000000007918 */ /* 0x008fe20000000000 */
.L_x_553:
[----:B------:R-:W3:Y:S01]  /*9370*/  S2R R2, SR_TID.X ;  /* 0x0000000000027919 */ /* 0x000ee20000002100 */
[----:B------:R-:W-:Y:S01]  /*9380*/  IMAD R3, R12, 0x8, R0 ;  /* 0x000000080c037824 */ /* 0x000fe200078e0200 */
[----:B---3--:R-:W-:Y:S02]  /*9390*/  LOP3.LUT R4, R2, 0x7f, RZ, 0xc0, !PT ;  /* 0x0000007f02047812 */ /* 0x008fe400078ec0ff */
[----:B------:R-:W-:Y:S02]  /*93a0*/  SHF.L.U32 R2, R9, 0x1f, RZ ;  /* 0x0000001f09027819 */ /* 0x000fe400000006ff */
[----:B------:R-:W-:Y:S02]  /*93b0*/  ISETP.NE.AND P1, PT, R4, RZ, PT ;  /* 0x000000ff0400720c */ /* 0x000fe40003f25270 */
[----:B------:R-:W3:Y:S02]  /*93c0*/  SYNCS.PHASECHK.TRANS64.TRYWAIT P0, [R3+URZ+0x26840], R2 ;  /* 0x02684002030075a7 */ /* 0x000ee4000800017f */
[----:B---3--:R-:W-:Y:S09]  /*93d0*/  @!P0 BRA `(.L_x_568) ;  /* 0x0000000800708947 */ /* 0x008ff20003800000 */
.L_x_587:
[----:B------:R-:W-:Y:S05]  /*93e0*/  @P1 BRA `(.L_x_569) ;  /* 0x0000000000181947 */ /* 0x000fea0003800000 */
[----:B------:R-:W4:Y:S01]  /*93f0*/  S2R R4, SR_TID.X ;  /* 0x0000000000047919 */ /* 0x000f220000002100 */
[----:B---3--:R-:W-:-:S04]  /*9400*/  IMAD.MOV.U32 R2, RZ, RZ, 0x3100 ;  /* 0x00003100ff027424 */ /* 0x008fc800078e00ff */
[----:B------:R3:W-:Y:S01]  /*9410*/  SYNCS.ARRIVE.TRANS64 RZ, [R3+URZ+0x26830], R2 ;  /* 0x0268300203ff79a7 */ /* 0x0007e2000800003f */
[----:B----4-:R-:W-:-:S13]  /*9420*/  LOP3.LUT P0, RZ, R4, 0x1f, RZ, 0xc0, !PT ;  /* 0x0000001f04ff7812 */ /* 0x010fda000780c0ff */
[----:B---3--:R-:W-:Y:S05]  /*9430*/  @!P0 BRA `(.L_x_569) ;  /* 0x0000000000048947 */ /* 0x008fea0003800000 */
[----:B------:R-:W-:Y:S01]  /*9440*/  BPT.TRAP 0x1 ;  /* 0x000000040000795c */ /* 0x000fe20000300000 */
.L_x_569:
[----:B------:R-:W-:Y:S01]  /*9450*/  R2UR UR35, R5 ;  /* 0x00000000052372ca */ /* 0x000fe200000e0000 */
[C-C-:B---3--:R-:W-:Y:S01]  /*9460*/  IMAD R2, R12.reuse, 0x3000, R0.reuse ;  /* 0x000030000c027824 */ /* 0x148fe200078e0200 */
[----:B------:R-:W-:Y:S01]  /*9470*/  R2UR UR33, R3 ;  /* 0x00000000032172ca */ /* 0x000fe200000e0000 */
[----:B-12---:R-:W-:Y:S01]  /*9480*/  IMAD R0, R12, 0x100, R0 ;  /* 0x000001000c007824 */ /* 0x006fe200078e0200 */
        /* <DEDUP_REMOVED lines=11> */
[----:B------:R-:W-:-:S02]  /*9540*/  UIADD3 UR35, UR35, UR43, URZ ;  /* 0x0000002b23237290 */ /* 0x000fc4000fffe03f */
[----:B------:R-:W-:Y:S02]  /*9550*/  UIADD3 UR33, UR33, 0x26830, URZ ;  /* 0x0002683021217890 */ /* 0x000fe4000fffe03f */
        /* <DEDUP_REMOVED lines=13> */
[----:B------:R-:W-:Y:S01]  /*9630*/  UMOV UR25, UR33 ;  /* 0x0000002100197c82 */ /* 0x000fe20008000000 */
[----:B------:R-:W-:Y:S01]  /*9640*/  UMOV UR27, UR35 ;  /* 0x00000023001b7c82 */ /* 0x000fe20008000000 */
[----:B------:R-:W-:Y:S01]  /*9650*/  R2UR UR23, R11 ;  /* 0x000000000b1772ca */ /* 0x000fe200000e0000 */
[----:B------:R-:W-:Y:S01]  /*9660*/  UMOV UR19, UR35 ;  /* 0x0000002300137c82 */ /* 0x000fe20008000000 */
[----:B------:R-:W-:Y:S01]  /*9670*/  UMOV UR41, UR33 ;  /* 0x0000002100297c82 */ /* 0x000fe20008000000 */
[----:B------:R-:W-:Y:S01]  /*9680*/  UMOV UR10, 0x10 ;  /* 0x00000010000a7882 */ /* 0x000fe20000000000 */
[----:B------:R-:W-:Y:S01]  /*9690*/  ISETP.NE.AND P0, PT, R0, 0x2, PT ;  /* 0x000000020000780c */ /* 0x000fe20003f05270 */
[----:B------:R-:W-:-:S03]  /*96a0*/  ULEA.HI.X UR9, UR17, UR9, UR18, 0x2, UP0 ;  /* 0x0000000911097291 */ /* 0x000fc600080f1412 */
[----:B------:R-:W-:Y:S01]  /*96b0*/  UMOV UR18, 0x40 ;  /* 0x0000004000127882 */ /* 0x000fe20000000000 */
[----:B------:R-:W-:Y:S01]  /*96c0*/  UMOV UR17, UR33 ;  /* 0x0000002100117c82 */ /* 0x000fe20008000000 */
[----:B------:R-:W-:Y:S02]  /*96d0*/  SEL R2, RZ, 0x1, P0 ;  /* 0x00000001ff027807 */ /* 0x000fe40000000000 */
[----:B------:R-:W-:Y:S01]  /*96e0*/  SEL R0, R0, RZ, P0 ;  /* 0x000000ff00007207 */ /* 0x000fe20000000000 */
[----:B------:R1:W-:Y:S01]  /*96f0*/  UTMALDG.4D [UR32], [UR22], desc[UR30] ;  /* 0x00001e20160075b4 */ /* 0x0003e20008019000 */
[----:B------:R-:W-:Y:S01]  /*9700*/  LOP3.LUT R9, R9, R2, RZ, 0x3c, !PT ;  /* 0x0000000209097212 */ /* 0x000fe200078e3cff */
[----:B------:R1:W-:Y:S01]  /*9710*/  UTMALDG.4D [UR24], [UR22], desc[UR30] ;  /* 0x00001e18160075b4 */ /* 0x0003e20008019000 */
[----:B------:R1:W-:Y:S01]  /*9720*/  UTMALDG.4D [UR16], [UR22], desc[UR30] ;  /* 0x00001e10160075b4 */ /* 0x0003e20008019000 */
[----:B------:R1:W-:Y:S02]  /*9730*/  UBLKCP.S.G [UR40], [UR8], UR10 ;  /* 0x00000028080073ba */ /* 0x0003e4000800020a */
[----:B-1----:R-:W-:-:S02]  /*9740*/  NOP ;  /* 0x0000000000007918 */ /* 0x002fc40000000000 */
.L_x_550:
[----:B------:R-:W-:Y:S05]  /*9750*/  BSYNC B0 ;  /* 0x0000000000007941 */ /* 0x000fea0003800000 */
.L_x_548:
[----:B------:R-:W-:-:S03]  /*9760*/  UMOV UR8, 0xffffffff ;  /* 0xffffffff00087882 */ /* 0x000fc60000000000 */
[----:B------:R-:W-:Y:S05]  /*9770*/  BRA.DIV UR8, `(.L_x_570) ;  /* 0x00000006089c7947 */ /* 0x000fea000b800000 */
[----:B------:R-:W-:-:S13]  /*9780*/  ELECT P0, URZ, PT ;  /* 0x00000000003f782f */ /* 0x000fda0003800000 */
.L_x_590:
[----:B------:R-:W-:Y:S05]  /*9790*/  @!P0 BRA `(.L_x_480) ;  /* 0x0000000000848947 */ /* 0x000fea0003800000 */
[----:B------:R-:W-:-:S06]  /*97a0*/  ULOP3.LUT UR8, UR38, 0x2, URZ, 0xfc, !UPT ;  /* 0x0000000226087892 */ /* 0x000fcc000f8efc3f */
[----:B------:R-:W-:-:S05]  /*97b0*/  IMAD.U32 R2, RZ, RZ, UR8 ;  /* 0x00000008ff027e24 */ /* 0x000fca000f8e00ff */
[----:B------:R-:W-:-:S13]  /*97c0*/  ISETP.NE.AND P2, PT, R2, 0x3, PT ;  /* 0x000000030200780c */ /* 0x000fda0003f45270 */
[----:B------:R-:W-:Y:S05]  /*97d0*/  @!P2 BRA `(.L_x_571) ;  /* 0x000000000004a947 */ /* 0x000fea0003800000 */
[----:B--2---:R-:W-:Y:S01]  /*97e0*/  BPT.TRAP 0x1 ;  /* 0x000000040000795c */ /* 0x004fe20000300000 */
.L_x_571:
        /* <DEDUP_REMOVED lines=15> */
.L_x_591:
[----:B------:R-:W3:Y:S02]  /*98e0*/  SYNCS.PHASECHK.TRANS64.TRYWAIT P0, [R3+URZ], R2 ;  /* 0x00000002030075a7 */ /* 0x000ee4000800017f */
[----:B---3--:R-:W-:Y:S05]  /*98f0*/  @!P0 BRA `(.L_x_573) ;  /* 0x0000000400748947 */ /* 0x008fea0003800000 */
.L_x_592:
[----:B------:R-:W-:Y:S05]  /*9900*/  @!P2 BRA `(.L_x_574) ;  /* 0x000000000004a947 */ /* 0x000fea0003800000 */
[----:B--2---:R-:W-:Y:S01]  /*9910*/  BPT.TRAP 0x1 ;  /* 0x000000040000795c */ /* 0x004fe20000300000 */
.L_x_574:
[----:B---3--:R-:W-:-:S04]  /*9920*/  VIADD R3, R7, 0x26840 ;  /* 0x0002684007037836 */ /* 0x008fc80000000000 */
[----:B------:R-:W-:-:S04]  /*9930*/  IMAD R0, R0, 0x8, R3 ;  /* 0x0000000800007824 */ /* 0x000fc800078e0203 */
[----:B------:R-:W3:Y:S02]  /*9940*/  SYNCS.PHASECHK.TRANS64.TRYWAIT P0, [R0+URZ], R5 ;  /* 0x00000005000075a7 */ /* 0x000ee4000800017f */
[----:B---3--:R-:W-:Y:S05]  /*9950*/  @!P0 BRA `(.L_x_575) ;  /* 0x0000000400708947 */ /* 0x008fea0003800000 */
.L_x_593:
[----:B------:R-:W-:-:S07]  /*9960*/  IMAD R3, R4, 0x8, R3 ;  /* 0x0000000804037824 */ /* 0x000fce00078e0203 */
.L_x_576:
[----:B----4-:R4:W1:Y:S02]  /*9970*/  SYNCS.PHASECHK.TRANS64.TRYWAIT P0, [R3+URZ], R2 ;  /* 0x00000002030075a7 */ /* 0x010864000800017f */
[----:B-1----:R-:W-:Y:S05]  /*9980*/  @!P0 NANOSLEEP.SYNCS 0x989680 ;  /* 0x009896800000895d */ /* 0x002fea0003900000 */
[----:B------:R-:W1:Y:S02]  /*9990*/  @!P0 SYNCS.PHASECHK.TRANS64 P0, [R3+URZ], R2 ;  /* 0x00000002030085a7 */ /* 0x000e64000800007f */
[----:B-1----:R-:W-:Y:S05]  /*99a0*/  @!P0 BRA `(.L_x_576) ;  /* 0xfffffffc00f08947 */ /* 0x002fea000383ffff */
.L_x_480:
[----:B--2---:R-:W-:Y:S05]  /*99b0*/  BSYNC B6 ;  /* 0x0000000000067941 */ /* 0x004fea0003800000 */
.L_x_474:
[----:B------:R-:W-:Y:S05]  /*99c0*/  EXIT ;  /* 0x000000000000794d */ /* 0x000fea0003800000 */
.L_x_490:
[----:B------:R-:W-:Y:S02]  /*99d0*/  IMAD.MOV.U32 R13, RZ, RZ, R16 ;  /* 0x000000ffff0d7224 */ /* 0x000fe400078e0010 */
[----:B------:R-:W-:Y:S02]  /*99e0*/  IMAD.MOV.U32 R12, RZ, RZ, RZ ;  /* 0x000000ffff0c7224 */ /* 0x000fe400078e00ff */
[----:B------:R-:W-:Y:S02]  /*99f0*/  IMAD.MOV.U32 R11, RZ, RZ, 0x1f ;  /* 0x0000001fff0b7424 */ /* 0x000fe400078e00ff */
[----:B------:R-:W-:-:S07]  /*9a00*/  IMAD.MOV.U32 R15, RZ, RZ, -0x1 ;  /* 0xffffffffff0f7424 */ /* 0x000fce00078e00ff */
[----:B-1---5:R-:W-:Y:S05]  /*9a10*/  WARPSYNC.COLLECTIVE R15, `(.L_x_577) ;  /* 0x000000000f087348 */ /* 0x022fea0003c00000 */
[----:B------:R2:W3:Y:S02]  /*9a20*/  SHFL.IDX P6, R14, R13, R12, R11 ;  /* 0x0000000c0d0e7389 */ /* 0x0004e400000c000b */
[----:B-123-5:R-:W-:Y:S01]  /*9a30*/  ENDCOLLECTIVE ;  /* 0x000000000000791b */ /* 0x02efe20003800000 */
.L_x_577:
[----:B------:R-:W-:Y:S05]  /*9a40*/  BRA `(.L_x_578) ;  /* 0xffffff7800487947 */ /* 0x000fea000383ffff */
.L_x_492:
[----:B-1----:R1:W3:Y:S02]  /*9a50*/  SYNCS.PHASECHK.TRANS64.TRYWAIT P0, [R18+URZ+0x26800], R5 ;  /* 0x02680005120075a7 */ /* 0x0022e4000800017f */
[----:B---3--:R-:W-:Y:S05]  /*9a60*/  @!P0 NANOSLEEP.SYNCS 0x989680 ;  /* 0x009896800000895d */ /* 0x008fea0003900000 */
[----:B------:R-:W3:Y:S02]  /*9a70*/  @!P0 SYNCS.PHASECHK.TRANS64 P0, [R18+URZ+0x26800], R5 ;  /* 0x02680005120085a7 */ /* 0x000ee4000800007f */
[----:B---3--:R-:W-:Y:S05]  /*9a80*/  @!P0 BRA `(.L_x_492) ;  /* 0xfffffffc00f08947 */ /* 0x008fea000383ffff */
[----:B------:R-:W-:Y:S05]  /*9a90*/  BRA `(.L_x_491) ;  /* 0xffffff78006c7947 */ /* 0x000fea000383ffff */
.L_x_497:
[----:B--2---:R-:W-:-:S04]  /*9aa0*/  IMAD.U32 R5, RZ, RZ, UR8 ;  /* 0x00000008ff057e24 */ /* 0x004fc8000f8e00ff */
[----:B------:R2:W3:Y:S03]  /*9ab0*/  SYNCS.PHASECHK.TRANS64.TRYWAIT P1, [R5+URZ+0x26810], R16 ;  /* 0x02681010050075a7 */ /* 0x0004e6000802017f */
[----:B---3--:R-:W-:Y:S05]  /*9ac0*/  @!P1 NANOSLEEP.SYNCS 0x989680 ;  /* 0x009896800000995d */ /* 0x008fea0003900000 */
[----:B------:R-:W3:Y:S02]  /*9ad0*/  @!P1 SYNCS.PHASECHK.TRANS64 P1, [R5+URZ+0x26810], R16 ;  /* 0x02681010050095a7 */ /* 0x000ee4000802007f */
[----:B---3--:R-:W-:Y:S05]  /*9ae0*/  @!P1 BRA `(.L_x_497) ;  /* 0xfffffffc00ec9947 */ /* 0x008fea000383ffff */
[----:B------:R-:W-:Y:S05]  /*9af0*/  BRA `(.L_x_496) ;  /* 0xffffff8000cc7947 */ /* 0x000fea000383ffff */
.L_x_501:
[----:B------:R-:W-:-:S04]  /*9b00*/  IMAD.U32 R5, RZ, RZ, UR8 ;  /* 0x00000008ff057e24 */ /* 0x000fc8000f8e00ff */
[----:B------:R1:W1:Y:S03]  /*9b10*/  SYNCS.PHASECHK.TRANS64.TRYWAIT P1, [R5+URZ+0x26830], R16 ;  /* 0x02683010050075a7 */ /* 0x000266000802017f */
[----:B-1----:R-:W-:Y:S05]  /*9b20*/  @!P1 NANOSLEEP.SYNCS 0x989680 ;  /* 0x009896800000995d */ /* 0x002fea0003900000 */
[----:B------:R-:W1:Y:S02]  /*9b30*/  @!P1 SYNCS.PHASECHK.TRANS64 P1, [R5+URZ+0x26830], R16 ;  /* 0x02683010050095a7 */ /* 0x000e64000802007f */
[----:B-1----:R-:W-:Y:S05]  /*9b40*/  @!P1 BRA `(.L_x_501) ;  /* 0xfffffffc00ec9947 */ /* 0x002fea000383ffff */
[----:B------:R-:W-:Y:S05]  /*9b50*/  BRA `(.L_x_500) ;  /* 0xffffff8400d87947 */ /* 0x000fea000383ffff */
.L_x_551:
[----:B-1----:R1:W2:Y:S02]  /*9b60*/  SYNCS.PHASECHK.TRANS64.TRYWAIT P0, [R0+URZ+0x26820], R3 ;  /* 0x02682003000075a7 */ /* 0x0022a4000800017f */
[----:B--2---:R-:W-:Y:S05]  /*9b70*/  @!P0 NANOSLEEP.SYNCS 0x989680 ;  /* 0x009896800000895d */ /* 0x004fea0003900000 */
[----:B------:R-:W2:Y:S02]  /*9b80*/  @!P0 SYNCS.PHASECHK.TRANS64 P0, [R0+URZ+0x26820], R3 ;  /* 0x02682003000085a7 */ /* 0x000ea4000800007f */
[----:B--2---:R-:W-:Y:S05]  /*9b90*/  @!P0 BRA `(.L_x_551) ;  /* 0xfffffffc00f08947 */ /* 0x004fea000383ffff */
[----:B------:R-:W-:Y:S05]  /*9ba0*/  BRA `(.L_x_579) ;  /* 0xffffffdc00787947 */ /* 0x000fea000383ffff */
.L_x_555:
[----:B-1----:R1:W2:Y:S02]  /*9bb0*/  SYNCS.PHASECHK.TRANS64.TRYWAIT P1, [R0+URZ+0x26840], R21 ;  /* 0x02684015000075a7 */ /* 0x0022a4000802017f */
[----:B--2---:R-:W-:Y:S05]  /*9bc0*/  @!P1 NANOSLEEP.SYNCS 0x989680 ;  /* 0x009896800000995d */ /* 0x004fea0003900000 */
[----:B------:R-:W2:Y:S02]  /*9bd0*/  @!P1 SYNCS.PHASECHK.TRANS64 P1, [R0+URZ+0x26840], R21 ;  /* 0x02684015000095a7 */ /* 0x000ea4000802007f */
[----:B--2---:R-:W-:Y:S05]  /*9be0*/  @!P1 BRA `(.L_x_555) ;  /* 0xfffffffc00f09947 */ /* 0x004fea000383ffff */
[----:B------:R-:W-:Y:S05]  /*9bf0*/  BRA `(.L_x_580) ;  /* 0xffffffe400987947 */ /* 0x000fea000383ffff */
.L_x_557:
[----:B--2---:R2:W3:Y:S02]  /*9c00*/  SYNCS.PHASECHK.TRANS64.TRYWAIT P1, [R0+URZ+0x26828], R21 ;  /* 0x02682815000075a7 */ /* 0x0044e4000802017f */
[----:B---3--:R-:W-:Y:S05]  /*9c10*/  @!P1 NANOSLEEP.SYNCS 0x989680 ;  /* 0x009896800000995d */ /* 0x008fea0003900000 */
[----:B------:R-:W3:Y:S02]  /*9c20*/  @!P1 SYNCS.PHASECHK.TRANS64 P1, [R0+URZ+0x26828], R21 ;  /* 0x02682815000095a7 */ /* 0x000ee4000802007f */
[----:B---3--:R-:W-:Y:S05]  /*9c30*/  @!P1 BRA `(.L_x_557) ;  /* 0xfffffffc00f09947 */ /* 0x008fea000383ffff */
[----:B------:R-:W-:Y:S05]  /*9c40*/  BRA `(.L_x_581) ;  /* 0xffffffe800487947 */ /* 0x000fea000383ffff */
.L_x_559:
[----:B---3--:R3:W4:Y:S02]  /*9c50*/  SYNCS.PHASECHK.TRANS64.TRYWAIT P1, [R0+URZ+0x26848], R21 ;  /* 0x02684815000075a7 */ /* 0x008724000802017f */
[----:B----4-:R-:W-:Y:S05]  /*9c60*/  @!P1 NANOSLEEP.SYNCS 0x989680 ;  /* 0x009896800000995d */ /* 0x010fea0003900000 */
[----:B------:R-:W4:Y:S02]  /*9c70*/  @!P1 SYNCS.PHASECHK.TRANS64 P1, [R0+URZ+0x26848], R21 ;  /* 0x02684815000095a7 */ /* 0x000f24000802007f */
[----:B----4-:R-:W-:Y:S05]  /*9c80*/  @!P1 BRA `(.L_x_559) ;  /* 0xfffffffc00f09947 */ /* 0x010fea000383ffff */
[----:B------:R-:W-:Y:S05]  /*9c90*/  BRA `(.L_x_582) ;  /* 0xffffffe800dc7947 */ /* 0x000fea000383ffff */
.L_x_561:
[----:B------:R-:W-:-:S07]  /*9ca0*/  SHF.L.U32 R5, R9, 0x1f, RZ ;  /* 0x0000001f09057819 */ /* 0x000fce00000006ff */
.L_x_583:
[----:B-1----:R1:W2:Y:S02]  /*9cb0*/  SYNCS.PHASECHK.TRANS64.TRYWAIT P1, [R0+URZ+0x26820], R5 ;  /* 0x02682005000075a7 */ /* 0x0022a4000802017f */
[----:B--2---:R-:W-:Y:S05]  /*9cc0*/  @!P1 NANOSLEEP.SYNCS 0x989680 ;  /* 0x009896800000995d */ /* 0x004fea0003900000 */
[----:B------:R-:W2:Y:S02]  /*9cd0*/  @!P1 SYNCS.PHASECHK.TRANS64 P1, [R0+URZ+0x26820], R5 ;  /* 0x02682005000095a7 */ /* 0x000ea4000802007f */
[----:B--2---:R-:W-:Y:S05]  /*9ce0*/  @!P1 BRA `(.L_x_583) ;  /* 0xfffffffc00f09947 */ /* 0x004fea000383ffff */
[----:B------:R-:W-:Y:S05]  /*9cf0*/  BRA `(.L_x_584) ;  /* 0xffffffec00807947 */ /* 0x000fea000383ffff */
.L_x_564:
[----:B-1----:R1:W2:Y:S02]  /*9d00*/  SYNCS.PHASECHK.TRANS64.TRYWAIT P1, [R0+URZ+0x26840], R7 ;  /* 0x02684007000075a7 */ /* 0x0022a4000802017f */
[----:B--2---:R-:W-:Y:S05]  /*9d10*/  @!P1 NANOSLEEP.SYNCS 0x989680 ;  /* 0x009896800000995d */ /* 0x004fea0003900000 */
[----:B------:R-:W2:Y:S02]  /*9d20*/  @!P1 SYNCS.PHASECHK.TRANS64 P1, [R0+URZ+0x26840], R7 ;  /* 0x02684007000095a7 */ /* 0x000ea4000802007f */
[----:B--2---:R-:W-:Y:S05]  /*9d30*/  @!P1 BRA `(.L_x_564) ;  /* 0xfffffffc00f09947 */ /* 0x004fea000383ffff */
[----:B------:R-:W-:Y:S05]  /*9d40*/  BRA `(.L_x_585) ;  /* 0xfffffff0002c7947 */ /* 0x000fea000383ffff */
.L_x_566:
[----:B--2---:R2:W3:Y:S02]  /*9d50*/  SYNCS.PHASECHK.TRANS64.TRYWAIT P1, [R0+URZ+0x26828], R7 ;  /* 0x02682807000075a7 */ /* 0x0044e4000802017f */
[----:B---3--:R-:W-:Y:S05]  /*9d60*/  @!P1 NANOSLEEP.SYNCS 0x989680 ;  /* 0x009896800000995d */ /* 0x008fea0003900000 */
[----:B------:R-:W3:Y:S02]  /*9d70*/  @!P1 SYNCS.PHASECHK.TRANS64 P1, [R0+URZ+0x26828], R7 ;  /* 0x02682807000095a7 */ /* 0x000ee4000802007f */
[----:B---3--:R-:W-:Y:S05]  /*9d80*/  @!P1 BRA `(.L_x_566) ;  /* 0xfffffffc00f09947 */ /* 0x008fea000383ffff */
[----:B------:R-:W-:Y:S05]  /*9d90*/  BRA `(.L_x_586) ;  /* 0xfffffff000d47947 */ /* 0x000fea000383ffff */
.L_x_568:
[----:B---3--:R3:W4:Y:S02]  /*9da0*/  SYNCS.PHASECHK.TRANS64.TRYWAIT P0, [R3+URZ+0x26840], R2 ;  /* 0x02684002030075a7 */ /* 0x008724000800017f */
[----:B----4-:R-:W-:Y:S05]  /*9db0*/  @!P0 NANOSLEEP.SYNCS 0x989680 ;  /* 0x009896800000895d */ /* 0x010fea0003900000 */
[----:B------:R-:W4:Y:S02]  /*9dc0*/  @!P0 SYNCS.PHASECHK.TRANS64 P0, [R3+URZ+0x26840], R2 ;  /* 0x02684002030085a7 */ /* 0x000f24000800007f */
[----:B----4-:R-:W-:Y:S05]  /*9dd0*/  @!P0 BRA `(.L_x_568) ;  /* 0xfffffffc00f08947 */ /* 0x010fea000383ffff */
[----:B------:R-:W-:Y:S05]  /*9de0*/  BRA `(.L_x_587) ;  /* 0xfffffff4007c7947 */ /* 0x000fea000383ffff */
.L_x_570:
[----:B------:R-:W-:Y:S01]  /*9df0*/  BSSY B0, `(.L_x_588) ;  /* 0x0000006000007945 */ /* 0x000fe20003800000 */
[----:B------:R-:W-:-:S07]  /*9e00*/  IMAD.MOV.U32 R15, RZ, RZ, -0x1 ;  /* 0xffffffffff0f7424 */ /* 0x000fce00078e00ff */
[----:B--2---:R-:W-:Y:S05]  /*9e10*/  WARPSYNC.COLLECTIVE R15, `(.L_x_589) ;  /* 0x000000000f0c7348 */ /* 0x004fea0003c00000 */
[----:B------:R-:W-:Y:S02]  /*9e20*/  ELECT P6, UR62, PT ;  /* 0x00000000003e782f */ /* 0x000fe400038c0000 */
[----:B------:R-:W-:Y:S01]  /*9e30*/  MOV R14, UR62 ;  /* 0x0000003e000e7c02 */ /* 0x000fe20008000f00 */
[----:B--2---:R-:W-:Y:S10]  /*9e40*/  ENDCOLLECTIVE ;  /* 0x000000000000791b */ /* 0x004ff40003800000 */
.L_x_589:
[----:B------:R-:W-:Y:S05]  /*9e50*/  BSYNC B0 ;  /* 0x0000000000007941 */ /* 0x000fea0003800000 */
.L_x_588:
[----:B------:R-:W-:Y:S01]  /*9e60*/  PLOP3.LUT P0, PT, P6, PT, PT, 0x80, 0x0 ;  /* 0x000000000000781c */ /* 0x000fe2000370f070 */
[----:B------:R-:W-:-:S12]  /*9e70*/  BRA `(.L_x_590) ;  /* 0xfffffff800447947 */ /* 0x000fd8000383ffff */
.L_x_572:
[----:B-1----:R1:W3:Y:S02]  /*9e80*/  SYNCS.PHASECHK.TRANS64.TRYWAIT P0, [R6+URZ], R5 ;  /* 0x00000005060075a7 */ /* 0x0022e4000800017f */
[----:B---3--:R-:W-:Y:S05]  /*9e90*/  @!P0 NANOSLEEP.SYNCS 0x989680 ;  /* 0x009896800000895d */ /* 0x008fea0003900000 */
[----:B------:R-:W3:Y:S02]  /*9ea0*/  @!P0 SYNCS.PHASECHK.TRANS64 P0, [R6+URZ], R5 ;  /* 0x00000005060085a7 */ /* 0x000ee4000800007f */
[----:B---3--:R-:W-:Y:S05]  /*9eb0*/  @!P0 BRA `(.L_x_572) ;  /* 0xfffffffc00f08947 */ /* 0x008fea000383ffff */
[----:B------:R-:W-:Y:S05]  /*9ec0*/  BRA `(.L_x_591) ;  /* 0xfffffff800847947 */ /* 0x000fea000383ffff */
.L_x_573:
[----:B---3--:R3:W4:Y:S02]  /*9ed0*/  SYNCS.PHASECHK.TRANS64.TRYWAIT P0, [R3+URZ], R2 ;  /* 0x00000002030075a7 */ /* 0x008724000800017f */
[----:B----4-:R-:W-:Y:S05]  /*9ee0*/  @!P0 NANOSLEEP.SYNCS 0x989680 ;  /* 0x009896800000895d */ /* 0x010fea0003900000 */
[----:B------:R-:W4:Y:S02]  /*9ef0*/  @!P0 SYNCS.PHASECHK.TRANS64 P0, [R3+URZ], R2 ;  /* 0x00000002030085a7 */ /* 0x000f24000800007f */
[----:B----4-:R-:W-:Y:S05]  /*9f00*/  @!P0 BRA `(.L_x_573) ;  /* 0xfffffffc00f08947 */ /* 0x010fea000383ffff */
[----:B------:R-:W-:Y:S05]  /*9f10*/  BRA `(.L_x_592) ;  /* 0xfffffff800787947 */ /* 0x000fea000383ffff */
.L_x_575:
[----:B---3--:R3:W4:Y:S02]  /*9f20*/  SYNCS.PHASECHK.TRANS64.TRYWAIT P0, [R0+URZ], R5 ;  /* 0x00000005000075a7 */ /* 0x008724000800017f */
[----:B----4-:R-:W-:Y:S05]  /*9f30*/  @!P0 NANOSLEEP.SYNCS 0x989680 ;  /* 0x009896800000895d */ /* 0x010fea0003900000 */
[----:B------:R-:W4:Y:S02]  /*9f40*/  @!P0 SYNCS.PHASECHK.TRANS64 P0, [R0+URZ], R5 ;  /* 0x00000005000085a7 */ /* 0x000f24000800007f */
[----:B----4-:R-:W-:Y:S05]  /*9f50*/  @!P0 BRA `(.L_x_575) ;  /* 0xfffffffc00f08947 */ /* 0x010fea000383ffff */
[----:B------:R-:W-:Y:S05]  /*9f60*/  BRA `(.L_x_593) ;  /* 0xfffffff8007c7947 */ /* 0x000fea000383ffff */
.L_x_594:
        /* <DEDUP_REMOVED lines=9> */
.L_x_3297:


//--------------------- .text._ZN7cutlass13device_kernelIN5flash11enable_sm90INS1_16FlashAttnBwdSm90INS1_25CollectiveMainloopBwdSm90ILi2ELi2ELi2EN4cute5tupleIJNS5_1CILi1EEES8_S8_EEENS6_IJNS7_ILi64EEENS7_ILi128EEENS7_ILi96EEEEEENS_10bfloat16_tEfNS_4arch4Sm90ELb0ELb0ELb0ELb1ELb1ELb1ELb0ELb0ELi2ELi1ELi2ELi1ELb1EEENS1_21CollectiveEpilogueBwdISD_SE_SG_Li256ELb1ELb0ELi1EEENS1_19SingleTileSchedulerILb1ELb0ELb0ELi128EEEEEEEEEvNT_6ParamsE --------------------------
	.section	.text._ZN7cutlass13device_kernelIN5flash11enable_sm90INS1_16FlashAttnBwdSm90INS1_25CollectiveMainloopBwdSm90ILi2ELi2ELi2EN4cute5tupleIJNS5_1CILi1EEES8_S8_EEENS6_IJNS7_ILi64EEENS7_ILi128EEENS7_ILi96EEEEEENS_10bfloat16_tEfNS_4arch4Sm90ELb0ELb0ELb0ELb1ELb1ELb1ELb0ELb0ELi2ELi1ELi2ELi1ELb1EEENS1_21CollectiveEpilogueBwdISD_SE_SG_Li256ELb1ELb0ELi1EEENS1_19SingleTileSchedulerILb1ELb0ELb0ELi128EEEEEEEEEvNT_6ParamsE,"ax",@progbits
	.align	128
.text._ZN7cutlass13device_kernelIN5flash11enable_sm90INS1_16FlashAttnBwdSm90INS1_25CollectiveMainloopBwdSm90ILi2ELi2ELi2EN4cute5tupleIJNS5_1CILi1EEES8_S8_EEENS6_IJNS7_ILi64EEENS7_ILi128EEENS7_ILi96EEEEEENS_10bfloat16_tEfNS_4arch4Sm90ELb0ELb0ELb0ELb1ELb1ELb1ELb0ELb0ELi2ELi1ELi2ELi1ELb1EEENS1_21CollectiveEpilogueBwdISD_SE_SG_Li256ELb1ELb0ELi1EEENS1_19SingleTileSchedulerILb1ELb0ELb0ELi128EEEEEEEEEvNT_6ParamsE:
        .type           _ZN7cutlass13device_kernelIN5flash11enable_sm90INS1_16FlashAttnBwdSm90INS1_25CollectiveMainloopBwdSm90ILi2ELi2ELi2EN4cute5tupleIJNS5_1CILi1EEES8_S8_EEENS6_IJNS7_ILi64EEENS7_ILi128EEENS7_ILi96EEEEEENS_10bfloat16_tEfNS_4arch4Sm90ELb0ELb0ELb0ELb1ELb1ELb1ELb0ELb0ELi2ELi1ELi2ELi1ELb1EEENS1_21CollectiveEpilogueBwdISD_SE_SG_Li256ELb1ELb0ELi1EEENS1_19SingleTileSchedulerILb1ELb0ELb0ELi128EEEEEEEEEvNT_6ParamsE,@function
        .size           _ZN7cutlass13device_kernelIN5flash11enable_sm90INS1_16FlashAttnBwdSm90INS1_25CollectiveMainloopBwdSm90ILi2ELi2ELi2EN4cute5tupleIJNS5_1CILi1EEES8_S8_EEENS6_IJNS7_ILi64EEENS7_ILi128EEENS7_ILi96EEEEEENS_10bfloat16_tEfNS_4arch4Sm90ELb0ELb0ELb0ELb1ELb1ELb1ELb0ELb0ELi2ELi1ELi2ELi1ELb1EEENS1_21CollectiveEpilogueBwdISD_SE_SG_Li256ELb1ELb0ELi1EEENS1_19SingleTileSchedulerILb1ELb0ELb0ELi128EEEEEEEEEvNT_6ParamsE,(.L_x_3298 - _ZN7cutlass13device_kernelIN5flash11enable_sm90INS1_16FlashAttnBwdSm90INS1_25CollectiveMainloopBwdSm90ILi2ELi2ELi2EN4cute5tupleIJNS5_1CILi1EEES8_S8_EEENS6_IJNS7_ILi64EEENS7_ILi128EEENS7_ILi96EEEEEENS_10bfloat16_tEfNS_4arch4Sm90ELb0ELb0ELb0ELb1ELb1ELb1ELb0ELb0ELi2ELi1ELi2ELi1ELb1EEENS1_21CollectiveEpilogueBwdISD_SE_SG_Li256ELb1ELb0ELi1EEENS1_19SingleTileSchedulerILb1ELb0ELb0ELi128EEEEEEEEEvNT_6ParamsE)
        .other          _ZN7cutlass13device_kernelIN5flash11enable_sm90INS1_16FlashAttnBwdSm90INS1_25CollectiveMainloopBwdSm90ILi2ELi2ELi2EN4cute5tupleIJNS5_1CILi1EEES8_S8_EEENS6_IJNS7_ILi64EEENS7_ILi128EEENS7_ILi96EEEEEENS_10bfloat16_tEfNS_4arch4Sm90ELb0ELb0ELb0ELb1ELb1ELb1ELb0ELb0ELi2ELi1ELi2ELi1ELb1EEENS1_21CollectiveEpilogueBwdISD_SE_SG_Li256ELb1ELb0ELi1EEENS1_19SingleTileSchedulerILb1ELb0ELb0ELi128EEEEEEEEEvNT_6ParamsE,@"STO_CUDA_ENTRY STV_DEFAULT"
_ZN7cutlass13device_kernelIN5flash11enable_sm90INS1_16FlashAttnBwdSm90INS1_25CollectiveMainloopBwdSm90ILi2ELi2ELi2EN4cute5tupleIJNS5_1CILi1EEES8_S8_EEENS6_IJNS7_ILi64EEENS7_ILi128EEENS7_ILi96EEEEEENS_10bfloat16_tEfNS_4arch4Sm90ELb0ELb0ELb0ELb1ELb1ELb1ELb0ELb0ELi2ELi1ELi2ELi1ELb1EEENS1_21CollectiveEpilogueBwdISD_SE_SG_Li256ELb1ELb0ELi1EEENS1_19SingleTileSchedulerILb1ELb0ELb0ELi128EEEEEEEEEvNT_6ParamsE:
        /* <DEDUP_REMOVED lines=23> */
.L_x_596:
[----:B------:R-:W-:Y:S05]  /*0170*/  BSYNC B0 ;  /* 0x0000000000007941 */ /* 0x000fea0003800000 */
.L_x_595:
        /* <DEDUP_REMOVED lines=37> */
.L_x_597:
        /* <DEDUP_REMOVED lines=22> */
.L_x_598:
[----:B------:R-:W-:Y:S01]  /*0530*/  PLOP3.LUT P0, PT, PT, PT, UP0, 0x80, 0x0 ;  /* 0x000000000000781c */ /* 0x000fe20003f0f008 */
[----:B------:R-:W-:Y:S01]  /*0540*/  NOP ;  /* 0x0000000000007918 */ /* 0x000fe20000000000 */
[----:B------:R-:W-:Y:S01]  /*0550*/  ULDC.64 UR46, c[0x0][0x208] ;  /* 0x00008200002e7ab9 */ /* 0x000fe20000000a00 */
[----:B------:R-:W-:Y:S01]  /*0560*/  BSSY B6, `(.L_x_599) ;  /* 0x00009ca000067945 */ /* 0x000fe20003800000 */
[----:B-12-4-:R-:W-:Y:S09]  /*0570*/  BAR.SYNC.DEFER_BLOCKING 0x0 ;  /* 0x0000000000007b1d */ /* 0x016ff20000010000 */
[----:B------:R-:W-:Y:S05]  /*0580*/  @!P0 BRA `(.L_x_600) ;  /* 0x0000005800c88947 */ /* 0x000fea0003800000 */
.L_x_601:
        /* <DEDUP_REMOVED lines=21> */
.L_x_602:
        /* <DEDUP_REMOVED lines=14> */
.L_x_604:
[----:B------:R-:W-:-:S05]  /*07c0*/  ULDC UR4, c[0x0][0x8bc] ;  /* 0x00022f0000047ab9 */ /* 0x000fca0000000800 */
.L_x_603:
        /* <DEDUP_REMOVED lines=21> */
.L_x_606:
        /* <DEDUP_REMOVED lines=14> */
.L_x_607:
        /* <DEDUP_REMOVED lines=10> */
.L_x_608:
        /* <DEDUP_REMOVED lines=11> */
.L_x_609:
        /* <DEDUP_REMOVED lines=72> */
.L_x_612:
        /* <DEDUP_REMOVED lines=15> */
.L_x_611:
        /* <DEDUP_REMOVED lines=22> */
.L_x_614:
        /* <DEDUP_REMOVED lines=15> */
.L_x_613:
[----:B------:R-:W-:Y:S01]  /*1310*/  SHF.R.S32.HI R25, RZ, 0x1f, R22 ;  /* 0x0000001fff197819 */ /* 0x000fe20000011416 */
[----:B------:R-:W-:-:S03]  /*1320*/  UMOV UR4, 0xffffffff ;  /* 0xffffffff00047882 */ /* 0x000fc60000000000 */
[----:B------:R-:W-:-:S04]  /*1330*/  LEA.HI R0, R25, R22, RZ, 0x7 ;  /* 0x0000001619007211 */ /* 0x000fc800078f38ff */
[----:B------:R-:W-:Y:S01]  /*1340*/  SHF.R.S32.HI R16, RZ, 0x7, R0 ;  /* 0x00000007ff107819 */ /* 0x000fe20000011400 */
[----:B------:R-:W-:Y:S06]  /*1350*/  BRA.DIV UR4, `(.L_x_615) ;  /* 0x0000008e04b07947 */ /* 0x000fec000b800000 */
[----:B------:R2:W3:Y:S02]  /*1360*/  SHFL.IDX PT, R14, R16, RZ, 0x1f ;  /* 0x00001fff100e7589 */ /* 0x0004e400000e0000 */
.L_x_719:
        /* <DEDUP_REMOVED lines=14> */
.L_x_616:
        /* <DEDUP_REMOVED lines=19> */
.L_x_618:
        /* <DEDUP_REMOVED lines=125> */
.L_x_629:
[----:B------:R-:W-:-:S06]  /*1d50*/  UISETP.NE.AND UP0, UPT, UR11, 0x3, UPT ;  /* 0x000000030b00788c */ /* 0x000fcc000bf05270 */
[----:B------:R-:W-:-:S13]  /*1d60*/  PLOP3.LUT P0, PT, PT, PT, UP0, 0x80, 0x0 ;  /* 0x000000000000781c */ /* 0x000fda0003f0f008 */
[----:B-1----:R-:W-:Y:S05]  /*1d70*/  @!P0 BRA `(.L_x_619) ;  /* 0x0000000000048947 */ /* 0x002fea0003800000 */
[----:B------:R-:W-:Y:S01]  /*1d80*/  BPT.TRAP 0x1 ;  /* 0x000000040000795c */ /* 0x000fe20000300000 */
.L_x_619:
[----:B------:R-:W-:Y:S01]  /*1d90*/  R2UR UR8, R18 ;  /* 0x00000000120872ca */ /* 0x000fe200000e0000 */
[----:B------:R-:W-:-:S05]  /*1da0*/  IMAD.U32 R16, RZ, RZ, UR5 ;  /* 0x00000005ff107e24 */ /* 0x000fca000f8e00ff */
[----:B------:R-:W-:-:S07]  /*1db0*/  SHF.L.U32 R16, R16, 0x1f, RZ ;  /* 0x0000001f10107819 */ /* 0x000fce00000006ff */
[----:B------:R-:W-:-:S09]  /*1dc0*/  ULEA UR8, UR6, UR8, 0x3 ;  /* 0x0000000806087291 */ /* 0x000fd2000f8e183f */
[----:B------:R1:W2:Y:S01]  /*1dd0*/  SYNCS.PHASECHK.TRANS64.TRYWAIT P1, [UR8+0x26810], R16 ;  /* 0x02681010ff0075a7 */ /* 0x0002a20008020148 */
[----:B------:R-:W-:Y:S05]  /*1de0*/  @!P0 BRA `(.L_x_620) ;  /* 0x0000000000048947 */ /* 0x000fea0003800000 */
[----:B------:R-:W-:Y:S01]  /*1df0*/  BPT.TRAP 0x1 ;  /* 0x000000040000795c */ /* 0x000fe20000300000 */
.L_x_620:
[----:B--2---:R-:W-:Y:S05]  /*1e00*/  @P1 BRA `(.L_x_621) ;  /* 0x0000000000081947 */ /* 0x004fea0003800000 */
[----:B------:R-:W2:Y:S02]  /*1e10*/  SYNCS.PHASECHK.TRANS64.TRYWAIT P1, [UR8+0x26810], R16 ;  /* 0x02681010ff0075a7 */ /* 0x000ea40008020148 */
[----:B--2---:R-:W-:Y:S05]  /*1e20*/  @!P1 BRA `(.L_x_622) ;  /* 0x0000008400309947 */ /* 0x004fea0003800000 */
.L_x_621:
        /* <DEDUP_REMOVED lines=67> */
.L_x_623:
[----:B------:R1:W1:Y:S01]  /*2260*/  SYNCS.PHASECHK.TRANS64.TRYWAIT P1, [UR8+0x26830], R16 ;  /* 0x02683010ff0075a7 */ /* 0x0002620008020148 */
[----:B------:R-:W-:Y:S05]  /*2270*/  @!P0 BRA `(.L_x_624) ;  /* 0x0000000000048947 */ /* 0x000fea0003800000 */
[----:B------:R-:W-:Y:S01]  /*2280*/  BPT.TRAP 0x1 ;  /* 0x000000040000795c */ /* 0x000fe20000300000 */
.L_x_624:
[----:B-1----:R-:W-:Y:S05]  /*2290*/  @P1 BRA `(.L_x_625) ;  /* 0x0000000000081947 */ /* 0x002fea0003800000 */
[----:B------:R-:W1:Y:S02]  /*22a0*/  SYNCS.PHASECHK.TRANS64.TRYWAIT P1, [UR8+0x26830], R16 ;  /* 0x02683010ff0075a7 */ /* 0x000e640008020148 */
[----:B-1----:R-:W-:Y:S05]  /*22b0*/  @!P1 BRA `(.L_x_626) ;  /* 0x0000008000249947 */ /* 0x002fea0003800000 */
.L_x_625:
        /* <DEDUP_REMOVED lines=440> */
.L_x_627:
        /* <DEDUP_REMOVED lines=46> */
.L_x_628:
        /* <DEDUP_REMOVED lines=62> */
.L_x_610:
        /* <DEDUP_REMOVED lines=150> */
.L_x_631:
        /* <DEDUP_REMOVED lines=60> */
.L_x_633:
[----:B------:R-:W-:Y:S05]  /*5220*/  BSYNC B0 ;  /* 0x0000000000007941 */ /* 0x000fea0003800000 */
.L_x_632:
        /* <DEDUP_REMOVED lines=22> */
.L_x_635:
[----:B------:R-:W-:Y:S05]  /*5390*/  BSYNC B0 ;  /* 0x0000000000007941 */ /* 0x000fea0003800000 */
.L_x_634:
        /* <DEDUP_REMOVED lines=26> */
.L_x_637:
[----:B------:R-:W-:Y:S05]  /*5540*/  BSYNC B0 ;  /* 0x0000000000007941 */ /* 0x000fea0003800000 */
.L_x_636:
        /* <DEDUP_REMOVED lines=23> */
.L_x_630:
        /* <DEDUP_REMOVED lines=41> */
.L_x_638:
        /* <DEDUP_REMOVED lines=47> */
.L_x_640:
[----:B------:R-:W-:Y:S05]  /*5c40*/  BSYNC B0 ;  /* 0x0000000000007941 */ /* 0x000fea0003800000 */
.L_x_639:
        /* <DEDUP_REMOVED lines=21> */
.L_x_642:
[----:B------:R-:W-:Y:S05]  /*5da0*/  BSYNC B0 ;  /* 0x0000000000007941 */ /* 0x000fea0003800000 */
.L_x_641:
        /* <DEDUP_REMOVED lines=25> */
.L_x_644:
[----:B------:R-:W-:Y:S05]  /*5f40*/  BSYNC B0 ;  /* 0x0000000000007941 */ /* 0x000fea0003800000 */
.L_x_643:
        /* <DEDUP_REMOVED lines=22> */
.L_x_600:
        /* <DEDUP_REMOVED lines=9> */
[----:B------:R-:W1:Y:S01]  /*6140*/  S2UR UR25, SR_CTAID.X ;  /* 0x00000000001979c3 */ /* 0x000e620000002500 */
[----:B------:R-:W-:-:S04]  /*6150*/  ISETP.NE.U32.AND P0, PT, RZ, UR4, PT ;  /* 0x00000004ff007c0c */ /* 0x000fc8000bf05070 */
[----:B------:R-:W-:-:S03]  /*6160*/  ISETP.NE.AND.EX P0, PT, RZ, UR5, PT, P0 ;  /* 0x00000005ff007c0c */ /* 0x000fc6000bf05300 */
[----:B------:R-:W2:Y:S10]  /*6170*/  S2UR UR12, SR_CTAID.Z ;  /* 0x00000000000c79c3 */ /* 0x000eb40000002700 */
[----:B------:R-:W-:Y:S05]  /*6180*/  @!P0 BRA `(.L_x_646) ;  /* 0x00000000001c8947 */ /* 0x000fea0003800000 */
[----:B------:R-:W-:Y:S02]  /*6190*/  ULDC.64 UR4, c[0x0][0x8d8] ;  /* 0x0002360000047ab9 */ /* 0x000fe40000000a00 */
[----:B--2---:R-:W-:-:S06]  /*61a0*/  UIMAD.WIDE UR4, UR12, 0x4, UR4 ;  /* 0x000000040c0478a5 */ /* 0x004fcc000f8e0204 */
[----:B------:R-:W-:Y:S02]  /*61b0*/  IMAD.U32 R2, RZ, RZ, UR4 ;  /* 0x00000004ff027e24 */ /* 0x000fe4000f8e00ff */
[----:B------:R-:W-:-:S05]  /*61c0*/  IMAD.U32 R3, RZ, RZ, UR5 ;  /* 0x00000005ff037e24 */ /* 0x000fca000f8e00ff */
[----:B------:R-:W2:Y:S02]  /*61d0*/  LDG.E R2, desc[UR46][R2.64] ;  /* 0x0000002e02027981 */ /* 0x000ea4000c1e1900 */
[----:B--2---:R-:W-:Y:S01]  /*61e0*/  R2UR UR4, R2 ;  /* 0x00000000020472ca */ /* 0x004fe200000e0000 */
[----:B------:R-:W-:-:S14]  /*61f0*/  BRA `(.L_x_647) ;  /* 0x0000000000387947 */ /* 0x000fdc0003800000 */
.L_x_646:
[----:B------:R-:W-:Y:S02]  /*6200*/  ULDC.64 UR4, c[0x0][0x8d0] ;  /* 0x0002340000047ab9 */ /* 0x000fe40000000a00 */
[----:B------:R-:W-:-:S04]  /*6210*/  ISETP.NE.U32.AND P0, PT, RZ, UR4, PT ;  /* 0x00000004ff007c0c */ /* 0x000fc8000bf05070 */
[----:B------:R-:W-:-:S13]  /*6220*/  ISETP.NE.AND.EX P0, PT, RZ, UR5, PT, P0 ;  /* 0x00000005ff007c0c */ /* 0x000fda000bf05300 */
[----:B------:R-:W-:Y:S05]  /*6230*/  @!P0 BRA `(.L_x_648) ;  /* 0x0000000000248947 */ /* 0x000fea0003800000 */
[----:B------:R-:W-:Y:S02]  /*6240*/  ULDC.64 UR4, c[0x0][0x8d0] ;  /* 0x0002340000047ab9 */ /* 0x000fe40000000a00 */
[----:B--2---:R-:W-:-:S06]  /*6250*/  UIMAD.WIDE UR4, UR12, 0x4, UR4 ;  /* 0x000000040c0478a5 */ /* 0x004fcc000f8e0204 */
[----:B------:R-:W-:Y:S02]  /*6260*/  IMAD.U32 R2, RZ, RZ, UR4 ;  /* 0x00000004ff027e24 */ /* 0x000fe4000f8e00ff */
[----:B------:R-:W-:-:S05]  /*6270*/  IMAD.U32 R3, RZ, RZ, UR5 ;  /* 0x00000005ff037e24 */ /* 0x000fca000f8e00ff */
[----:B------:R-:W2:Y:S04]  /*6280*/  LDG.E R0, desc[UR46][R2.64] ;  /* 0x0000002e02007981 */ /* 0x000ea8000c1e1900 */
[----:B------:R-:W2:Y:S02]  /*6290*/  LDG.E R5, desc[UR46][R2.64+0x4] ;  /* 0x0000042e02057981 */ /* 0x000ea4000c1e1900 */
[----:B--2---:R-:W-:-:S05]  /*62a0*/  IMAD.IADD R0, R5, 0x1, -R0 ;  /* 0x0000000105007824 */ /* 0x004fca00078e0a00 */
[----:B------:R-:W-:Y:S01]  /*62b0*/  R2UR UR4, R0 ;  /* 0x00000000000472ca */ /* 0x000fe200000e0000 */
[----:B------:R-:W-:-:S14]  /*62c0*/  BRA `(.L_x_647) ;  /* 0x0000000000047947 */ /* 0x000fdc0003800000 */
.L_x_648:
[----:B------:R-:W-:-:S05]  /*62d0*/  ULDC UR4, c[0x0][0x8bc] ;  /* 0x00022f0000047ab9 */ /* 0x000fca0000000800 */
.L_x_647:
[----:B-1----:R-:W-:-:S04]  /*62e0*/  USHF.L.U32 UR5, UR25, 0x7, URZ ;  /* 0x0000000719057899 */ /* 0x002fc8000800063f */
[----:B------:R-:W-:-:S04]  /*62f0*/  UISETP.GE.AND UP0, UPT, UR5, UR4, UPT ;  /* 0x000000040500728c */ /* 0x000fc8000bf06270 */
[----:B--2---:R-:W-:-:S06]  /*6300*/  USEL UR12, UR12, 0xffffffff, !UP0 ;  /* 0xffffffff0c0c7887 */ /* 0x004fcc000c000000 */
        /* <DEDUP_REMOVED lines=10> */
[----:B------:R-:W-:Y:S02]  /*63b0*/  ULDC.64 UR4, c[0x0][0x780] ;  /* 0x0001e00000047ab9 */ /* 0x000fe40000000a00 */
[----:B------:R-:W-:-:S03]  /*63c0*/  UISETP.NE.U32.AND UP1, UPT, UR4, URZ, UPT ;  /* 0x0000003f0400728c */ /* 0x000fc6000bf25070 */
[----:B------:R-:W2:Y:S01]  /*63d0*/  @P0 LDG.E R0, desc[UR46][R2.64] ;  /* 0x0000002e02000981 */ /* 0x000ea2000c1e1900 */
[----:B------:R-:W-:-:S06]  /*63e0*/  UISETP.NE.AND.EX UP1, UPT, UR5, URZ, UPT, UP1 ;  /* 0x0000003f0500728c */ /* 0x000fcc000bf25310 */
[----:B------:R-:W-:-:S05]  /*63f0*/  PLOP3.LUT P1, PT, PT, PT, UP1, 0x80, 0x0 ;  /* 0x000000000000781c */ /* 0x000fca0003f2f018 */
[----:B------:R-:W-:Y:S02]  /*6400*/  @UP1 ULDC.64 UR4, c[0x0][0x780] ;  /* 0x0001e00000041ab9 */ /* 0x000fe40000000a00 */
[----:B------:R-:W-:-:S06]  /*6410*/  @UP1 UIMAD.WIDE UR4, UR12, 0x4, UR4 ;  /* 0x000000040c0418a5 */ /* 0x000fcc000f8e0204 */
[----:B------:R-:W-:Y:S02]  /*6420*/  IMAD.U32 R4, RZ, RZ, UR4 ;  /* 0x00000004ff047e24 */ /* 0x000fe4000f8e00ff */
[----:B------:R-:W-:-:S05]  /*6430*/  IMAD.U32 R5, RZ, RZ, UR5 ;  /* 0x00000005ff057e24 */ /* 0x000fca000f8e00ff */
[----:B------:R-:W3:Y:S01]  /*6440*/  @P1 LDG.E R4, desc[UR46][R4.64] ;  /* 0x0000002e04041981 */ /* 0x000ee2000c1e1900 */
[----:B------:R-:W-:Y:S01]  /*6450*/  PLOP3.LUT P2, PT, PT, PT, UP0, 0x80, 0x0 ;  /* 0x000000000000781c */ /* 0x000fe20003f4f008 */
[----:B------:R-:W1:-:S12]  /*6460*/  S2UR UR19, SR_CTAID.Y ;  /* 0x00000000001379c3 */ /* 0x000e580000002600 */
[----:B--2---:R-:W-:-:S13]  /*6470*/  @P2 R2UR UR4, R0 ;  /* 0x00000000000422ca */ /* 0x004fda00000e0000 */
[----:B------:R-:W-:-:S04]  /*6480*/  @UP0 ULEA UR4, UR12, UR4, 0x6 ;  /* 0x000000040c040291 */ /* 0x000fc8000f8e303f */
[----:B------:R-:W-:-:S04]  /*6490*/  @UP0 USHF.R.S32.HI UR5, URZ, 0x1f, UR4 ;  /* 0x0000001f3f050899 */ /* 0x000fc80008011404 */
[----:B------:R-:W-:-:S03]  /*64a0*/  @UP0 ULEA.HI UR5, UR5, UR4, URZ, 0x6 ;  /* 0x0000000405050291 */ /* 0x000fc6000f8f303f */
[----:B------:R-:W-:Y:S01]  /*64b0*/  ULDC UR4, c[0x0][0x280] ;  /* 0x0000a00000047ab9 */ /* 0x000fe20000000800 */
[----:B------:R-:W-:Y:S01]  /*64c0*/  @UP0 USHF.R.S32.HI UR5, URZ, 0x6, UR5 ;  /* 0x000000063f050899 */ /* 0x000fe20008011405 */
[----:B---3--:R-:W-:Y:S01]  /*64d0*/  @P1 R2UR UR4, R4 ;  /* 0x00000000040412ca */ /* 0x008fe200000e0000 */
[----:B-1----:R-:W-:-:S14]  /*64e0*/  @P1 BRA `(.L_x_649) ;  /* 0x0000000000181947 */ /* 0x002fdc0003800000 */
[----:B------:R-:W-:Y:S05]  /*64f0*/  @!P0 BRA `(.L_x_649) ;  /* 0x0000000000148947 */ /* 0x000fea0003800000 */
[----:B------:R-:W2:Y:S04]  /*6500*/  LDG.E R4, desc[UR46][R2.64] ;  /* 0x0000002e02047981 */ /* 0x000ea8000c1e1900 */
[----:B------:R-:W3:Y:S01]  /*6510*/  LDG.E R0, desc[UR46][R2.64+0x4] ;  /* 0x0000042e02007981 */ /* 0x000ee2000c1e1900 */
[----:B--2---:R-:W-:Y:S02]  /*6520*/  R2UR UR6, R4 ;  /* 0x00000000040672ca */ /* 0x004fe400000e0000 */
[----:B---3--:R-:W-:-:S13]  /*6530*/  R2UR UR4, R0 ;  /* 0x00000000000472ca */ /* 0x008fda00000e0000 */
[----:B------:R-:W-:-:S12]  /*6540*/  UIADD3 UR4, -UR6, UR4, URZ ;  /* 0x0000000406047290 */ /* 0x000fd8000fffe13f */
.L_x_649:
[----:B------:R-:W-:Y:S02]  /*6550*/  UISETP.GE.AND UP1, UPT, UR4, 0x1, UPT ;  /* 0x000000010400788c */ /* 0x000fe4000bf26270 */
[----:B------:R-:W-:Y:S01]  /*6560*/  @UP0 UIMAD UR5, UR5, 0x1800, URZ ;  /* 0x00001800050508a4 */ /* 0x000fe2000f8e023f */
[----:B------:R-:W-:Y:S01]  /*6570*/  UMOV UR6, URZ ;  /* 0x0000003f00067c82 */ /* 0x000fe20008000000 */
[----:B------:R-:W-:Y:S02]  /*6580*/  UMOV UR7, URZ ;  /* 0x0000003f00077c82 */ /* 0x000fe40008000000 */
[----:B------:R-:W-:Y:S01]  /*6590*/  PLOP3.LUT P0, PT, PT, PT, UP1, 0x80, 0x0 ;  /* 0x000000000000781c */ /* 0x000fe20003f0f018 */
[----:B------:R-:W-:Y:S02]  /*65a0*/  @UP0 USHF.R.S32.HI UR8, URZ, 0x1f, UR5 ;  /* 0x0000001f3f080899 */ /* 0x000fe40008011405 */
[----:B------:R-:W-:Y:S01]  /*65b0*/  USHF.R.S32.HI UR20, URZ, 0x1f, UR19 ;  /* 0x0000001f3f147899 */ /* 0x000fe20008011413 */
[----:B------:R-:W-:-:S04]  /*65c0*/  @UP0 UMOV UR6, UR5 ;  /* 0x0000000500060c82 */ /* 0x000fc80008000000 */
[----:B------:R-:W-:-:S05]  /*65d0*/  @UP0 UMOV UR7, UR8 ;  /* 0x0000000800070c82 */ /* 0x000fca0008000000 */
[----:B------:R-:W-:Y:S05]  /*65e0*/  @!P0 BRA `(.L_x_605) ;  /* 0x0000003c00048947 */ /* 0x000fea0003800000 */
[----:B------:R-:W1:Y:S01]  /*65f0*/  S2R R0, SR_TID.X ;  /* 0x0000000000007919 */ /* 0x000e620000002100 */
[----:B------:R-:W-:Y:S01]  /*6600*/  ULDC.64 UR10, c[0x0][0x2d8] ;  /* 0x0000b600000a7ab9 */ /* 0x000fe20000000a00 */
[----:B------:R-:W-:Y:S02]  /*6610*/  UIADD3 UR5, UR4, 0x3f, URZ ;  /* 0x0000003f04057890 */ /* 0x000fe4000fffe03f */
[----:B------:R-:W-:Y:S02]  /*6620*/  UIMAD UR8, UR20, UR10, URZ ;  /* 0x0000000a140872a4 */ /* 0x000fe4000f8e023f */
[----:B------:R-:W-:Y:S02]  /*6630*/  UISETP.GE.AND UP1, UPT, UR4, 0x41, UPT ;  /* 0x000000410400788c */ /* 0x000fe4000bf26270 */
[----:B------:R-:W-:Y:S02]  /*6640*/  USHF.R.S32.HI UR4, URZ, 0x1f, UR5 ;  /* 0x0000001f3f047899 */ /* 0x000fe40008011405 */
[----:B------:R-:W-:-:S02]  /*6650*/  UIMAD UR9, UR19, UR11, UR8 ;  /* 0x0000000b130972a4 */ /* 0x000fc4000f8e0208 */
[----:B------:R-:W-:Y:S01]  /*6660*/  USHF.R.S32.HI UR8, URZ, 0x1f, UR12 ;  /* 0x0000001f3f087899 */ /* 0x000fe2000801140c */
[----:B------:R-:W-:Y:S01]  /*6670*/  PLOP3.LUT P1, PT, PT, PT, UP1, 0x80, 0x0 ;  /* 0x000000000000781c */ /* 0x000fe20003f2f018 */
[----:B------:R-:W-:Y:S02]  /*6680*/  UIMAD.WIDE.U32 UR14, UR19, UR10, URZ ;  /* 0x0000000a130e72a5 */ /* 0x000fe4000f8e003f */
[----:B------:R-:W-:Y:S02]  /*6690*/  ULEA.HI UR4, UR4, UR5, URZ, 0x6 ;  /* 0x0000000504047291 */ /* 0x000fe4000f8f303f */
[----:B------:R-:W-:Y:S02]  /*66a0*/  USEL UR13, UR8, URZ, !UP0 ;  /* 0x0000003f080d7287 */ /* 0x000fe4000c000000 */
[----:B------:R-:W-:Y:S02]  /*66b0*/  UIADD3 UR8, UP2, UR6, UR14, URZ ;  /* 0x0000000e06087290 */ /* 0x000fe4000ff5e03f */
[----:B------:R-:W-:-:S02]  /*66c0*/  UIADD3 UR5, UR15, UR9, URZ ;  /* 0x000000090f057290 */ /* 0x000fc4000fffe03f */
[----:B------:R-:W-:Y:S01]  /*66d0*/  USHF.R.S32.HI UR4, URZ, 0x6, UR4 ;  /* 0x000000063f047899 */ /* 0x000fe20008011404 */
[----:B------:R-:W-:Y:S01]  /*66e0*/  ULDC UR10, c[0x0][0x288] ;  /* 0x0000a200000a7ab9 */ /* 0x000fe20000000800 */
[----:B------:R-:W-:Y:S01]  /*66f0*/  USEL UR18, UR12, URZ, !UP0 ;  /* 0x0000003f0c127287 */ /* 0x000fe2000c000000 */
[----:B------:R-:W-:Y:S01]  /*6700*/  ULDC.64 UR16, c[0x0][0x2e0] ;  /* 0x0000b80000107ab9 */ /* 0x000fe20000000a00 */
[----:B------:R-:W-:Y:S02]  /*6710*/  UIMAD UR12, UR12, UR10, URZ ;  /* 0x0000000a0c0c72a4 */ /* 0x000fe4000f8e023f */
[----:B------:R-:W-:Y:S01]  /*6720*/  UIADD3.X UR9, UR7, UR5, URZ, UP2, !UPT ;  /* 0x0000000507097290 */ /* 0x000fe200097fe43f */
[----:B-1----:R-:W-:Y:S01]  /*6730*/  LOP3.LUT R0, R0, 0x1f, RZ, 0xc0, !PT ;  /* 0x0000001f00007812 */ /* 0x002fe200078ec0ff */
[----:B------:R-:W-:Y:S01]  /*6740*/  ULDC UR11, c[0x0][0x760] ;  /* 0x0001d800000b7ab9 */ /* 0x000fe20000000800 */
[----:B------:R-:W-:Y:S02]  /*6750*/  UIMAD UR13, UR13, UR16, URZ ;  /* 0x000000100d0d72a4 */ /* 0x000fe4000f8e023f */
[----:B------:R-:W-:-:S02]  /*6760*/  UISETP.LT.AND UP2, UPT, UR4, 0x1, UPT ;  /* 0x000000010400788c */ /* 0x000fc4000bf41270 */
[----:B------:R-:W-:Y:S02]  /*6770*/  UIMAD UR10, UR10, UR11, URZ ;  /* 0x0000000b0a0a72a4 */ /* 0x000fe4000f8e023f */
[----:B------:R-:W-:Y:S02]  /*6780*/  UIADD3 UR11, UP0, UR12, UR19, URZ ;  /* 0x000000130c0b7290 */ /* 0x000fe4000ff1e03f */
[----:B------:R-:W-:Y:S02]  /*6790*/  UIMAD UR13, UR18, UR17, UR13 ;  /* 0x00000011120d72a4 */ /* 0x000fe4000f8e020d */
[----:B------:R-:W-:Y:S02]  /*67a0*/  USEL UR19, UR4, 0x1, !UP2 ;  /* 0x0000000104137887 */ /* 0x000fe4000d000000 */
[----:B------:R-:W-:Y:S01]  /*67b0*/  UIMAD.WIDE.U32 UR8, UR18, UR16, UR8 ;  /* 0x00000010120872a5 */ /* 0x000fe2000f8e0008 */
[----:B------:R-:W-:Y:S01]  /*67c0*/  ELECT P0, URZ, PT ;  /* 0x00000000003f782f */ /* 0x000fe20003800000 */
[----:B------:R-:W-:-:S02]  /*67d0*/  ULEA.HI.X.SX32 UR12, UR12, UR20, 0x1, UP0 ;  /* 0x000000140c0c7291 */ /* 0x000fc400080f0e3f */
[----:B------:R-:W-:Y:S02]  /*67e0*/  ULOP3.LUT UR32, UR19, 0x1, URZ, 0xc0, !UPT ;  /* 0x0000000113207892 */ /* 0x000fe4000f8ec03f */
[----:B------:R-:W-:Y:S01]  /*67f0*/  UIADD3 UR27, UR9, UR13, URZ ;  /* 0x0000000d091b7290 */ /* 0x000fe2000fffe03f */
[----:B------:R-:W-:Y:S01]  /*6800*/  UMOV UR4, URZ ;  /* 0x0000003f00047c82 */ /* 0x000fe20008000000 */
[----:B------:R-:W-:Y:S10]  /*6810*/  @!P1 BRA `(.L_x_650) ;  /* 0x0000000800bc9947 */ /* 0x000ff40003800000 */
[----:B------:R-:W-:Y:S01]  /*6820*/  UMOV UR15, UR5 ;  /* 0x00000005000f7c82 */ /* 0x000fe20008000000 */
[----:B------:R-:W-:Y:S01]  /*6830*/  ULDC.64 UR4, c[0x0][0x2c0] ;  /* 0x0000b00000047ab9 */ /* 0x000fe20000000a00 */
[----:B------:R-:W-:-:S04]  /*6840*/  UIMAD.WIDE.U32 UR16, UR18, UR16, UR14 ;  /* 0x00000010121072a5 */ /* 0x000fc8000f8e000e */
[----:B------:R-:W-:-:S04]  /*6850*/  UIADD3 UR23, UP0, UR6, UR16, URZ ;  /* 0x0000001006177290 */ /* 0x000fc8000ff1e03f */
[----:B------:R-:W-:Y:S02]  /*6860*/  UIADD3.X UR6, UR7, UR13, UR17, UP0, !UPT ;  /* 0x0000000d07067290 */ /* 0x000fe400087fe411 */
[----:B------:R-:W-:Y:S02]  /*6870*/  ULEA UR22, UP0, UR23, UR4, 0x2 ;  /* 0x0000000417167291 */ /* 0x000fe4000f80103f */
[----:B------:R-:W-:Y:S02]  /*6880*/  UIADD3 UR13, UR19, -UR32, URZ ;  /* 0x80000020130d7290 */ /* 0x000fe4000fffe03f */
[----:B------:R-:W-:Y:S02]  /*6890*/  ULEA.HI.X UR23, UR23, UR5, UR6, 0x2, UP0 ;  /* 0x0000000517177291 */ /* 0x000fe400080f1406 */
[----:B------:R-:W-:Y:S02]  /*68a0*/  UIADD3 UR18, UP0, UR22, 0x3000, URZ ;  /* 0x0000300016127890 */ /* 0x000fe4000ff1e03f */
[----:B------:R-:W-:-:S02]  /*68b0*/  UIADD3 UR20, UP1, UR22, 0x6000, URZ ;  /* 0x0000600016147890 */ /* 0x000fc4000ff3e03f */
[----:B------:R-:W-:Y:S02]  /*68c0*/  UIADD3 UR22, UP2, UR22, 0x9000, URZ ;  /* 0x0000900016167890 */ /* 0x000fe4000ff5e03f */
[----:B------:R-:W-:Y:S02]  /*68d0*/  UIADD3.X UR19, URZ, UR23, URZ, UP0, !UPT ;  /* 0x000000173f137290 */ /* 0x000fe400087fe43f */
[----:B------:R-:W-:Y:S02]  /*68e0*/  UIADD3.X UR21, URZ, UR23, URZ, UP1, !UPT ;  /* 0x000000173f157290 */ /* 0x000fe40008ffe43f */
[----:B------:R-:W-:Y:S01]  /*68f0*/  UIADD3.X UR23, URZ, UR23, URZ, UP2, !UPT ;  /* 0x000000173f177290 */ /* 0x000fe200097fe43f */
[----:B------:R-:W-:Y:S01]  /*6900*/  UMOV UR5, URZ ;  /* 0x0000003f00057c82 */ /* 0x000fe20008000000 */
[----:B------:R-:W-:-:S10]  /*6910*/  UMOV UR4, URZ ;  /* 0x0000003f00047c82 */ /* 0x000fd40008000000 */
.L_x_675:
        /* <DEDUP_REMOVED lines=17> */
.L_x_653:
[----:B------:R-:W2:Y:S04]  /*6a30*/  LDG.E.STRONG.GPU R4, desc[UR46][R2.64] ;  /* 0x0000002e02047981 */ /* 0x000ea8000c1ef900 */
[----:B--2---:R-:W-:Y:S01]  /*6a40*/  CCTL.IVALL ;  /* 0x00000000ff00798f */ /* 0x004fe20002000000 */
[----:B------:R-:W-:Y:S05]  /*6a50*/  YIELD ;  /* 0x0000000000007946 */ /* 0x000fea0003800000 */
[----:B------:R-:W-:-:S13]  /*6a60*/  ISETP.NE.AND P2, PT, R4, UR25, PT ;  /* 0x0000001904007c0c */ /* 0x000fda000bf45270 */
[----:B------:R-:W-:Y:S05]  /*6a70*/  @P2 BRA `(.L_x_653) ;  /* 0xfffffffc00ec2947 */ /* 0x000fea000383ffff */
.L_x_652:
[----:B------:R-:W-:Y:S05]  /*6a80*/  BSYNC B0 ;  /* 0x0000000000007941 */ /* 0x000fea0003800000 */
.L_x_651:
[----:B------:R-:W-:-:S03]  /*6a90*/  UMOV UR16, 0xffffffff ;  /* 0xffffffff00107882 */ /* 0x000fc60000000000 */
[----:B------:R-:W-:Y:S05]  /*6aa0*/  BRA.DIV UR16, `(.L_x_654) ;  /* 0x0000003a10407947 */ /* 0x000fea000b800000 */
[----:B------:R-:W-:Y:S01]  /*6ab0*/  NOP ;  /* 0x0000000000007918 */ /* 0x000fe20000000000 */
.L_x_722:
        /* <DEDUP_REMOVED lines=19> */
.L_x_656:
[----:B------:R-:W-:Y:S05]  /*6bf0*/  BSYNC B0 ;  /* 0x0000000000007941 */ /* 0x000fea0003800000 */
.L_x_655:
        /* <DEDUP_REMOVED lines=13> */
.L_x_658:
[----:B------:R-:W-:Y:S05]  /*6cd0*/  BSYNC B0 ;  /* 0x0000000000007941 */ /* 0x000fea0003800000 */
.L_x_657:
[----:B------:R-:W-:Y:S06]  /*6ce0*/  BAR.ARV 0xa, 0xa0 ;  /* 0x0282800000007b1d */ /* 0x000fec0000002000 */
[----:B------:R-:W-:Y:S04]  /*6cf0*/  BSSY B0, `(.L_x_659) ;  /* 0x0000003000007945 */ /* 0x000fe80003800000 */
[----:B------:R-:W-:Y:S05]  /*6d00*/  @!P0 BRA `(.L_x_660) ;  /* 0x0000000000048947 */ /* 0x000fea0003800000 */
[----:B------:R-:W-:-:S04]  /*6d10*/  DEPBAR.LE SB0, 0x0 ;  /* 0x000080000000791a */ /* 0x000fc80000000000 */
.L_x_660:
[----:B------:R-:W-:Y:S05]  /*6d20*/  BSYNC B0 ;  /* 0x0000000000007941 */ /* 0x000fea0003800000 */
.L_x_659:
        /* <DEDUP_REMOVED lines=19> */
.L_x_662:
[----:B------:R-:W-:Y:S05]  /*6e60*/  BSYNC B0 ;  /* 0x0000000000007941 */ /* 0x000fea0003800000 */
.L_x_661:
        /* <DEDUP_REMOVED lines=9> */
.L_x_665:
[----:B------:R-:W2:Y:S04]  /*6f00*/  LDG.E.STRONG.GPU R4, desc[UR46][R2.64] ;  /* 0x0000002e02047981 */ /* 0x000ea8000c1ef900 */
[----:B--2---:R-:W-:Y:S01]  /*6f10*/  CCTL.IVALL ;  /* 0x00000000ff00798f */ /* 0x004fe20002000000 */
[----:B------:R-:W-:Y:S05]  /*6f20*/  YIELD ;  /* 0x0000000000007946 */ /* 0x000fea0003800000 */
[----:B------:R-:W-:-:S13]  /*6f30*/  ISETP.NE.AND P2, PT, R4, UR25, PT ;  /* 0x0000001904007c0c */ /* 0x000fda000bf45270 */
[----:B------:R-:W-:Y:S05]  /*6f40*/  @P2 BRA `(.L_x_665) ;  /* 0xfffffffc00ec2947 */ /* 0x000fea000383ffff */
.L_x_664:
[----:B------:R-:W-:Y:S05]  /*6f50*/  BSYNC B0 ;  /* 0x0000000000007941 */ /* 0x000fea0003800000 */
.L_x_663:
[----:B------:R-:W-:-:S03]  /*6f60*/  UMOV UR6, 0xffffffff ;  /* 0xffffffff00067882 */ /* 0x000fc60000000000 */
[----:B------:R-:W-:Y:S05]  /*6f70*/  BRA.DIV UR6, `(.L_x_666) ;  /* 0x0000003606287947 */ /* 0x000fea000b800000 */
[----:B------:R-:W-:Y:S01]  /*6f80*/  NOP ;  /* 0x0000000000007918 */ /* 0x000fe20000000000 */
.L_x_725:
        /* <DEDUP_REMOVED lines=13> */
.L_x_668:
[----:B------:R-:W-:Y:S05]  /*7060*/  BSYNC B0 ;  /* 0x0000000000007941 */ /* 0x000fea0003800000 */
.L_x_667:
        /* <DEDUP_REMOVED lines=13> */
.L_x_670:
[----:B------:R-:W-:Y:S05]  /*7140*/  BSYNC B0 ;  /* 0x0000000000007941 */ /* 0x000fea0003800000 */
.L_x_669:
[----:B------:R-:W-:Y:S06]  /*7150*/  BAR.ARV 0xa, 0xa0 ;  /* 0x0282800000007b1d */ /* 0x000fec0000002000 */
[----:B------:R-:W-:Y:S04]  /*7160*/  BSSY B0, `(.L_x_671) ;  /* 0x0000003000007945 */ /* 0x000fe80003800000 */
[----:B------:R-:W-:Y:S05]  /*7170*/  @!P0 BRA `(.L_x_672) ;  /* 0x0000000000048947 */ /* 0x000fea0003800000 */
[----:B------:R-:W-:-:S04]  /*7180*/  DEPBAR.LE SB0, 0x0 ;  /* 0x000080000000791a */ /* 0x000fc80000000000 */
.L_x_672:
[----:B------:R-:W-:Y:S05]  /*7190*/  BSYNC B0 ;  /* 0x0000000000007941 */ /* 0x000fea0003800000 */
.L_x_671:
        /* <DEDUP_REMOVED lines=19> */
.L_x_674:
[----:B------:R-:W-:Y:S05]  /*72d0*/  BSYNC B0 ;  /* 0x0000000000007941 */ /* 0x000fea0003800000 */
.L_x_673:
[----:B------:R-:W-:Y:S02]  /*72e0*/  UIADD3 UR4, UR4, 0x2, URZ ;  /* 0x0000000204047890 */ /* 0x000fe4000fffe03f */
[----:B------:R-:W-:Y:S01]  /*72f0*/  UIADD3 UR5, UR5, 0x1, URZ ;  /* 0x0000000105057890 */ /* 0x000fe2000fffe03f */
[----:B------:R-:W-:Y:S11]  /*7300*/  @P1 BRA `(.L_x_675) ;  /* 0xfffffff400841947 */ /* 0x000ff6000383ffff */
.L_x_650:
        /* <DEDUP_REMOVED lines=13> */
.L_x_678:
[----:B------:R-:W2:Y:S04]  /*73e0*/  LDG.E.STRONG.GPU R0, desc[UR46][R2.64] ;  /* 0x0000002e02007981 */ /* 0x000ea8000c1ef900 */
[----:B--2---:R-:W-:Y:S01]  /*73f0*/  CCTL.IVALL ;  /* 0x00000000ff00798f */ /* 0x004fe20002000000 */
[----:B------:R-:W-:Y:S05]  /*7400*/  YIELD ;  /* 0x0000000000007946 */ /* 0x000fea0003800000 */
[----:B------:R-:W-:-:S13]  /*7410*/  ISETP.NE.AND P1, PT, R0, UR25, PT ;  /* 0x0000001900007c0c */ /* 0x000fda000bf25270 */
[----:B------:R-:W-:Y:S05]  /*7420*/  @P1 BRA `(.L_x_678) ;  /* 0xfffffffc00ec1947 */ /* 0x000fea000383ffff */
.L_x_677:
[----:B------:R-:W-:Y:S05]  /*7430*/  BSYNC B0 ;  /* 0x0000000000007941 */ /* 0x000fea0003800000 */
.L_x_676:
[----:B------:R-:W-:-:S03]  /*7440*/  UMOV UR5, 0xffffffff ;  /* 0xffffffff00057882 */ /* 0x000fc60000000000 */
[----:B------:R-:W-:Y:S05]  /*7450*/  BRA.DIV UR5, `(.L_x_679) ;  /* 0x00000032050c7947 */ /* 0x000fea000b800000 */
[----:B------:R-:W-:Y:S01]  /*7460*/  NOP ;  /* 0x0000000000007918 */ /* 0x000fe20000000000 */
.L_x_728:
        /* <DEDUP_REMOVED lines=22> */
.L_x_681:
[----:B------:R-:W-:Y:S05]  /*75d0*/  BSYNC B0 ;  /* 0x0000000000007941 */ /* 0x000fea0003800000 */
.L_x_680:
[----:B------:R-:W-:Y:S06]  /*75e0*/  BAR.SYNC.DEFER_BLOCKING 0xe, 0xa0 ;  /* 0x0382800000007b1d */ /* 0x000fec0000010000 */
[----:B------:R-:W-:Y:S04]  /*75f0*/  BSSY B0, `(.L_x_682) ;  /* 0x0000013000007945 */ /* 0x000fe80003800000 */
[----:B------:R-:W-:Y:S05]  /*7600*/  @!P0 BRA `(.L_x_683) ;  /* 0x0000000000448947 */ /* 0x000fea0003800000 */
[----:B------:R-:W1:Y:S01]  /*7610*/  S2UR UR14, SR_CgaCtaId ;  /* 0x00000000000e79c3 */ /* 0x000e620000008800 */
[----:B------:R-:W-:Y:S01]  /*7620*/  R2UR UR5, R6 ;  /* 0x00000000060572ca */ /* 0x000fe200000e0000 */
[----:B------:R-:W-:Y:S01]  /*7630*/  UMOV UR13, 0x400 ;  /* 0x00000400000d7882 */ /* 0x000fe20000000000 */
[----:B------:R-:W-:-:S11]  /*7640*/  ULDC.64 UR6, c[0x0][0x2c0] ;  /* 0x0000b00000067ab9 */ /* 0x000fd60000000a00 */
[----:B------:R-:W-:-:S04]  /*7650*/  UIADD3 UR5, UR5, 0xc00, URZ ;  /* 0x00000c0005057890 */ /* 0x000fc8000fffe03f */
[----:B------:R-:W-:-:S04]  /*7660*/  UIADD3 UR15, UP0, UR5, UR8, URZ ;  /* 0x00000008050f7290 */ /* 0x000fc8000ff1e03f */
[----:B------:R-:W-:Y:S02]  /*7670*/  ULEA.HI.X.SX32 UR5, UR5, UR27, 0x1, UP0 ;  /* 0x0000001b05057291 */ /* 0x000fe400080f0e3f */
[----:B-1----:R-:W-:Y:S02]  /*7680*/  ULEA UR13, UR14, UR13, 0x18 ;  /* 0x0000000d0e0d7291 */ /* 0x002fe4000f8ec03f */
[----:B------:R-:W-:Y:S02]  /*7690*/  ULEA UR6, UP0, UR15, UR6, 0x2 ;  /* 0x000000060f067291 */ /* 0x000fe4000f80103f */
[----:B------:R-:W-:Y:S02]  /*76a0*/  UIADD3 UR13, UR13, 0xf000, URZ ;  /* 0x0000f0000d0d7890 */ /* 0x000fe4000fffe03f */
[----:B------:R-:W-:Y:S01]  /*76b0*/  ULEA.HI.X UR7, UR15, UR7, UR5, 0x2, UP0 ;  /* 0x000000070f077291 */ /* 0x000fe200080f1405 */
[----:B------:R-:W-:Y:S02]  /*76c0*/  UMOV UR14, 0x0 ;  /* 0x00000000000e7882 */ /* 0x000fe40000000000 */
[----:B------:R-:W-:Y:S01]  /*76d0*/  UMOV UR5, 0x300 ;  /* 0x0000030000057882 */ /* 0x000fe20000000000 */
[----:B------:R-:W-:-:S05]  /*76e0*/  UMOV UR15, 0x14f00000 ;  /* 0x14f00000000f7882 */ /* 0x000fca0000000000 */
[----:B------:R1:W-:Y:S01]  /*76f0*/  UBLKRED.G.S.ADD.F32.RN [UR6], [UR13], UR5, desc[UR14] ;  /* 0x00000e060d0073bb */ /* 0x0003e200080a1405 */
[----:B------:R0:W-:Y:S01]  /*7700*/  UTMACMDFLUSH ;  /* 0x00000000000079b7 */ /* 0x0001e20000000000 */
[----:B-1----:R-:W-:-:S04]  /*7710*/  DEPBAR.LE SB0, 0x1 ;  /* 0x000080400000791a */ /* 0x002fc80000000000 */
.L_x_683:
[----:B------:R-:W-:Y:S05]  /*7720*/  BSYNC B0 ;  /* 0x0000000000007941 */ /* 0x000fea0003800000 */
.L_x_682:
[----:B------:R-:W-:Y:S06]  /*7730*/  BAR.ARV 0xa, 0xa0 ;  /* 0x0282800000007b1d */ /* 0x000fec0000002000 */
[----:B------:R-:W-:Y:S04]  /*7740*/  BSSY B0, `(.L_x_684) ;  /* 0x0000003000007945 */ /* 0x000fe80003800000 */
[----:B------:R-:W-:Y:S05]  /*7750*/  @!P0 BRA `(.L_x_685) ;  /* 0x0000000000048947 */ /* 0x000fea0003800000 */
[----:B------:R-:W-:-:S04]  /*7760*/  DEPBAR.LE SB0, 0x0 ;  /* 0x000080000000791a */ /* 0x000fc80000000000 */
.L_x_685:
[----:B------:R-:W-:Y:S05]  /*7770*/  BSYNC B0 ;  /* 0x0000000000007941 */ /* 0x000fea0003800000 */
.L_x_684:
        /* <DEDUP_REMOVED lines=19> */
.L_x_645:
        /* <DEDUP_REMOVED lines=13> */
.L_x_686:
        /* <DEDUP_REMOVED lines=14> */
.L_x_688:
[----:B------:R-:W-:-:S05]  /*7a60*/  ULDC UR4, c[0x0][0x8bc] ;  /* 0x00022f0000047ab9 */ /* 0x000fca0000000800 */
.L_x_687:
        /* <DEDUP_REMOVED lines=56> */
.L_x_690:
        /* <DEDUP_REMOVED lines=63> */
.L_x_729:
        /* <DEDUP_REMOVED lines=13> */
.L_x_693:
        /* <DEDUP_REMOVED lines=125> */
.L_x_704:
[----:B------:R-:W-:-:S04]  /*8a80*/  SHF.L.U32 R21, R9, 0x1f, RZ ;  /* 0x0000001f09157819 */ /* 0x000fc800000006ff */
[----:B-1----:R-:W1:Y:S02]  /*8a90*/  SYNCS.PHASECHK.TRANS64.TRYWAIT P1, [R0+URZ+0x26840], R21 ;  /* 0x02684015000075a7 */ /* 0x002e64000802017f */
[----:B-12---:R-:W-:Y:S05]  /*8aa0*/  @!P1 BRA `(.L_x_696) ;  /* 0x0000001800a89947 */ /* 0x006fea0003800000 */
.L_x_730:
[----:B------:R-:W-:Y:S05]  /*8ab0*/  @P0 BRA `(.L_x_697) ;  /* 0x0000000000140947 */ /* 0x000fea0003800000 */
[----:B------:R-:W-:Y:S01]  /*8ac0*/  ISETP.NE.AND P1, PT, R16, RZ, PT ;  /* 0x000000ff1000720c */ /* 0x000fe20003f25270 */
[----:B------:R-:W-:-:S04]  /*8ad0*/  IMAD.MOV.U32 R3, RZ, RZ, 0x3100 ;  /* 0x00003100ff037424 */ /* 0x000fc800078e00ff */
[----:B------:R2:W-:Y:S08]  /*8ae0*/  SYNCS.ARRIVE.TRANS64 RZ, [R0+URZ+0x26830], R3 ;  /* 0x0268300300ff79a7 */ /* 0x0005f0000800003f */
[----:B------:R-:W-:Y:S05]  /*8af0*/  @!P1 BRA `(.L_x_697) ;  /* 0x0000000000049947 */ /* 0x000fea0003800000 */
[----:B------:R-:W-:Y:S01]  /*8b00*/  BPT.TRAP 0x1 ;  /* 0x000000040000795c */ /* 0x000fe20000300000 */
.L_x_697:
        /* <DEDUP_REMOVED lines=43> */
.L_x_731:
[----:B------:R-:W-:Y:S05]  /*8dc0*/  @P0 BRA `(.L_x_699) ;  /* 0x0000000000140947 */ /* 0x000fea0003800000 */
[----:B------:R-:W-:Y:S01]  /*8dd0*/  ISETP.NE.AND P1, PT, R16, RZ, PT ;  /* 0x000000ff1000720c */ /* 0x000fe20003f25270 */
[----:B------:R-:W-:-:S04]  /*8de0*/  IMAD.MOV.U32 R3, RZ, RZ, 0x3100 ;  /* 0x00003100ff037424 */ /* 0x000fc800078e00ff */
[----:B------:R3:W-:Y:S08]  /*8df0*/  SYNCS.ARRIVE.TRANS64 RZ, [R0+URZ+0x26818], R3 ;  /* 0x0268180300ff79a7 */ /* 0x0007f0000800003f */
[----:B------:R-:W-:Y:S05]  /*8e00*/  @!P1 BRA `(.L_x_699) ;  /* 0x0000000000049947 */ /* 0x000fea0003800000 */
[----:B------:R-:W-:Y:S01]  /*8e10*/  BPT.TRAP 0x1 ;  /* 0x000000040000795c */ /* 0x000fe20000300000 */
.L_x_699:
        /* <DEDUP_REMOVED lines=36> */
.L_x_732:
        /* <DEDUP_REMOVED lines=9> */
.L_x_701:
        /* <DEDUP_REMOVED lines=38> */
.L_x_734:
[----:B------:R-:W-:Y:S05]  /*9350*/  @P0 BRA `(.L_x_703) ;  /* 0x0000000000140947 */ /* 0x000fea0003800000 */
[----:B------:R-:W-:Y:S01]  /*9360*/  ISETP.NE.AND P1, PT, R16, RZ, PT ;  /* 0x000000ff1000720c */ /* 0x000fe20003f25270 */
[----:B-1----:R-:W-:-:S04]  /*9370*/  IMAD.MOV.U32 R5, RZ, RZ, 0x3100 ;  /* 0x00003100ff057424 */ /* 0x002fc800078e00ff */
[----:B------:R2:W-:Y:S08]  /*9380*/  SYNCS.ARRIVE.TRANS64 RZ, [R0+URZ+0x26810], R5 ;  /* 0x0268100500ff79a7 */ /* 0x0005f0000800003f */
[----:B------:R-:W-:Y:S05]  /*9390*/  @!P1 BRA `(.L_x_703) ;  /* 0x0000000000049947 */ /* 0x000fea0003800000 */
[----:B------:R-:W-:Y:S01]  /*93a0*/  BPT.TRAP 0x1 ;  /* 0x000000040000795c */ /* 0x000fe20000300000 */
.L_x_703:
        /* <DEDUP_REMOVED lines=37> */
.L_x_695:
[----:B------:R-:W-:-:S13]  /*9600*/  ISETP.NE.AND P1, PT, R13, RZ, PT ;  /* 0x000000ff0d00720c */ /* 0x000fda0003f25270 */
[----:B------:R-:W-:Y:S05]  /*9610*/  @!P1 BRA `(.L_x_694) ;  /* 0x0000000400689947 */ /* 0x000fea0003800000 */
[----:B------:R-:W-:-:S04]  /*9620*/  SHF.L.U32 R7, R9, 0x1f, RZ ;  /* 0x0000001f09077819 */ /* 0x000fc800000006ff */
[----:B------:R-:W1:Y:S02]  /*9630*/  SYNCS.PHASECHK.TRANS64.TRYWAIT P1, [R0+URZ+0x26840], R7 ;  /* 0x02684007000075a7 */ /* 0x000e64000802017f */
[----:B-1----:R-:W-:Y:S05]  /*9640*/  @!P1 BRA `(.L_x_705) ;  /* 0x0000001000149947 */ /* 0x002fea0003800000 */
.L_x_735:
[----:B------:R-:W-:Y:S05]  /*9650*/  @P0 BRA `(.L_x_706) ;  /* 0x0000000000140947 */ /* 0x000fea0003800000 */
[----:B------:R-:W-:Y:S01]  /*9660*/  ISETP.NE.AND P1, PT, R16, RZ, PT ;  /* 0x000000ff1000720c */ /* 0x000fe20003f25270 */
[----:B------:R-:W-:-:S04]  /*9670*/  IMAD.MOV.U32 R5, RZ, RZ, 0x3100 ;  /* 0x00003100ff057424 */ /* 0x000fc800078e00ff */
[----:B------:R2:W-:Y:S08]  /*9680*/  SYNCS.ARRIVE.TRANS64 RZ, [R0+URZ+0x26830], R5 ;  /* 0x0268300500ff79a7 */ /* 0x0005f0000800003f */
[----:B------:R-:W-:Y:S05]  /*9690*/  @!P1 BRA `(.L_x_706) ;  /* 0x0000000000049947 */ /* 0x000fea0003800000 */
[----:B------:R-:W-:Y:S01]  /*96a0*/  BPT.TRAP 0x1 ;  /* 0x000000040000795c */ /* 0x000fe20000300000 */
.L_x_706:
        /* <DEDUP_REMOVED lines=41> */
.L_x_736:
[----:B------:R-:W-:Y:S05]  /*9940*/  @P0 BRA `(.L_x_708) ;  /* 0x0000000000140947 */ /* 0x000fea0003800000 */
[----:B------:R-:W-:Y:S01]  /*9950*/  ISETP.NE.AND P0, PT, R16, RZ, PT ;  /* 0x000000ff1000720c */ /* 0x000fe20003f05270 */
[----:B------:R-:W-:-:S04]  /*9960*/  IMAD.MOV.U32 R5, RZ, RZ, 0x3100 ;  /* 0x00003100ff057424 */ /* 0x000fc800078e00ff */
[----:B------:R3:W-:Y:S08]  /*9970*/  SYNCS.ARRIVE.TRANS64 RZ, [R0+URZ+0x26818], R5 ;  /* 0x0268180500ff79a7 */ /* 0x0007f0000800003f */
[----:B------:R-:W-:Y:S05]  /*9980*/  @!P0 BRA `(.L_x_708) ;  /* 0x0000000000048947 */ /* 0x000fea0003800000 */
[----:B------:R-:W-:Y:S01]  /*9990*/  BPT.TRAP 0x1 ;  /* 0x000000040000795c */ /* 0x000fe20000300000 */
.L_x_708:
        /* <DEDUP_REMOVED lines=34> */
.L_x_694:
[----:B------:R-:W3:Y:S01]  /*9bc0*/  S2R R2, SR_TID.X ;  /* 0x0000000000027919 */ /* 0x000ee20000002100 */
[----:B------:R-:W-:Y:S01]  /*9bd0*/  IMAD R3, R12, 0x8, R0 ;  /* 0x000000080c037824 */ /* 0x000fe200078e0200 */
[----:B---3--:R-:W-:Y:S02]  /*9be0*/  LOP3.LUT R4, R2, 0x7f, RZ, 0xc0, !PT ;  /* 0x0000007f02047812 */ /* 0x008fe400078ec0ff */
[----:B------:R-:W-:Y:S02]  /*9bf0*/  SHF.L.U32 R2, R9, 0x1f, RZ ;  /* 0x0000001f09027819 */ /* 0x000fe400000006ff */
[----:B------:R-:W-:Y:S02]  /*9c00*/  ISETP.NE.AND P1, PT, R4, RZ, PT ;  /* 0x000000ff0400720c */ /* 0x000fe40003f25270 */
[----:B------:R-:W3:Y:S02]  /*9c10*/  SYNCS.PHASECHK.TRANS64.TRYWAIT P0, [R3+URZ+0x26840], R2 ;  /* 0x02684002030075a7 */ /* 0x000ee4000800017f */
[----:B---3--:R-:W-:Y:S09]  /*9c20*/  @!P0 BRA `(.L_x_709) ;  /* 0x0000000800c48947 */ /* 0x008ff20003800000 */
.L_x_737:
[----:B------:R-:W-:Y:S05]  /*9c30*/  @P1 BRA `(.L_x_710) ;  /* 0x0000000000181947 */ /* 0x000fea0003800000 */
[----:B------:R-:W4:Y:S01]  /*9c40*/  S2R R4, SR_TID.X ;  /* 0x0000000000047919 */ /* 0x000f220000002100 */
[----:B---3--:R-:W-:-:S04]  /*9c50*/  IMAD.MOV.U32 R2, RZ, RZ, 0x3100 ;  /* 0x00003100ff027424 */ /* 0x008fc800078e00ff */
[----:B------:R3:W-:Y:S01]  /*9c60*/  SYNCS.ARRIVE.TRANS64 RZ, [R3+URZ+0x26830], R2 ;  /* 0x0268300203ff79a7 */ /* 0x0007e2000800003f */
[----:B----4-:R-:W-:-:S13]  /*9c70*/  LOP3.LUT P0, RZ, R4, 0x1f, RZ, 0xc0, !PT ;  /* 0x0000001f04ff7812 */ /* 0x010fda000780c0ff */
[----:B---3--:R-:W-:Y:S05]  /*9c80*/  @!P0 BRA `(.L_x_710) ;  /* 0x0000000000048947 */ /* 0x008fea0003800000 */
[----:B------:R-:W-:Y:S01]  /*9c90*/  BPT.TRAP 0x1 ;  /* 0x000000040000795c */ /* 0x000fe20000300000 */
.L_x_710:
        /* <DEDUP_REMOVED lines=48> */
.L_x_691:
[----:B------:R-:W-:Y:S05]  /*9fa0*/  BSYNC B0 ;  /* 0x0000000000007941 */ /* 0x000fea0003800000 */
.L_x_689:
[----:B------:R-:W-:-:S03]  /*9fb0*/  UMOV UR8, 0xffffffff ;  /* 0xffffffff00087882 */ /* 0x000fc60000000000 */
[----:B------:R-:W-:Y:S05]  /*9fc0*/  BRA.DIV UR8, `(.L_x_711) ;  /* 0x0000000608f07947 */ /* 0x000fea000b800000 */
[----:B------:R-:W-:-:S13]  /*9fd0*/  ELECT P0, URZ, PT ;  /* 0x00000000003f782f */ /* 0x000fda0003800000 */
.L_x_740:
[----:B------:R-:W-:Y:S05]  /*9fe0*/  @!P0 BRA `(.L_x_605) ;  /* 0x0000000000848947 */ /* 0x000fea0003800000 */
[----:B------:R-:W-:-:S06]  /*9ff0*/  ULOP3.LUT UR8, UR38, 0x2, URZ, 0xfc, !UPT ;  /* 0x0000000226087892 */ /* 0x000fcc000f8efc3f */
[----:B------:R-:W-:-:S05]  /*a000*/  IMAD.U32 R2, RZ, RZ, UR8 ;  /* 0x00000008ff027e24 */ /* 0x000fca000f8e00ff */
[----:B------:R-:W-:-:S13]  /*a010*/  ISETP.NE.AND P2, PT, R2, 0x3, PT ;  /* 0x000000030200780c */ /* 0x000fda0003f45270 */
[----:B------:R-:W-:Y:S05]  /*a020*/  @!P2 BRA `(.L_x_712) ;  /* 0x000000000004a947 */ /* 0x000fea0003800000 */
[----:B--2---:R-:W-:Y:S01]  /*a030*/  BPT.TRAP 0x1 ;  /* 0x000000040000795c */ /* 0x004fe20000300000 */
.L_x_712:
        /* <DEDUP_REMOVED lines=15> */
.L_x_741:
[----:B------:R-:W3:Y:S02]  /*a130*/  SYNCS.PHASECHK.TRANS64.TRYWAIT P0, [R3+URZ], R2 ;  /* 0x00000002030075a7 */ /* 0x000ee4000800017f */
[----:B---3--:R-:W-:Y:S05]  /*a140*/  @!P0 BRA `(.L_x_714) ;  /* 0x0000000400c88947 */ /* 0x008fea0003800000 */
.L_x_742:
[----:B------:R-:W-:Y:S05]  /*a150*/  @!P2 BRA `(.L_x_715) ;  /* 0x000000000004a947 */ /* 0x000fea0003800000 */
[----:B--2---:R-:W-:Y:S01]  /*a160*/  BPT.TRAP 0x1 ;  /* 0x000000040000795c */ /* 0x004fe20000300000 */
.L_x_715:
[----:B---3--:R-:W-:-:S04]  /*a170*/  VIADD R3, R7, 0x26840 ;  /* 0x0002684007037836 */ /* 0x008fc80000000000 */
[----:B------:R-:W-:-:S04]  /*a180*/  IMAD R0, R0, 0x8, R3 ;  /* 0x0000000800007824 */ /* 0x000fc800078e0203 */
[----:B------:R-:W3:Y:S02]  /*a190*/  SYNCS.PHASECHK.TRANS64.TRYWAIT P0, [R0+URZ], R5 ;  /* 0x00000005000075a7 */ /* 0x000ee4000800017f */
[----:B---3--:R-:W-:Y:S05]  /*a1a0*/  @!P0 BRA `(.L_x_716) ;  /* 0x0000000400c48947 */ /* 0x008fea0003800000 */
.L_x_743:
[----:B------:R-:W-:-:S07]  /*a1b0*/  IMAD R3, R4, 0x8, R3 ;  /* 0x0000000804037824 */ /* 0x000fce00078e0203 */
.L_x_717:
[----:B----4-:R4:W1:Y:S02]  /*a1c0*/  SYNCS.PHASECHK.TRANS64.TRYWAIT P0, [R3+URZ], R2 ;  /* 0x00000002030075a7 */ /* 0x010864000800017f */
[----:B-1----:R-:W-:Y:S05]  /*a1d0*/  @!P0 NANOSLEEP.SYNCS 0x989680 ;  /* 0x009896800000895d */ /* 0x002fea0003900000 */
[----:B------:R-:W1:Y:S02]  /*a1e0*/  @!P0 SYNCS.PHASECHK.TRANS64 P0, [R3+URZ], R2 ;  /* 0x00000002030085a7 */ /* 0x000e64000800007f */
[----:B-1----:R-:W-:Y:S05]  /*a1f0*/  @!P0 BRA `(.L_x_717) ;  /* 0xfffffffc00f08947 */ /* 0x002fea000383ffff */
.L_x_605:
[----:B--2---:R-:W-:Y:S05]  /*a200*/  BSYNC B6 ;  /* 0x0000000000067941 */ /* 0x004fea0003800000 */
.L_x_599:
[----:B------:R-:W-:Y:S05]  /*a210*/  EXIT ;  /* 0x000000000000794d */ /* 0x000fea0003800000 */
.L_x_615:
[----:B------:R-:W-:Y:S02]  /*a220*/  IMAD.MOV.U32 R13, RZ, RZ, R16 ;  /* 0x000000ffff0d7224 */ /* 0x000fe400078e0010 */
[----:B------:R-:W-:Y:S02]  /*a230*/  IMAD.MOV.U32 R12, RZ, RZ, RZ ;  /* 0x000000ffff0c7224 */ /* 0x000fe400078e00ff */
[----:B------:R-:W-:Y:S02]  /*a240*/  IMAD.MOV.U32 R11, RZ, RZ, 0x1f ;  /* 0x0000001fff0b7424 */ /* 0x000fe400078e00ff */
[----:B------:R-:W-:-:S07]  /*a250*/  IMAD.MOV.U32 R15, RZ, RZ, -0x1 ;  /* 0xffffffffff0f7424 */ /* 0x000fce00078e00ff */
[----:B-1---5:R-:W-:Y:S05]  /*a260*/  WARPSYNC.COLLECTIVE R15, `(.L_x_718) ;  /* 0x000000000f087348 */ /* 0x022fea0003c00000 */
[----:B------:R2:W3:Y:S02]  /*a270*/  SHFL.IDX P6, R14, R13, R12, R11 ;  /* 0x0000000c0d0e7389 */ /* 0x0004e400000c000b */
[----:B-123-5:R-:W-:Y:S01]  /*a280*/  ENDCOLLECTIVE ;  /* 0x000000000000791b */ /* 0x02efe20003800000 */
.L_x_718:
[----:B------:R-:W-:Y:S05]  /*a290*/  BRA `(.L_x_719) ;  /* 0xffffff7000347947 */ /* 0x000fea000383ffff */
.L_x_617:
[----:B-1----:R1:W3:Y:S02]  /*a2a0*/  SYNCS.PHASECHK.TRANS64.TRYWAIT P0, [R18+URZ+0x26800], R5 ;  /* 0x02680005120075a7 */ /* 0x0022e4000800017f */
[----:B---3--:R-:W-:Y:S05]  /*a2b0*/  @!P0 NANOSLEEP.SYNCS 0x989680 ;  /* 0x009896800000895d */ /* 0x008fea0003900000 */
[----:B------:R-:W3:Y:S02]  /*a2c0*/  @!P0 SYNCS.PHASECHK.TRANS64 P0, [R18+URZ+0x26800], R5 ;  /* 0x02680005120085a7 */ /* 0x000ee4000800007f */
[----:B---3--:R-:W-:Y:S05]  /*a2d0*/  @!P0 BRA `(.L_x_617) ;  /* 0xfffffffc00f08947 */ /* 0x008fea000383ffff */
[----:B------:R-:W-:Y:S05]  /*a2e0*/  BRA `(.L_x_616) ;  /* 0xffffff7000587947 */ /* 0x000fea000383ffff */
.L_x_622:
[----:B--2---:R-:W-:-:S04]  /*a2f0*/  IMAD.U32 R5, RZ, RZ, UR8 ;  /* 0x00000008ff057e24 */ /* 0x004fc8000f8e00ff */
[----:B------:R2:W3:Y:S03]  /*a300*/  SYNCS.PHASECHK.TRANS64.TRYWAIT P1, [R5+URZ+0x26810], R16 ;  /* 0x02681010050075a7 */ /* 0x0004e6000802017f */
[----:B---3--:R-:W-:Y:S05]  /*a310*/  @!P1 NANOSLEEP.SYNCS 0x989680 ;  /* 0x009896800000995d */ /* 0x008fea0003900000 */
[----:B------:R-:W3:Y:S02]  /*a320*/  @!P1 SYNCS.PHASECHK.TRANS64 P1, [R5+URZ+0x26810], R16 ;  /* 0x02681010050095a7 */ /* 0x000ee4000802007f */
[----:B---3--:R-:W-:Y:S05]  /*a330*/  @!P1 BRA `(.L_x_622) ;  /* 0xfffffffc00ec9947 */ /* 0x008fea000383ffff */
[----:B------:R-:W-:Y:S05]  /*a340*/  BRA `(.L_x_621) ;  /* 0xffffff7800b87947 */ /* 0x000fea000383ffff */
.L_x_626:
[----:B------:R-:W-:-:S04]  /*a350*/  IMAD.U32 R5, RZ, RZ, UR8 ;  /* 0x00000008ff057e24 */ /* 0x000fc8000f8e00ff */
[----:B------:R1:W1:Y:S03]  /*a360*/  SYNCS.PHASECHK.TRANS64.TRYWAIT P1, [R5+URZ+0x26830], R16 ;  /* 0x02683010050075a7 */ /* 0x000266000802017f */
[----:B-1----:R-:W-:Y:S05]  /*a370*/  @!P1 NANOSLEEP.SYNCS 0x989680 ;  /* 0x009896800000995d */ /* 0x002fea0003900000 */
[----:B------:R-:W1:Y:S02]  /*a380*/  @!P1 SYNCS.PHASECHK.TRANS64 P1, [R5+URZ+0x26830], R16 ;  /* 0x02683010050095a7 */ /* 0x000e64000802007f */
[----:B-1----:R-:W-:Y:S05]  /*a390*/  @!P1 BRA `(.L_x_626) ;  /* 0xfffffffc00ec9947 */ /* 0x002fea000383ffff */
[----:B------:R-:W-:Y:S05]  /*a3a0*/  BRA `(.L_x_625) ;  /* 0xffffff7c00c47947 */ /* 0x000fea000383ffff */
.L_x_654:
[----:B------:R-:W-:Y:S01]  /*a3b0*/  BSSY B0, `(.L_x_720) ;  /* 0x0000005000007945 */ /* 0x000fe20003800000 */
[----:B------:R-:W-:-:S07]  /*a3c0*/  IMAD.MOV.U32 R15, RZ, RZ, -0x1 ;  /* 0xffffffffff0f7424 */ /* 0x000fce00078e00ff */
[----:B------:R-:W-:Y:S05]  /*a3d0*/  WARPSYNC.COLLECTIVE R15, `(.L_x_721) ;  /* 0x000000000f087348 */ /* 0x000fea0003c00000 */
[----:B------:R-:W-:Y:S01]  /*a3e0*/  NOP ;  /* 0x0000000000007918 */ /* 0x000fe20000000000 */
[----:B------:R-:W-:Y:S01]  /*a3f0*/  ENDCOLLECTIVE ;  /* 0x000000000000791b */ /* 0x000fe20003800000 */
.L_x_721:
[----:B------:R-:W-:Y:S05]  /*a400*/  BSYNC B0 ;  /* 0x0000000000007941 */ /* 0x000fea0003800000 */
.L_x_720:
[----:B------:R-:W-:Y:S05]  /*a410*/  BRA `(.L_x_722) ;  /* 0xffffffc400a87947 */ /* 0x000fea000383ffff */
.L_x_666:
[----:B------:R-:W-:Y:S01]  /*a420*/  BSSY B0, `(.L_x_723) ;  /* 0x0000005000007945 */ /* 0x000fe20003800000 */
[----:B------:R-:W-:-:S07]  /*a430*/  IMAD.MOV.U32 R15, RZ, RZ, -0x1 ;  /* 0xffffffffff0f7424 */ /* 0x000fce00078e00ff */
[----:B------:R-:W-:Y:S05]  /*a440*/  WARPSYNC.COLLECTIVE R15, `(.L_x_724) ;  /* 0x000000000f087348 */ /* 0x000fea0003c00000 */
[----:B------:R-:W-:Y:S01]  /*a450*/  NOP ;  /* 0x0000000000007918 */ /* 0x000fe20000000000 */
[----:B------:R-:W-:Y:S01]  /*a460*/  ENDCOLLECTIVE ;  /* 0x000000000000791b */ /* 0x000fe20003800000 */
.L_x_724:
[----:B------:R-:W-:Y:S05]  /*a470*/  BSYNC B0 ;  /* 0x0000000000007941 */ /* 0x000fea0003800000 */
.L_x_723:
[----:B------:R-:W-:Y:S05]  /*a480*/  BRA `(.L_x_725) ;  /* 0xffffffc800c07947 */ /* 0x000fea000383ffff */
.L_x_679:
[----:B------:R-:W-:Y:S01]  /*a490*/  BSSY B0, `(.L_x_726) ;  /* 0x0000005000007945 */ /* 0x000fe20003800000 */
[----:B------:R-:W-:-:S07]  /*a4a0*/  IMAD.MOV.U32 R15, RZ, RZ, -0x1 ;  /* 0xffffffffff0f7424 */ /* 0x000fce00078e00ff */
[----:B------:R-:W-:Y:S05]  /*a4b0*/  WARPSYNC.COLLECTIVE R15, `(.L_x_727) ;  /* 0x000000000f087348 */ /* 0x000fea0003c00000 */
[----:B------:R-:W-:Y:S01]  /*a4c0*/  NOP ;  /* 0x0000000000007918 */ /* 0x000fe20000000000 */
[----:B------:R-:W-:Y:S01]  /*a4d0*/  ENDCOLLECTIVE ;  /* 0x000000000000791b */ /* 0x000fe20003800000 */
.L_x_727:
[----:B------:R-:W-:Y:S05]  /*a4e0*/  BSYNC B0 ;  /* 0x0000000000007941 */ /* 0x000fea0003800000 */
.L_x_726:
[----:B------:R-:W-:Y:S05]  /*a4f0*/  BRA `(.L_x_728) ;  /* 0xffffffcc00dc7947 */ /* 0x000fea000383ffff */
.L_x_692:
[----:B-1----:R1:W2:Y:S02]  /*a500*/  SYNCS.PHASECHK.TRANS64.TRYWAIT P0, [R0+URZ+0x26820], R3 ;  /* 0x02682003000075a7 */ /* 0x0022a4000800017f */
[----:B--2---:R-:W-:Y:S05]  /*a510*/  @!P0 NANOSLEEP.SYNCS 0x989680 ;  /* 0x009896800000895d */ /* 0x004fea0003900000 */
[----:B------:R-:W2:Y:S02]  /*a520*/  @!P0 SYNCS.PHASECHK.TRANS64 P0, [R0+URZ+0x26820], R3 ;  /* 0x02682003000085a7 */ /* 0x000ea4000800007f */
[----:B--2---:R-:W-:Y:S05]  /*a530*/  @!P0 BRA `(.L_x_692) ;  /* 0xfffffffc00f08947 */ /* 0x004fea000383ffff */
[----:B------:R-:W-:Y:S05]  /*a540*/  BRA `(.L_x_729) ;  /* 0xffffffdc00247947 */ /* 0x000fea000383ffff */
.L_x_696:
[----:B-1----:R1:W2:Y:S02]  /*a550*/  SYNCS.PHASECHK.TRANS64.TRYWAIT P1, [R0+URZ+0x26840], R21 ;  /* 0x02684015000075a7 */ /* 0x0022a4000802017f */
[----:B--2---:R-:W-:Y:S05]  /*a560*/  @!P1 NANOSLEEP.SYNCS 0x989680 ;  /* 0x009896800000995d */ /* 0x004fea0003900000 */
[----:B------:R-:W2:Y:S02]  /*a570*/  @!P1 SYNCS.PHASECHK.TRANS64 P1, [R0+URZ+0x26840], R21 ;  /* 0x02684015000095a7 */ /* 0x000ea4000802007f */
[----:B--2---:R-:W-:Y:S05]  /*a580*/  @!P1 BRA `(.L_x_696) ;  /* 0xfffffffc00f09947 */ /* 0x004fea000383ffff */
[----:B------:R-:W-:Y:S05]  /*a590*/  BRA `(.L_x_730) ;  /* 0xffffffe400447947 */ /* 0x000fea000383ffff */
.L_x_698:
[----:B--2---:R2:W3:Y:S02]  /*a5a0*/  SYNCS.PHASECHK.TRANS64.TRYWAIT P1, [R0+URZ+0x26828], R21 ;  /* 0x02682815000075a7 */ /* 0x0044e4000802017f */
[----:B---3--:R-:W-:Y:S05]  /*a5b0*/  @!P1 NANOSLEEP.SYNCS 0x989680 ;  /* 0x009896800000995d */ /* 0x008fea0003900000 */
[----:B------:R-:W3:Y:S02]  /*a5c0*/  @!P1 SYNCS.PHASECHK.TRANS64 P1, [R0+URZ+0x26828], R21 ;  /* 0x02682815000095a7 */ /* 0x000ee4000802007f */
[----:B---3--:R-:W-:Y:S05]  /*a5d0*/  @!P1 BRA `(.L_x_698) ;  /* 0xfffffffc00f09947 */ /* 0x008fea000383ffff */
[----:B------:R-:W-:Y:S05]  /*a5e0*/  BRA `(.L_x_731) ;  /* 0xffffffe400f47947 */ /* 0x000fea000383ffff */
.L_x_700:
[----:B---3--:R3:W4:Y:S02]  /*a5f0*/  SYNCS.PHASECHK.TRANS64.TRYWAIT P1, [R0+URZ+0x26848], R21 ;  /* 0x02684815000075a7 */ /* 0x008724000802017f */
[----:B----4-:R-:W-:Y:S05]  /*a600*/  @!P1 NANOSLEEP.SYNCS 0x989680 ;  /* 0x009896800000995d */ /* 0x010fea0003900000 */
[----:B------:R-:W4:Y:S02]  /*a610*/  @!P1 SYNCS.PHASECHK.TRANS64 P1, [R0+URZ+0x26848], R21 ;  /* 0x02684815000095a7 */ /* 0x000f24000802007f */
[----:B----4-:R-:W-:Y:S05]  /*a620*/  @!P1 BRA `(.L_x_700) ;  /* 0xfffffffc00f09947 */ /* 0x010fea000383ffff */
[----:B------:R-:W-:Y:S05]  /*a630*/  BRA `(.L_x_732) ;  /* 0xffffffe800887947 */ /* 0x000fea000383ffff */
.L_x_702:
[----:B------:R-:W-:-:S07]  /*a640*/  SHF.L.U32 R5, R9, 0x1f, RZ ;  /* 0x0000001f09057819 */ /* 0x000fce00000006ff */
.L_x_733:
[----:B-1----:R1:W2:Y:S02]  /*a650*/  SYNCS.PHASECHK.TRANS64.TRYWAIT P1, [R0+URZ+0x26820], R5 ;  /* 0x02682005000075a7 */ /* 0x0022a4000802017f */
[----:B--2---:R-:W-:Y:S05]  /*a660*/  @!P1 NANOSLEEP.SYNCS 0x989680 ;  /* 0x009896800000995d */ /* 0x004fea0003900000 */
[----:B------:R-:W2:Y:S02]  /*a670*/  @!P1 SYNCS.PHASECHK.TRANS64 P1, [R0+URZ+0x26820], R5 ;  /* 0x02682005000095a7 */ /* 0x000ea4000802007f */
[----:B--2---:R-:W-:Y:S05]  /*a680*/  @!P1 BRA `(.L_x_733) ;  /* 0xfffffffc00f09947 */ /* 0x004fea000383ffff */
[----:B------:R-:W-:Y:S05]  /*a690*/  BRA `(.L_x_734) ;  /* 0xffffffec002c7947 */ /* 0x000fea000383ffff */
.L_x_705:
[----:B-1----:R1:W2:Y:S02]  /*a6a0*/  SYNCS.PHASECHK.TRANS64.TRYWAIT P1, [R0+URZ+0x26840], R7 ;  /* 0x02684007000075a7 */ /* 0x0022a4000802017f */
[----:B--2---:R-:W-:Y:S05]  /*a6b0*/  @!P1 NANOSLEEP.SYNCS 0x989680 ;  /* 0x009896800000995d */ /* 0x004fea0003900000 */
[----:B------:R-:W2:Y:S02]  /*a6c0*/  @!P1 SYNCS.PHASECHK.TRANS64 P1, [R0+URZ+0x26840], R7 ;  /* 0x02684007000095a7 */ /* 0x000ea4000802007f */
[----:B--2---:R-:W-:Y:S05]  /*a6d0*/  @!P1 BRA `(.L_x_705) ;  /* 0xfffffffc00f09947 */ /* 0x004fea000383ffff */
[----:B------:R-:W-:Y:S05]  /*a6e0*/  BRA `(.L_x_735) ;  /* 0xffffffec00d87947 */ /* 0x000fea000383ffff */
.L_x_707:
[----:B--2---:R2:W3:Y:S02]  /*a6f0*/  SYNCS.PHASECHK.TRANS64.TRYWAIT P1, [R0+URZ+0x26828], R7 ;  /* 0x02682807000075a7 */ /* 0x0044e4000802017f */
[----:B---3--:R-:W-:Y:S05]  /*a700*/  @!P1 NANOSLEEP.SYNCS 0x989680 ;  /* 0x009896800000995d */ /* 0x008fea0003900000 */
[----:B------:R-:W3:Y:S02]  /*a710*/  @!P1 SYNCS.PHASECHK.TRANS64 P1, [R0+URZ+0x26828], R7 ;  /* 0x02682807000095a7 */ /* 0x000ee4000802007f */
[----:B---3--:R-:W-:Y:S05]  /*a720*/  @!P1 BRA `(.L_x_707) ;  /* 0xfffffffc00f09947 */ /* 0x008fea000383ffff */
[----:B------:R-:W-:Y:S05]  /*a730*/  BRA `(.L_x_736) ;  /* 0xfffffff000807947 */ /* 0x000fea000383ffff */
.L_x_709:
[----:B---3--:R3:W4:Y:S02]  /*a740*/  SYNCS.PHASECHK.TRANS64.TRYWAIT P0, [R3+URZ+0x26840], R2 ;  /* 0x02684002030075a7 */ /* 0x008724000800017f */
[----:B----4-:R-:W-:Y:S05]  /*a750*/  @!P0 NANOSLEEP.SYNCS 0x989680 ;  /* 0x009896800000895d */ /* 0x010fea0003900000 */
[----:B------:R-:W4:Y:S02]  /*a760*/  @!P0 SYNCS.PHASECHK.TRANS64 P0, [R3+URZ+0x26840], R2 ;  /* 0x02684002030085a7 */ /* 0x000f24000800007f */
[----:B----4-:R-:W-:Y:S05]  /*a770*/  @!P0 BRA `(.L_x_709) ;  /* 0xfffffffc00f08947 */ /* 0x010fea000383ffff */
[----:B------:R-:W-:Y:S05]  /*a780*/  BRA `(.L_x_737) ;  /* 0xfffffff400287947 */ /* 0x000fea000383ffff */
.L_x_711:
[----:B------:R-:W-:Y:S01]  /*a790*/  BSSY B0, `(.L_x_738) ;  /* 0x0000006000007945 */ /* 0x000fe20003800000 */
[----:B------:R-:W-:-:S07]  /*a7a0*/  IMAD.MOV.U32 R15, RZ, RZ, -0x1 ;  /* 0xffffffffff0f7424 */ /* 0x000fce00078e00ff */
[----:B--2---:R-:W-:Y:S05]  /*a7b0*/  WARPSYNC.COLLECTIVE R15, `(.L_x_739) ;  /* 0x000000000f0c7348 */ /* 0x004fea0003c00000 */
[----:B------:R-:W-:Y:S02]  /*a7c0*/  ELECT P6, UR62, PT ;  /* 0x00000000003e782f */ /* 0x000fe400038c0000 */
[----:B------:R-:W-:Y:S01]  /*a7d0*/  MOV R14, UR62 ;  /* 0x0000003e000e7c02 */ /* 0x000fe20008000f00 */
[----:B--2---:R-:W-:Y:S10]  /*a7e0*/  ENDCOLLECTIVE ;  /* 0x000000000000791b */ /* 0x004ff40003800000 */
.L_x_739:
[----:B------:R-:W-:Y:S05]  /*a7f0*/  BSYNC B0 ;  /* 0x0000000000007941 */ /* 0x000fea0003800000 */
.L_x_738:
[----:B------:R-:W-:Y:S01]  /*a800*/  PLOP3.LUT P0, PT, P6, PT, PT, 0x80, 0x0 ;  /* 0x000000000000781c */ /* 0x000fe2000370f070 */
[----:B------:R-:W-:-:S12]  /*a810*/  BRA `(.L_x_740) ;  /* 0xfffffff400f07947 */ /* 0x000fd8000383ffff */
.L_x_713:
[----:B-1----:R1:W3:Y:S02]  /*a820*/  SYNCS.PHASECHK.TRANS64.TRYWAIT P0, [R6+URZ], R5 ;  /* 0x00000005060075a7 */ /* 0x0022e4000800017f */
[----:B---3--:R-:W-:Y:S05]  /*a830*/  @!P0 NANOSLEEP.SYNCS 0x989680 ;  /* 0x009896800000895d */ /* 0x008fea0003900000 */
[----:B------:R-:W3:Y:S02]  /*a840*/  @!P0 SYNCS.PHASECHK.TRANS64 P0, [R6+URZ], R5 ;  /* 0x00000005060085a7 */ /* 0x000ee4000800007f */
[----:B---3--:R-:W-:Y:S05]  /*a850*/  @!P0 BRA `(.L_x_713) ;  /* 0xfffffffc00f08947 */ /* 0x008fea000383ffff */
[----:B------:R-:W-:Y:S05]  /*a860*/  BRA `(.L_x_741) ;  /* 0xfffffff800307947 */ /* 0x000fea000383ffff */
.L_x_714:
[----:B---3--:R3:W4:Y:S02]  /*a870*/  SYNCS.PHASECHK.TRANS64.TRYWAIT P0, [R3+URZ], R2 ;  /* 0x00000002030075a7 */ /* 0x008724000800017f */
[----:B----4-:R-:W-:Y:S05]  /*a880*/  @!P0 NANOSLEEP.SYNCS 0x989680 ;  /* 0x009896800000895d */ /* 0x010fea0003900000 */
[----:B------:R-:W4:Y:S02]  /*a890*/  @!P0 SYNCS.PHASECHK.TRANS64 P0, [R3+URZ], R2 ;  /* 0x00000002030085a7 */ /* 0x000f24000800007f */
[----:B----4-:R-:W-:Y:S05]  /*a8a0*/  @!P0 BRA `(.L_x_714) ;  /* 0xfffffffc00f08947 */ /* 0x010fea000383ffff */
[----:B------:R-:W-:Y:S05]  /*a8b0*/  BRA `(.L_x_742) ;  /* 0xfffffff800247947 */ /* 0x000fea000383ffff */
.L_x_716:
[----:B---3--:R3:W4:Y:S02]  /*a8c0*/  SYNCS.PHASECHK.TRANS64.TRYWAIT P0, [R0+URZ], R5 ;  /* 0x00000005000075a7 */ /* 0x008724000800017f */
[----:B----4-:R-:W-:Y:S05]  /*a8d0*/  @!P0 NANOSLEEP.SYNCS 0x989680 ;  /* 0x009896800000895d */ /* 0x010fea0003900000 */
[----:B------:R-:W4:Y:S02]  /*a8e0*/  @!P0 SYNCS.PHASECHK.TRANS64 P0, [R0+URZ], R5 ;  /* 0x00000005000085a7 */ /* 0x000f24000800007f */
[----:B----4-:R-:W-:Y:S05]  /*a8f0*/  @!P0 BRA `(.L_x_716) ;  /* 0xfffffffc00f08947 */ /* 0x010fea000383ffff */
[----:B------:R-:W-:Y:S05]  /*a900*/  BRA `(.L_x_743) ;  /* 0xfffffff800287947 */ /* 0x000fea000383ffff */
.L_x_744:
        /* <DEDUP_REMOVED lines=15> */
.L_x_3298:


//--------------------- .text._ZN7cutlass13device_kernelIN5flash11enable_sm90INS1_16FlashAttnBwdSm90INS1_25CollectiveMainloopBwdSm90ILi2ELi2ELi2EN4cute5tupleIJNS5_1CILi1EEES8_S8_EEENS6_IJNS7_ILi64EEENS7_ILi128EEENS7_ILi96EEEEEENS_10bfloat16_tEfNS_4arch4Sm90ELb0ELb0ELb0ELb1ELb0ELb1ELb0ELb0ELi2ELi1ELi2ELi1ELb1EEENS1_24CollectiveEpilogueBwdGQAISD_fSG_Li256ELb1ELb0EEENS1_19SingleTileSchedulerILb1ELb0ELb0ELi128EEEEEEEEEvNT_6ParamsE --------------------------
	.section	.text._ZN7cutlass13device_kernelIN5flash11enable_sm90INS1_16FlashAttnBwdSm90INS1_25CollectiveMainloopBwdSm90ILi2ELi2ELi2EN4cute5tupleIJNS5_1CILi1EEES8_S8_EEENS6_IJNS7_ILi64EEENS7_ILi128EEENS7_ILi96EEEEEENS_10bfloat16_tEfNS_4arch4Sm90ELb0ELb0ELb0ELb1ELb0ELb1ELb0ELb0ELi2ELi1ELi2ELi1ELb1EEENS1_24CollectiveEpilogueBwdGQAISD_fSG_Li256ELb1ELb0EEENS1_19SingleTileSchedulerILb1ELb0ELb0ELi128EEEEEEEEEvNT_6ParamsE,"ax",@progbits
	.align	128
.text._ZN7cutlass13device_kernelIN5flash11enable_sm90INS1_16FlashAttnBwdSm90INS1_25CollectiveMainloopBwdSm90ILi2ELi2ELi2EN4cute5tupleIJNS5_1CILi1EEES8_S8_EEENS6_IJNS7_ILi64EEENS7_ILi128EEENS7_ILi96EEEEEENS_10bfloat16_tEfNS_4arch4Sm90ELb0ELb0ELb0ELb1ELb0ELb1ELb0ELb0ELi2ELi1ELi2ELi1ELb1EEENS1_24CollectiveEpilogueBwdGQAISD_fSG_Li256ELb1ELb0EEENS1_19SingleTileSchedulerILb1ELb0ELb0ELi128EEEEEEEEEvNT_6ParamsE:
        .type           _ZN7cutlass13device_kernelIN5flash11enable_sm90INS1_16FlashAttnBwdSm90INS1_25CollectiveMainloopBwdSm90ILi2ELi2ELi2EN4cute5tupleIJNS5_1CILi1EEES8_S8_EEENS6_IJNS7_ILi64EEENS7_ILi128EEENS7_ILi96EEEEEENS_10bfloat16_tEfNS_4arch4Sm90ELb0ELb0ELb0ELb1ELb0ELb1ELb0ELb0ELi2ELi1ELi2ELi1ELb1EEENS1_24CollectiveEpilogueBwdGQAISD_fSG_Li256ELb1ELb0EEENS1_19SingleTileSchedulerILb1ELb0ELb0ELi128EEEEEEEEEvNT_6ParamsE,@function
        .size           _ZN7cutlass13device_kernelIN5flash11enable_sm90INS1_16FlashAttnBwdSm90INS1_25CollectiveMainloopBwdSm90ILi2ELi2ELi2EN4cute5tupleIJNS5_1CILi1EEES8_S8_EEENS6_IJNS7_ILi64EEENS7_ILi128EEENS7_ILi96EEEEEENS_10bfloat16_tEfNS_4arch4Sm90ELb0ELb0ELb0ELb1ELb0ELb1ELb0ELb0ELi2ELi1ELi2ELi1ELb1EEENS1_24CollectiveEpilogueBwdGQAISD_fSG_Li256ELb1ELb0EEENS1_19SingleTileSchedulerILb1ELb0ELb0ELi128EEEEEEEEEvNT_6ParamsE,(.L_x_3299 - _ZN7cutlass13device_kernelIN5flash11enable_sm90INS1_16FlashAttnBwdSm90INS1_25CollectiveMainloopBwdSm90ILi2ELi2ELi2EN4cute5tupleIJNS5_1CILi1EEES8_S8_EEENS6_IJNS7_ILi64EEENS7_ILi128EEENS7_ILi96EEEEEENS_10bfloat16_tEfNS_4arch4Sm90ELb0ELb0ELb0ELb1ELb0ELb1ELb0ELb0ELi2ELi1ELi2ELi1ELb1EEENS1_24CollectiveEpilogueBwdGQAISD_fSG_Li256ELb1ELb0EEENS1_19SingleTileSchedulerILb1ELb0ELb0ELi128EEEEEEEEEvNT_6ParamsE)
        .other          _ZN7cutlass13device_kernelIN5flash11enable_sm90INS1_16FlashAttnBwdSm90INS1_25CollectiveMainloopBwdSm90ILi2ELi2ELi2EN4cute5tupleIJNS5_1CILi1EEES8_S8_EEENS6_IJNS7_ILi64EEENS7_ILi128EEENS7_ILi96EEEEEENS_10bfloat16_tEfNS_4arch4Sm90ELb0ELb0ELb0ELb1ELb0ELb1ELb0ELb0ELi2ELi1ELi2ELi1ELb1EEENS1_24CollectiveEpilogueBwdGQAISD_fSG_Li256ELb1ELb0EEENS1_19SingleTileSchedulerILb1ELb0ELb0ELi128EEEEEEEEEvNT_6ParamsE,@"STO_CUDA_ENTRY STV_DEFAULT"
_ZN7cutlass13device_kernelIN5flash11enable_sm90INS1_16FlashAttnBwdSm90INS1_25CollectiveMainloopBwdSm90ILi2ELi2ELi2EN4cute5tupleIJNS5_1CILi1EEES8_S8_EEENS6_IJNS7_ILi64EEENS7_ILi128EEENS7_ILi96EEEEEENS_10bfloat16_tEfNS_4arch4Sm90ELb0ELb0ELb0ELb1ELb0ELb1ELb0ELb0ELi2ELi1ELi2ELi1ELb1EEENS1_24CollectiveEpilogueBwdGQAISD_fSG_Li256ELb1ELb0EEENS1_19SingleTileSchedulerILb1ELb0ELb0ELi128EEEEEEEEEvNT_6ParamsE:
        /* <DEDUP_REMOVED lines=23> */
.L_x_746:
[----:B------:R-:W-:Y:S05]  /*0170*/  BSYNC B0 ;  /* 0x0000000000007941 */ /* 0x000fea0003800000 */
.L_x_745:
        /* <DEDUP_REMOVED lines=37> */
.L_x_747:
        /* <DEDUP_REMOVED lines=22> */
.L_x_748:
[----:B------:R-:W-:Y:S01]  /*0530*/  PLOP3.LUT P0, PT, PT, PT, UP0, 0x80, 0x0 ;  /* 0x000000000000781c */ /* 0x000fe20003f0f008 */
[----:B------:R-:W-:Y:S01]  /*0540*/  NOP ;  /* 0x0000000000007918 */ /* 0x000fe20000000000 */
[----:B------:R-:W-:Y:S01]  /*0550*/  ULDC.64 UR46, c[0x0][0x208] ;  /* 0x00008200002e7ab9 */ /* 0x000fe20000000a00 */
[----:B------:R-:W-:Y:S01]  /*0560*/  BSSY B6, `(.L_x_749) ;  /* 0x000081e000067945 */ /* 0x000fe20003800000 */
[----:B-12-4-:R-:W-:Y:S09]  /*0570*/  BAR.SYNC.DEFER_BLOCKING 0x0 ;  /* 0x0000000000007b1d */ /* 0x016ff20000010000 */
[----:B------:R-:W-:Y:S05]  /*0580*/  @!P0 BRA `(.L_x_750) ;  /* 0x00000048002c8947 */ /* 0x000fea0003800000 */
.L_x_751:
        /* <DEDUP_REMOVED lines=21> */
.L_x_752:
        /* <DEDUP_REMOVED lines=14> */
.L_x_754:
[----:B------:R-:W-:-:S05]  /*07c0*/  ULDC UR4, c[0x0][0x8c4] ;  /* 0x0002310000047ab9 */ /* 0x000fca0000000800 */
.L_x_753:
        /* <DEDUP_REMOVED lines=21> */
.L_x_756:
        /* <DEDUP_REMOVED lines=14> */
.L_x_757:
        /* <DEDUP_REMOVED lines=10> */
.L_x_758:
        /* <DEDUP_REMOVED lines=11> */
.L_x_759:
        /* <DEDUP_REMOVED lines=35> */
[----:B-1----:R-:W-:Y:S02]  /*0d80*/  CS2R R4, SRZ ;  /* 0x0000000000047805 */ /* 0x002fe4000001ff00 */
        /* <DEDUP_REMOVED lines=35> */
.L_x_762:
        /* <DEDUP_REMOVED lines=15> */
.L_x_761:
        /* <DEDUP_REMOVED lines=22> */
.L_x_764:
        /* <DEDUP_REMOVED lines=15> */
.L_x_763:
[----:B------:R-:W-:Y:S01]  /*1300*/  SHF.R.S32.HI R25, RZ, 0x1f, R22 ;  /* 0x0000001fff197819 */ /* 0x000fe20000011416 */
[----:B------:R-:W-:-:S03]  /*1310*/  UMOV UR4, 0xffffffff ;  /* 0xffffffff00047882 */ /* 0x000fc60000000000 */
[----:B------:R-:W-:-:S04]  /*1320*/  LEA.HI R0, R25, R22, RZ, 0x7 ;  /* 0x0000001619007211 */ /* 0x000fc800078f38ff */
[----:B------:R-:W-:Y:S01]  /*1330*/  SHF.R.S32.HI R16, RZ, 0x7, R0 ;  /* 0x00000007ff107819 */ /* 0x000fe20000011400 */
[----:B------:R-:W-:Y:S06]  /*1340*/  BRA.DIV UR4, `(.L_x_765) ;  /* 0x0000007604047947 */ /* 0x000fec000b800000 */
[----:B------:R1:W2:Y:S02]  /*1350*/  SHFL.IDX PT, R14, R16, RZ, 0x1f ;  /* 0x00001fff100e7589 */ /* 0x0002a400000e0000 */
.L_x_842:
[----:B------:R-:W-:Y:S02]  /*1360*/  SHF.L.U32 R5, RZ, 0x1f, RZ ;  /* 0x0000001fff057819 */ /* 0x000fe400000006ff */
[----:B------:R-:W-:Y:S01]  /*1370*/  LOP3.LUT R3, R0, 0xffffff80, RZ, 0xc0, !PT ;  /* 0xffffff8000037812 */ /* 0x000fe200078ec0ff */
[----:B------:R-:W-:Y:S01]  /*1380*/  VIADD R0, R18, 0x6000 ;  /* 0x0000600012007836 */ /* 0x000fe20000000000 */
[----:B------:R-:W3:Y:S03]  /*1390*/  SYNCS.PHASECHK.TRANS64.TRYWAIT P1, [R18+URZ+0x26800], R5 ;  /* 0x02680005120075a7 */ /* 0x000ee6000802017f */
[----:B------:R-:W-:Y:S01]  /*13a0*/  IMAD.IADD R27, R22, 0x1, -R3 ;  /* 0x00000001161b7824 */ /* 0x000fe200078e0a03 */
[----:B------:R-:W-:Y:S02]  /*13b0*/  LOP3.LUT P0, RZ, R0, 0x1bf, RZ, 0xc0, !PT ;  /* 0x000001bf00ff7812 */ /* 0x000fe4000780c0ff */
[----:B--2---:R-:W-:-:S02]  /*13c0*/  LEA.HI R0, R14, R14, RZ, 0x1 ;  /* 0x0000000e0e007211 */ /* 0x004fc400078f08ff */
[----:B------:R-:W-:Y:S02]  /*13d0*/  SHF.R.S32.HI R24, RZ, 0x1f, R27 ;  /* 0x0000001fff187819 */ /* 0x000fe4000001141b */
[----:B------:R-:W-:Y:S02]  /*13e0*/  LOP3.LUT R23, R0, 0xfffffffe, RZ, 0xc0, !PT ;  /* 0xfffffffe00177812 */ /* 0x000fe400078ec0ff */
[----:B------:R-:W-:-:S04]  /*13f0*/  LEA.HI R26, R24, R27, RZ, 0x2 ;  /* 0x0000001b181a7211 */ /* 0x000fc800078f10ff */
[----:B------:R-:W-:Y:S01]  /*1400*/  LOP3.LUT R0, R26, 0x7ffffffc, RZ, 0xc0, !PT ;  /* 0x7ffffffc1a007812 */ /* 0x000fe200078ec0ff */
[----:B---3--:R-:W-:Y:S06]  /*1410*/  @P1 BRA `(.L_x_766) ;  /* 0x0000000000081947 */ /* 0x008fec0003800000 */
[----:B------:R-:W2:Y:S02]  /*1420*/  SYNCS.PHASECHK.TRANS64.TRYWAIT P1, [R18+URZ+0x26800], R5 ;  /* 0x02680005120075a7 */ /* 0x000ea4000802017f */
[----:B--2---:R-:W-:Y:S05]  /*1430*/  @!P1 BRA `(.L_x_767) ;  /* 0x0000007000e89947 */ /* 0x004fea0003800000 */
.L_x_766:
        /* <DEDUP_REMOVED lines=18> */
[----:B-1--45:R-:W-:Y:S05]  /*1560*/  CALL.ABS.NOINC R14 ;  /* 0x000000000e007343 */ /* 0x032fea0003c00000 */
.L_x_768:
[----:B------:R-:W-:Y:S01]  /*1570*/  LEA.HI R0, R25, R22, RZ, 0x4 ;  /* 0x0000001619007211 */ /* 0x000fe200078f20ff */
[----:B------:R-:W-:Y:S05]  /*1580*/  WARPSYNC.ALL ;  /* 0x0000000000007948 */ /* 0x000fea0003800000 */
[----:B------:R-:W-:-:S05]  /*1590*/  LOP3.LUT R3, R0, 0xfffffff0, RZ, 0xc0, !PT ;  /* 0xfffffff000037812 */ /* 0x000fca00078ec0ff */
[----:B--2---:R-:W-:Y:S01]  /*15a0*/  IMAD.IADD R5, R22, 0x1, -R3 ;  /* 0x0000000116057824 */ /* 0x004fe200078e0a03 */
        /* <DEDUP_REMOVED lines=33> */
[----:B------:R-:W2:Y:S01]  /*17c0*/  LDSM.16.M88.4 R184, [R7+0x6000] ;  /* 0x0060000007b8783b */ /* 0x000ea20000000200 */
        /* <DEDUP_REMOVED lines=27> */
[----:B-1----:R-:W-:Y:S01]  /*1980*/  IMAD R16, R16, 0x300, R27 ;  /* 0x0000030010107824 */ /* 0x002fe200078e021b */
        /* <DEDUP_REMOVED lines=18> */
[----:B------:R-:W1:Y:S01]  /*1ab0*/  LDSM.16.M88.4 R196, [R0+0x6000] ;  /* 0x0060000000c4783b */ /* 0x000e620000000200 */
        /* <DEDUP_REMOVED lines=33> */
[----:B--2---:R-:W-:Y:S01]  /*1cd0*/  IMAD R0, R5, 0x4, R18 ;  /* 0x0000000405007824 */ /* 0x004fe200078e0212 */
[----:B------:R-:W-:Y:S02]  /*1ce0*/  USHF.R.S32.HI UR7, URZ, 0x6, UR6 ;  /* 0x000000063f077899 */ /* 0x000fe40008011406 */
[----:B------:R-:W-:Y:S01]  /*1cf0*/  ULOP3.LUT UR11, UR38, 0x1, URZ, 0xfc, !UPT ;  /* 0x00000001260b7892 */ /* 0x000fe2000f8efc3f */
[----:B------:R-:W-:Y:S01]  /*1d00*/  UMOV UR4, URZ ;  /* 0x0000003f00047c82 */ /* 0x000fe20008000000 */
[----:B------:R-:W-:Y:S01]  /*1d10*/  UMOV UR5, URZ ;  /* 0x0000003f00057c82 */ /* 0x000fe20008000000 */
[----:B------:R-:W-:Y:S01]  /*1d20*/  UMOV UR6, URZ ;  /* 0x0000003f00067c82 */ /* 0x000fe20008000000 */
[----:B-1-34-:R-:W-:-:S08]  /*1d30*/  ULDC UR13, c[0x0][0x744] ;  /* 0x0001d100000d7ab9 */ /* 0x01afd00000000800 */
.L_x_779:
[----:B------:R-:W-:-:S06]  /*1d40*/  UISETP.NE.AND UP0, UPT, UR11, 0x3, UPT ;  /* 0x000000030b00788c */ /* 0x000fcc000bf05270 */
[----:B------:R-:W-:-:S13]  /*1d50*/  PLOP3.LUT P0, PT, PT, PT, UP0, 0x80, 0x0 ;  /* 0x000000000000781c */ /* 0x000fda0003f0f008 */
[----:B-1----:R-:W-:Y:S05]  /*1d60*/  @!P0 BRA `(.L_x_769) ;  /* 0x0000000000048947 */ /* 0x002fea0003800000 */
[----:B------:R-:W-:Y:S01]  /*1d70*/  BPT.TRAP 0x1 ;  /* 0x000000040000795c */ /* 0x000fe20000300000 */
.L_x_769:
[----:B------:R-:W-:Y:S01]  /*1d80*/  R2UR UR8, R18 ;  /* 0x00000000120872ca */ /* 0x000fe200000e0000 */
[----:B------:R-:W-:-:S05]  /*1d90*/  IMAD.U32 R16, RZ, RZ, UR5 ;  /* 0x00000005ff107e24 */ /* 0x000fca000f8e00ff */
[----:B------:R-:W-:-:S07]  /*1da0*/  SHF.L.U32 R16, R16, 0x1f, RZ ;  /* 0x0000001f10107819 */ /* 0x000fce00000006ff */
[----:B------:R-:W-:-:S09]  /*1db0*/  ULEA UR8, UR6, UR8, 0x3 ;  /* 0x0000000806087291 */ /* 0x000fd2000f8e183f */
[----:B------:R1:W2:Y:S01]  /*1dc0*/  SYNCS.PHASECHK.TRANS64.TRYWAIT P1, [UR8+0x26810], R16 ;  /* 0x02681010ff0075a7 */ /* 0x0002a20008020148 */
[----:B------:R-:W-:Y:S05]  /*1dd0*/  @!P0 BRA `(.L_x_770) ;  /* 0x0000000000048947 */ /* 0x000fea0003800000 */
[----:B------:R-:W-:Y:S01]  /*1de0*/  BPT.TRAP 0x1 ;  /* 0x000000040000795c */ /* 0x000fe20000300000 */
.L_x_770:
[----:B--2---:R-:W-:Y:S05]  /*1df0*/  @P1 BRA `(.L_x_771) ;  /* 0x0000000000081947 */ /* 0x004fea0003800000 */
[----:B------:R-:W2:Y:S02]  /*1e00*/  SYNCS.PHASECHK.TRANS64.TRYWAIT P1, [UR8+0x26810], R16 ;  /* 0x02681010ff0075a7 */ /* 0x000ea40008020148 */
[----:B--2---:R-:W-:Y:S05]  /*1e10*/  @!P1 BRA `(.L_x_772) ;  /* 0x0000006800849947 */ /* 0x004fea0003800000 */
.L_x_771:
        /* <DEDUP_REMOVED lines=67> */
.L_x_773:
[----:B------:R1:W1:Y:S01]  /*2250*/  SYNCS.PHASECHK.TRANS64.TRYWAIT P1, [UR8+0x26830], R16 ;  /* 0x02683010ff0075a7 */ /* 0x0002620008020148 */
[----:B------:R-:W-:Y:S05]  /*2260*/  @!P0 BRA `(.L_x_774) ;  /* 0x0000000000048947 */ /* 0x000fea0003800000 */
[----:B------:R-:W-:Y:S01]  /*2270*/  BPT.TRAP 0x1 ;  /* 0x000000040000795c */ /* 0x000fe20000300000 */
.L_x_774:
[----:B-1----:R-:W-:Y:S05]  /*2280*/  @P1 BRA `(.L_x_775) ;  /* 0x0000000000081947 */ /* 0x002fea0003800000 */
[----:B------:R-:W1:Y:S02]  /*2290*/  SYNCS.PHASECHK.TRANS64.TRYWAIT P1, [UR8+0x26830], R16 ;  /* 0x02683010ff0075a7 */ /* 0x000e640008020148 */
[----:B-1----:R-:W-:Y:S05]  /*22a0*/  @!P1 BRA `(.L_x_776) ;  /* 0x0000006400789947 */ /* 0x002fea0003800000 */
.L_x_775:
        /* <DEDUP_REMOVED lines=440> */
.L_x_777:
        /* <DEDUP_REMOVED lines=46> */
.L_x_778:
        /* <DEDUP_REMOVED lines=13> */
[----:B------:R-:W-:Y:S01]  /*41e0*/  IMAD.MOV.U32 R4, RZ, RZ, R40 ;  /* 0x000000ffff047224 */ /* 0x000fe200078e0028 */
[----:B------:R-:W-:Y:S01]  /*41f0*/  PLOP3.LUT P0, PT, PT, PT, PT, 0x8, 0x0 ;  /* 0x000000000000781c */ /* 0x000fe20003f0e170 */
[----:B-1----:R-:W-:Y:S02]  /*4200*/  IMAD.MOV.U32 R5, RZ, RZ, R41 ;  /* 0x000000ffff057224 */ /* 0x002fe400078e0029 */
[----:B------:R-:W-:Y:S01]  /*4210*/  FMUL.FTZ R72, R72, UR4 ;  /* 0x0000000448487c20 */ /* 0x000fe20008410000 */
[----:B------:R-:W-:Y:S02]  /*4220*/  IMAD.MOV.U32 R6, RZ, RZ, R42 ;  /* 0x000000ffff067224 */ /* 0x000fe400078e002a */
[----:B------:R-:W-:Y:S01]  /*4230*/  FMUL.FTZ R73, R73, UR4 ;  /* 0x0000000449497c20 */ /* 0x000fe20008410000 */
[----:B------:R-:W-:Y:S02]  /*4240*/  IMAD.MOV.U32 R7, RZ, RZ, R43 ;  /* 0x000000ffff077224 */ /* 0x000fe400078e002b */
        /* <DEDUP_REMOVED lines=46> */
.L_x_760:
[----:B------:R-:W-:Y:S05]  /*4530*/  @P0 BRA `(.L_x_755) ;  /* 0x0000004000800947 */ /* 0x000fea0003800000 */
[----:B------:R-:W-:Y:S01]  /*4540*/  ULDC.64 UR4, c[0x0][0x878] ;  /* 0x00021e0000047ab9 */ /* 0x000fe20000000a00 */
[----:B------:R-:W1:Y:S01]  /*4550*/  S2R R8, SR_TID.X ;  /* 0x0000000000087919 */ /* 0x000e620000002100 */
[----:B------:R-:W-:Y:S01]  /*4560*/  UISETP.NE.U32.AND UP0, UPT, UR4, URZ, UPT ;  /* 0x0000003f0400728c */ /* 0x000fe2000bf05070 */
[----:B------:R-:W2:Y:S08]  /*4570*/  S2UR UR10, SR_CTAID.Y ;  /* 0x00000000000a79c3 */ /* 0x000eb00000002600 */
[----:B------:R-:W-:Y:S01]  /*4580*/  S2UR UR8, SR_CTAID.X ;  /* 0x00000000000879c3 */ /* 0x000fe20000002500 */
[----:B------:R-:W-:Y:S01]  /*4590*/  UISETP.NE.AND.EX UP0, UPT, UR5, URZ, UPT, UP0 ;  /* 0x0000003f0500728c */ /* 0x000fe2000bf05300 */
[----:B------:R-:W-:Y:S01]  /*45a0*/  UMOV UR9, 0x400 ;  /* 0x0000040000097882 */ /* 0x000fe20000000000 */
[----:B------:R-:W-:Y:S01]  /*45b0*/  ULDC.64 UR12, c[0x0][0x818] ;  /* 0x00020600000c7ab9 */ /* 0x000fe20000000a00 */
[----:B------:R-:W-:-:S03]  /*45c0*/  ULDC.64 UR14, c[0x0][0x840] ;  /* 0x00021000000e7ab9 */ /* 0x000fc60000000a00 */
[----:B------:R-:W-:-:S05]  /*45d0*/  PLOP3.LUT P0, PT, PT, PT, UP0, 0x80, 0x0 ;  /* 0x000000000000781c */ /* 0x000fca0003f0f008 */
[----:B------:R-:W-:Y:S02]  /*45e0*/  @UP0 ULDC.64 UR4, c[0x0][0x878] ;  /* 0x00021e0000040ab9 */ /* 0x000fe40000000a00 */
[----:B------:R-:W-:-:S06]  /*45f0*/  @UP0 UIMAD.WIDE UR4, UR36, 0x4, UR4 ;  /* 0x00000004240408a5 */ /* 0x000fcc000f8e0204 */
[----:B------:R-:W-:Y:S02]  /*4600*/  IMAD.U32 R2, RZ, RZ, UR4 ;  /* 0x00000004ff027e24 */ /* 0x000fe4000f8e00ff */
[----:B------:R-:W-:Y:S01]  /*4610*/  IMAD.U32 R3, RZ, RZ, UR5 ;  /* 0x00000005ff037e24 */ /* 0x000fe2000f8e00ff */
[----:B------:R-:W3:Y:S01]  /*4620*/  S2UR UR11, SR_CgaCtaId ;  /* 0x00000000000b79c3 */ /* 0x000ee20000008800 */
[----:B------:R-:W-:-:S03]  /*4630*/  ULDC UR5, c[0x0][0x850] ;  /* 0x0002140000057ab9 */ /* 0x000fc60000000800 */
[----:B------:R1:W4:Y:S01]  /*4640*/  @P0 LDG.E R2, desc[UR46][R2.64] ;  /* 0x0000002e02020981 */ /* 0x000322000c1e1900 */
[----:B------:R-:W-:Y:S01]  /*4650*/  UISETP.NE.AND UP1, UPT, UR5, 0x1, UPT ;  /* 0x000000010500788c */ /* 0x000fe2000bf25270 */
[----:B------:R-:W-:Y:S01]  /*4660*/  BSSY B0, `(.L_x_780) ;  /* 0x0000059000007945 */ /* 0x000fe20003800000 */
[----:B-1----:R-:W-:-:S09]  /*4670*/  VIADD R3, R8, 0xffffff80 ;  /* 0xffffff8008037836 */ /* 0x002fd20000000000 */
[----:B------:R-:W-:Y:S01]  /*4680*/  @UP1 ULDC UR16, c[0x0][0x858] ;  /* 0x0002160000101ab9 */ /* 0x000fe20000000800 */
[----:B------:R-:W-:Y:S01]  /*4690*/  SHF.R.S32.HI R0, RZ, 0x1f, R3 ;  /* 0x0000001fff007819 */ /* 0x000fe20000011403 */
[----:B------:R-:W-:Y:S01]  /*46a0*/  BAR.SYNC.DEFER_BLOCKING 0x1, 0x100 ;  /* 0x0044000000007b1d */ /* 0x000fe20000010000 */
[----:B----4-:R-:W-:Y:S02]  /*46b0*/  @P0 R2UR UR4, R2 ;  /* 0x00000000020402ca */ /* 0x010fe400000e0000 */
[----:B------:R-:W-:Y:S02]  /*46c0*/  LEA.HI R2, R0, R3, RZ, 0x7 ;  /* 0x0000000300027211 */ /* 0x000fe400078f38ff */
[----:B------:R-:W-:Y:S02]  /*46d0*/  ISETP.NE.AND P0, PT, R3, RZ, PT ;  /* 0x000000ff0300720c */ /* 0x000fe40003f05270 */
[----:B------:R-:W-:Y:S02]  /*46e0*/  LOP3.LUT R0, R2, 0x3fffff80, RZ, 0xc0, !PT ;  /* 0x3fffff8002007812 */ /* 0x000fe400078ec0ff */
[----:B------:R-:W-:-:S03]  /*46f0*/  SHF.R.S32.HI R9, RZ, 0x7, R2 ;  /* 0x00000007ff097819 */ /* 0x000fc60000011402 */
[----:B------:R-:W-:Y:S02]  /*4700*/  IMAD.IADD R0, R3, 0x1, -R0 ;  /* 0x0000000103007824 */ /* 0x000fe400078e0a00 */
[----:B------:R-:W-:Y:S02]  /*4710*/  @UP0 ULEA UR6, UR36, UR4, 0x7 ;  /* 0x0000000424060291 */ /* 0x000fe4000f8e383f */
[----:B------:R-:W-:Y:S01]  /*4720*/  IMAD R0, R9, 0x600, R0 ;  /* 0x0000060009007824 */ /* 0x000fe200078e0200 */
[----:B------:R-:W-:Y:S01]  /*4730*/  @UP1 ULDC UR4, c[0x0][0x854] ;  /* 0x0002150000041ab9 */ /* 0x000fe20000000800 */
[----:B------:R-:W-:Y:S02]  /*4740*/  @UP0 USHF.R.S32.HI UR7, URZ, 0x1f, UR6 ;  /* 0x0000001f3f070899 */ /* 0x000fe40008011406 */
[----:B--2---:R-:W-:Y:S01]  /*4750*/  UIMAD.WIDE.U32 UR4, UR10, UR4, URZ ;  /* 0x000000040a0472a5 */ /* 0x004fe2000f8e003f */
[----:B------:R-:W-:Y:S01]  /*4760*/  IMAD.SHL.U32 R0, R0, 0x4, RZ ;  /* 0x0000000400007824 */ /* 0x000fe200078e00ff */
[----:B------:R-:W-:-:S02]  /*4770*/  @UP0 ULEA.HI UR7, UR7, UR6, URZ, 0x7 ;  /* 0x0000000607070291 */ /* 0x000fc4000f8f383f */
[----:B------:R-:W-:Y:S02]  /*4780*/  @UP1 USHF.R.U32.HI UR10, URZ, UR16, UR5 ;  /* 0x000000103f0a1299 */ /* 0x000fe40008011605 */
[----:B------:R-:W-:Y:S02]  /*4790*/  @UP0 USHF.R.S32.HI UR7, URZ, 0x7, UR7 ;  /* 0x000000073f070899 */ /* 0x000fe40008011407 */
[----:B---3--:R-:W-:Y:S02]  /*47a0*/  ULEA UR4, UR11, UR9, 0x18 ;  /* 0x000000090b047291 */ /* 0x008fe4000f8ec03f */
[----:B------:R-:W-:Y:S02]  /*47b0*/  @UP0 UIMAD UR6, UR7, 0x3000, URZ ;  /* 0x00003000070608a4 */ /* 0x000fe4000f8e023f */
[----:B------:R-:W-:Y:S02]  /*47c0*/  UIMAD UR5, UR8, 0x3000, URZ ;  /* 0x00003000080578a4 */ /* 0x000fe4000f8e023f */
[----:B------:R-:W-:Y:S01]  /*47d0*/  @UP0 USHF.R.S32.HI UR7, URZ, 0x1f, UR6 ;  /* 0x0000001f3f070899 */ /* 0x000fe20008011406 */
[----:B------:R-:W-:Y:S01]  /*47e0*/  LEA R0, R0, UR4, 0x2 ;  /* 0x0000000400007c11 */ /* 0x000fe2000f8e10ff */
[----:B------:R-:W-:Y:S01]  /*47f0*/  USHF.R.S32.HI UR11, URZ, 0x1f, UR10 ;  /* 0x0000001f3f0b7899 */ /* 0x000fe2000801140a */
[----:B------:R-:W-:Y:S01]  /*4800*/  @!UP0 UMOV UR6, URZ ;  /* 0x0000003f00068c82 */ /* 0x000fe20008000000 */
[----:B------:R-:W-:Y:S01]  /*4810*/  ULDC.64 UR16, c[0x0][0x848] ;  /* 0x0002120000107ab9 */ /* 0x000fe20000000a00 */
[----:B------:R-:W-:Y:S01]  /*4820*/  UIADD3 UR8, UP1, UR5, UR6, URZ ;  /* 0x0000000605087290 */ /* 0x000fe2000ff3e03f */
[----:B------:R1:W-:Y:S01]  /*4830*/  STS.128 [R0], R24 ;  /* 0x0000001800007388 */ /* 0x0003e20000000c00 */
[----:B------:R-:W-:Y:S01]  /*4840*/  @!UP0 UMOV UR7, URZ ;  /* 0x0000003f00078c82 */ /* 0x000fe20008000000 */
[----:B------:R-:W-:-:S02]  /*4850*/  UIMAD UR6, UR11, UR12, URZ ;  /* 0x0000000c0b0672a4 */ /* 0x000fc4000f8e023f */
[----:B------:R-:W-:Y:S01]  /*4860*/  ULEA.HI.X.SX32 UR9, UR5, UR7, 0x1, UP1 ;  /* 0x0000000705097291 */ /* 0x000fe200088f0e3f */
[----:B------:R1:W-:Y:S01]  /*4870*/  STS.128 [R0+0x800], R28 ;  /* 0x0008001c00007388 */ /* 0x0003e20000000c00 */
[----:B------:R-:W-:Y:S02]  /*4880*/  UIMAD UR5, UR11, UR14, URZ ;  /* 0x0000000e0b0572a4 */ /* 0x000fe4000f8e023f */
[----:B------:R-:W-:Y:S01]  /*4890*/  UIMAD UR11, UR10, UR13, UR6 ;  /* 0x0000000d0a0b72a4 */ /* 0x000fe2000f8e0206 */
[----:B------:R1:W-:Y:S01]  /*48a0*/  STS.128 [R0+0x1000], R32 ;  /* 0x0010002000007388 */ /* 0x0003e20000000c00 */
[----:B------:R-:W-:Y:S02]  /*48b0*/  UIMAD.WIDE.U32 UR6, UR10, UR12, UR8 ;  /* 0x0000000c0a0672a5 */ /* 0x000fe4000f8e0008 */
[----:B------:R-:W-:Y:S01]  /*48c0*/  UIMAD UR12, UR10, UR15, UR5 ;  /* 0x0000000f0a0c72a4 */ /* 0x000fe2000f8e0205 */
[----:B------:R1:W-:Y:S01]  /*48d0*/  STS.128 [R0+0x1800], R36 ;  /* 0x0018002400007388 */ /* 0x0003e20000000c00 */
[----:B------:R-:W-:-:S02]  /*48e0*/  USHF.R.S32.HI UR5, URZ, 0x1f, UR36 ;  /* 0x0000001f3f057899 */ /* 0x000fc40008011424 */
[----:B------:R-:W-:Y:S01]  /*48f0*/  UIMAD.WIDE.U32 UR8, UR10, UR14, UR8 ;  /* 0x0000000e0a0872a5 */ /* 0x000fe2000f8e0008 */
[----:B------:R1:W-:Y:S01]  /*4900*/  STS.128 [R0+0x2000], R4 ;  /* 0x0020000400007388 */ /* 0x0003e20000000c00 */
[----:B------:R-:W-:Y:S01]  /*4910*/  USEL UR5, UR5, URZ, !UP0 ;  /* 0x0000003f05057287 */ /* 0x000fe2000c000000 */
[----:B------:R-:W-:Y:S02]  /*4920*/  ULDC.64 UR14, c[0x0][0x820] ;  /* 0x00020800000e7ab9 */ /* 0x000fe40000000a00 */
[----:B------:R1:W-:Y:S01]  /*4930*/  STS.128 [R0+0x2800], R44 ;  /* 0x0028002c00007388 */ /* 0x0003e20000000c00 */
[----:B------:R-:W-:Y:S02]  /*4940*/  USEL UR36, UR36, URZ, !UP0 ;  /* 0x0000003f24247287 */ /* 0x000fe4000c000000 */
[----:B------:R-:W-:Y:S01]  /*4950*/  UIMAD UR10, UR5, UR14, URZ ;  /* 0x0000000e050a72a4 */ /* 0x000fe2000f8e023f */
[----:B------:R1:W-:Y:S01]  /*4960*/  STS.128 [R0+0x3000], R48 ;  /* 0x0030003000007388 */ /* 0x0003e20000000c00 */
[----:B------:R-:W-:-:S02]  /*4970*/  UIADD3 UR7, UR7, UR11, URZ ;  /* 0x0000000b07077290 */ /* 0x000fc4000fffe03f */
[----:B------:R-:W-:Y:S01]  /*4980*/  UIMAD UR5, UR5, UR16, URZ ;  /* 0x00000010050572a4 */ /* 0x000fe2000f8e023f */
[----:B------:R1:W-:Y:S01]  /*4990*/  STS.128 [R0+0x3800], R52 ;  /* 0x0038003400007388 */ /* 0x0003e20000000c00 */
[----:B------:R-:W-:Y:S02]  /*49a0*/  UIADD3 UR9, UR9, UR12, URZ ;  /* 0x0000000c09097290 */ /* 0x000fe4000fffe03f */
[----:B------:R-:W-:Y:S01]  /*49b0*/  UIMAD UR10, UR36, UR15, UR10 ;  /* 0x0000000f240a72a4 */ /* 0x000fe2000f8e020a */
[----:B------:R1:W-:Y:S01]  /*49c0*/  STS.128 [R0+0x4000], R56 ;  /* 0x0040003800007388 */ /* 0x0003e20000000c00 */
[----:B------:R-:W-:Y:S02]  /*49d0*/  UIMAD.WIDE.U32 UR6, UR36, UR14, UR6 ;  /* 0x0000000e240672a5 */ /* 0x000fe4000f8e0006 */
[----:B------:R-:W-:Y:S01]  /*49e0*/  UIMAD UR5, UR36, UR17, UR5 ;  /* 0x00000011240572a4 */ /* 0x000fe2000f8e0205 */
[----:B------:R1:W-:Y:S01]  /*49f0*/  STS.128 [R0+0x4800], R60 ;  /* 0x0048003c00007388 */ /* 0x0003e20000000c00 */
[----:B------:R-:W-:Y:S01]  /*4a00*/  UIMAD.WIDE.U32 UR8, UR36, UR16, UR8 ;  /* 0x00000010240872a5 */ /* 0x000fe2000f8e0008 */
[----:B------:R-:W-:-:S02]  /*4a10*/  ULDC.64 UR12, c[0x0][0x800] ;  /* 0x00020000000c7ab9 */ /* 0x000fc40000000a00 */
[----:B------:R1:W-:Y:S01]  /*4a20*/  STS.128 [R0+0x5000], R64 ;  /* 0x0050004000007388 */ /* 0x0003e20000000c00 */
[----:B------:R-:W-:Y:S01]  /*4a30*/  ULDC.64 UR14, c[0x0][0x828] ;  /* 0x00020a00000e7ab9 */ /* 0x000fe20000000a00 */
[----:B------:R-:W-:Y:S02]  /*4a40*/  UIADD3 UR7, UR7, UR10, URZ ;  /* 0x0000000a07077290 */ /* 0x000fe4000fffe03f */
[----:B------:R1:W-:Y:S01]  /*4a50*/  STS.128 [R0+0x5800], R68 ;  /* 0x0058004400007388 */ /* 0x0003e20000000c00 */
[----:B------:R-:W-:Y:S02]  /*4a60*/  ULEA UR12, UP0, UR6, UR12, 0x2 ;  /* 0x0000000c060c7291 */ /* 0x000fe4000f80103f */
[----:B------:R-:W-:Y:S01]  /*4a70*/  UIADD3 UR5, UR9, UR5, URZ ;  /* 0x0000000509057290 */ /* 0x000fe2000fffe03f */
[----:B------:R-:W-:Y:S01]  /*4a80*/  @!PT LDS RZ, [RZ] ;  /* 0x00000000fffff984 */ /* 0x000fe20000000800 */
[----:B------:R-:W-:Y:S01]  /*4a90*/  @!PT LDS RZ, [RZ] ;  /* 0x00000000fffff984 */ /* 0x000fe20000000800 */
[----:B------:R-:W-:Y:S01]  /*4aa0*/  @!PT LDS RZ, [RZ] ;  /* 0x00000000fffff984 */ /* 0x000fe20000000800 */
[----:B------:R-:W-:Y:S01]  /*4ab0*/  @!PT LDS RZ, [RZ] ;  /* 0x00000000fffff984 */ /* 0x000fe20000000800 */
[----:B------:R2:W-:Y:S06]  /*4ac0*/  MEMBAR.ALL.CTA ;  /* 0x0000000000007992 */ /* 0x0005ec0000008000 */
[----:B--2---:R-:W2:Y:S01]  /*4ad0*/  FENCE.VIEW.ASYNC.S ;  /* 0x00000000000073c6 */ /* 0x004ea20000000000 */
[----:B------:R-:W-:-:S02]  /*4ae0*/  ULEA UR14, UP1, UR8, UR14, 0x2 ;  /* 0x0000000e080e7291 */ /* 0x000fc4000f82103f */
[----:B------:R-:W-:Y:S02]  /*4af0*/  ULEA.HI.X UR13, UR6, UR13, UR7, 0x2, UP0 ;  /* 0x0000000d060d7291 */ /* 0x000fe400080f1407 */
[----:B------:R-:W-:Y:S01]  /*4b00*/  ULEA.HI.X UR7, UR8, UR15, UR5, 0x2, UP1 ;  /* 0x0000000f08077291 */ /* 0x000fe200088f1405 */
[----:B--2---:R-:W-:Y:S06]  /*4b10*/  BAR.SYNC.DEFER_BLOCKING 0x1, 0x100 ;  /* 0x0044000000007b1d */ /* 0x004fec0000010000 */
[----:B------:R-:W-:Y:S05]  /*4b20*/  @P0 BRA `(.L_x_781) ;  /* 0x0000000000300947 */ /* 0x000fea0003800000 */
[----:B------:R-:W-:Y:S01]  /*4b30*/  PLOP3.LUT P0, PT, PT, PT, PT, 0x80, 0x0 ;  /* 0x000000000000781c */ /* 0x000fe20003f0f070 */
[----:B------:R-:W-:Y:S01]  /*4b40*/  UMOV UR5, 0xc00 ;  /* 0x00000c0000057882 */ /* 0x000fe20000000000 */
[----:B------:R-:W-:Y:S01]  /*4b50*/  UMOV UR8, 0x0 ;  /* 0x0000000000087882 */ /* 0x000fe20000000000 */
[----:B------:R-:W-:Y:S01]  /*4b60*/  UMOV UR9, 0x14f00000 ;  /* 0x14f0000000097882 */ /* 0x000fe20000000000 */
[----:B------:R-:W-:-:S09]  /*4b70*/  UMOV UR6, UR14 ;  /* 0x0000000e00067c82 */ /* 0x000fd20008000000 */
.L_x_782:
[----:B------:R-:W-:Y:S01]  /*4b80*/  @P0 ELECT P1, URZ, PT ;  /* 0x00000000003f082f */ /* 0x000fe20003820000 */
[----:B------:R2:W-:-:S12]  /*4b90*/  UBLKRED.G.S.ADD.F32.RN [UR6], [UR4], UR5, desc[UR8] ;  /* 0x00000806040073bb */ /* 0x0005d800080a1405 */
[----:B------:R-:W-:Y:S02]  /*4ba0*/  @P1 PLOP3.LUT P0, PT, P1, PT, PT, 0x8, 0x0 ;  /* 0x000000000000181c */ /* 0x000fe40000f0e170 */
[----:B------:R-:W-:-:S11]  /*4bb0*/  PLOP3.LUT P1, PT, PT, PT, PT, 0x8, 0x0 ;  /* 0x000000000000781c */ /* 0x000fd60003f2e170 */
[----:B--2---:R-:W-:Y:S05]  /*4bc0*/  @P0 BRA.U.ANY `(.L_x_782) ;  /* 0xfffffffd00ec0947 */ /* 0x004fea000393ffff */
[----:B------:R0:W-:Y:S01]  /*4bd0*/  UTMACMDFLUSH ;  /* 0x00000000000079b7 */ /* 0x0001e20000000000 */
[----:B------:R-:W-:-:S04]  /*4be0*/  DEPBAR.LE SB0, 0x0 ;  /* 0x000080000000791a */ /* 0x000fc80000000000 */
.L_x_781:
[----:B------:R-:W-:Y:S05]  /*4bf0*/  BSYNC B0 ;  /* 0x0000000000007941 */ /* 0x000fea0003800000 */
.L_x_780:
[----:B------:R-:W-:Y:S01]  /*4c00*/  BAR.SYNC.DEFER_BLOCKING 0x1, 0x100 ;  /* 0x0044000000007b1d */ /* 0x000fe20000010000 */
[----:B------:R-:W-:-:S05]  /*4c10*/  ISETP.NE.AND P0, PT, R8, 0x80, PT ;  /* 0x000000800800780c */ /* 0x000fca0003f05270 */
        /* <DEDUP_REMOVED lines=20> */
[----:B------:R-:W-:Y:S01]  /*4d60*/  PLOP3.LUT P0, PT, PT, PT, PT, 0x80, 0x0 ;  /* 0x000000000000781c */ /* 0x000fe20003f0f070 */
[----:B------:R-:W-:Y:S01]  /*4d70*/  UMOV UR5, 0xc00 ;  /* 0x00000c0000057882 */ /* 0x000fe20000000000 */
[----:B------:R-:W-:Y:S01]  /*4d80*/  UMOV UR8, 0x0 ;  /* 0x0000000000087882 */ /* 0x000fe20000000000 */
[----:B------:R-:W-:Y:S01]  /*4d90*/  UMOV UR9, 0x14f00000 ;  /* 0x14f0000000097882 */ /* 0x000fe20000000000 */
[----:B------:R-:W-:Y:S01]  /*4da0*/  UMOV UR6, UR12 ;  /* 0x0000000c00067c82 */ /* 0x000fe20008000000 */
[----:B------:R-:W-:-:S08]  /*4db0*/  UMOV UR7, UR13 ;  /* 0x0000000d00077c82 */ /* 0x000fd00008000000 */
.L_x_783:
        /* <DEDUP_REMOVED lines=8> */
.L_x_750:
        /* <DEDUP_REMOVED lines=20> */
.L_x_785:
        /* <DEDUP_REMOVED lines=13> */
.L_x_787:
[----:B------:R-:W-:-:S05]  /*5050*/  ULDC UR5, c[0x0][0x8c4] ;  /* 0x0002310000057ab9 */ /* 0x000fca0000000800 */
.L_x_786:
        /* <DEDUP_REMOVED lines=40> */
.L_x_788:
        /* <DEDUP_REMOVED lines=49> */
.L_x_802:
        /* <DEDUP_REMOVED lines=21> */
.L_x_791:
[----:B------:R-:W-:Y:S05]  /*5740*/  BSYNC B0 ;  /* 0x0000000000007941 */ /* 0x000fea0003800000 */
.L_x_790:
        /* <DEDUP_REMOVED lines=13> */
.L_x_793:
[----:B------:R-:W-:Y:S05]  /*5820*/  BSYNC B0 ;  /* 0x0000000000007941 */ /* 0x000fea0003800000 */
.L_x_792:
[----:B------:R-:W-:Y:S06]  /*5830*/  BAR.ARV 0xa, 0xa0 ;  /* 0x0282800000007b1d */ /* 0x000fec0000002000 */
[----:B------:R-:W-:Y:S04]  /*5840*/  BSSY B0, `(.L_x_794) ;  /* 0x0000003000007945 */ /* 0x000fe80003800000 */
[----:B------:R-:W-:Y:S05]  /*5850*/  @!P0 BRA `(.L_x_795) ;  /* 0x0000000000048947 */ /* 0x000fea0003800000 */
[----:B------:R-:W-:-:S04]  /*5860*/  DEPBAR.LE SB0, 0x0 ;  /* 0x000080000000791a */ /* 0x000fc80000000000 */
.L_x_795:
[----:B------:R-:W-:Y:S05]  /*5870*/  BSYNC B0 ;  /* 0x0000000000007941 */ /* 0x000fea0003800000 */
.L_x_794:
        /* <DEDUP_REMOVED lines=13> */
.L_x_797:
[----:B------:R-:W-:Y:S05]  /*5950*/  BSYNC B0 ;  /* 0x0000000000007941 */ /* 0x000fea0003800000 */
.L_x_796:
        /* <DEDUP_REMOVED lines=13> */
.L_x_799:
[----:B------:R-:W-:Y:S05]  /*5a30*/  BSYNC B0 ;  /* 0x0000000000007941 */ /* 0x000fea0003800000 */
.L_x_798:
[----:B------:R-:W-:Y:S01]  /*5a40*/  VIADD R0, R0, 0xfffffffe ;  /* 0xfffffffe00007836 */ /* 0x000fe20000000000 */
[----:B------:R-:W-:Y:S06]  /*5a50*/  BAR.ARV 0xa, 0xa0 ;  /* 0x0282800000007b1d */ /* 0x000fec0000002000 */
[----:B------:R-:W-:Y:S01]  /*5a60*/  BSSY B0, `(.L_x_800) ;  /* 0x0000004000007945 */ /* 0x000fe20003800000 */
[----:B------:R-:W-:-:S03]  /*5a70*/  ISETP.NE.AND P1, PT, R0, RZ, PT ;  /* 0x000000ff0000720c */ /* 0x000fc60003f25270 */
[----:B------:R-:W-:Y:S10]  /*5a80*/  @!P0 BRA `(.L_x_801) ;  /* 0x0000000000048947 */ /* 0x000ff40003800000 */
[----:B------:R-:W-:-:S04]  /*5a90*/  DEPBAR.LE SB0, 0x0 ;  /* 0x000080000000791a */ /* 0x000fc80000000000 */
.L_x_801:
[----:B------:R-:W-:Y:S05]  /*5aa0*/  BSYNC B0 ;  /* 0x0000000000007941 */ /* 0x000fea0003800000 */
.L_x_800:
[----:B------:R-:W-:Y:S06]  /*5ab0*/  BAR.ARV 0xb, 0xa0 ;  /* 0x02c2800000007b1d */ /* 0x000fec0000002000 */
[----:B------:R-:W-:Y:S02]  /*5ac0*/  UIADD3 UR5, UR5, 0x2, URZ ;  /* 0x0000000205057890 */ /* 0x000fe4000fffe03f */
[----:B------:R-:W-:Y:S01]  /*5ad0*/  UIADD3 UR4, UR4, 0x1, URZ ;  /* 0x0000000104047890 */ /* 0x000fe2000fffe03f */
[----:B------:R-:W-:Y:S11]  /*5ae0*/  @P1 BRA `(.L_x_802) ;  /* 0xfffffff800c01947 */ /* 0x000ff6000383ffff */
[----:B------:R-:W-:-:S12]  /*5af0*/  UIADD3 UR6, UR16, 0x3000, URZ ;  /* 0x0000300010067890 */ /* 0x000fd8000fffe03f */
.L_x_789:
        /* <DEDUP_REMOVED lines=19> */
.L_x_804:
[----:B------:R-:W-:Y:S05]  /*5c30*/  BSYNC B0 ;  /* 0x0000000000007941 */ /* 0x000fea0003800000 */
.L_x_803:
        /* <DEDUP_REMOVED lines=19> */
.L_x_806:
[----:B------:R-:W-:Y:S05]  /*5d70*/  BSYNC B0 ;  /* 0x0000000000007941 */ /* 0x000fea0003800000 */
.L_x_805:
[----:B------:R-:W-:Y:S06]  /*5d80*/  BAR.ARV 0xa, 0xa0 ;  /* 0x0282800000007b1d */ /* 0x000fec0000002000 */
[----:B------:R-:W-:Y:S04]  /*5d90*/  BSSY B0, `(.L_x_807) ;  /* 0x0000003000007945 */ /* 0x000fe80003800000 */
[----:B------:R-:W-:Y:S05]  /*5da0*/  @!P0 BRA `(.L_x_808) ;  /* 0x0000000000048947 */ /* 0x000fea0003800000 */
[----:B------:R-:W-:-:S04]  /*5db0*/  DEPBAR.LE SB0, 0x0 ;  /* 0x000080000000791a */ /* 0x000fc80000000000 */
.L_x_808:
[----:B------:R-:W-:Y:S05]  /*5dc0*/  BSYNC B0 ;  /* 0x0000000000007941 */ /* 0x000fea0003800000 */
.L_x_807:
[----:B------:R-:W-:Y:S06]  /*5dd0*/  BAR.ARV 0xb, 0xa0 ;  /* 0x02c2800000007b1d */ /* 0x000fec0000002000 */
[----:B------:R-:W-:Y:S05]  /*5de0*/  BRA `(.L_x_755) ;  /* 0x0000002800547947 */ /* 0x000fea0003800000 */
.L_x_784:
        /* <DEDUP_REMOVED lines=13> */
.L_x_809:
        /* <DEDUP_REMOVED lines=14> */
.L_x_811:
[----:B------:R-:W-:-:S05]  /*5fa0*/  ULDC UR4, c[0x0][0x8c4] ;  /* 0x0002310000047ab9 */ /* 0x000fca0000000800 */
.L_x_810:
        /* <DEDUP_REMOVED lines=56> */
.L_x_813:
        /* <DEDUP_REMOVED lines=63> */
.L_x_843:
        /* <DEDUP_REMOVED lines=13> */
.L_x_816:
        /* <DEDUP_REMOVED lines=125> */
.L_x_827:
[----:B------:R-:W-:-:S04]  /*6fc0*/  SHF.L.U32 R21, R9, 0x1f, RZ ;  /* 0x0000001f09157819 */ /* 0x000fc800000006ff */
[----:B-1----:R-:W1:Y:S02]  /*6fd0*/  SYNCS.PHASECHK.TRANS64.TRYWAIT P1, [R0+URZ+0x26840], R21 ;  /* 0x02684015000075a7 */ /* 0x002e64000802017f */
[----:B-12---:R-:W-:Y:S05]  /*6fe0*/  @!P1 BRA `(.L_x_819) ;  /* 0x0000001800549947 */ /* 0x006fea0003800000 */
.L_x_844:
[----:B------:R-:W-:Y:S05]  /*6ff0*/  @P0 BRA `(.L_x_820) ;  /* 0x0000000000140947 */ /* 0x000fea0003800000 */
[----:B------:R-:W-:Y:S01]  /*7000*/  ISETP.NE.AND P1, PT, R16, RZ, PT ;  /* 0x000000ff1000720c */ /* 0x000fe20003f25270 */
[----:B------:R-:W-:-:S04]  /*7010*/  IMAD.MOV.U32 R3, RZ, RZ, 0x3100 ;  /* 0x00003100ff037424 */ /* 0x000fc800078e00ff */
[----:B------:R2:W-:Y:S08]  /*7020*/  SYNCS.ARRIVE.TRANS64 RZ, [R0+URZ+0x26830], R3 ;  /* 0x0268300300ff79a7 */ /* 0x0005f0000800003f */
[----:B------:R-:W-:Y:S05]  /*7030*/  @!P1 BRA `(.L_x_820) ;  /* 0x0000000000049947 */ /* 0x000fea0003800000 */
[----:B------:R-:W-:Y:S01]  /*7040*/  BPT.TRAP 0x1 ;  /* 0x000000040000795c */ /* 0x000fe20000300000 */
.L_x_820:
        /* <DEDUP_REMOVED lines=43> */
.L_x_845:
[----:B------:R-:W-:Y:S05]  /*7300*/  @P0 BRA `(.L_x_822) ;  /* 0x0000000000140947 */ /* 0x000fea0003800000 */
[----:B------:R-:W-:Y:S01]  /*7310*/  ISETP.NE.AND P1, PT, R16, RZ, PT ;  /* 0x000000ff1000720c */ /* 0x000fe20003f25270 */
[----:B------:R-:W-:-:S04]  /*7320*/  IMAD.MOV.U32 R3, RZ, RZ, 0x3100 ;  /* 0x00003100ff037424 */ /* 0x000fc800078e00ff */
[----:B------:R3:W-:Y:S08]  /*7330*/  SYNCS.ARRIVE.TRANS64 RZ, [R0+URZ+0x26818], R3 ;  /* 0x0268180300ff79a7 */ /* 0x0007f0000800003f */
[----:B------:R-:W-:Y:S05]  /*7340*/  @!P1 BRA `(.L_x_822) ;  /* 0x0000000000049947 */ /* 0x000fea0003800000 */
[----:B------:R-:W-:Y:S01]  /*7350*/  BPT.TRAP 0x1 ;  /* 0x000000040000795c */ /* 0x000fe20000300000 */
.L_x_822:
        /* <DEDUP_REMOVED lines=36> */
.L_x_846:
        /* <DEDUP_REMOVED lines=9> */
.L_x_824:
        /* <DEDUP_REMOVED lines=38> */
.L_x_848:
[----:B------:R-:W-:Y:S05]  /*7890*/  @P0 BRA `(.L_x_826) ;  /* 0x0000000000140947 */ /* 0x000fea0003800000 */
[----:B------:R-:W-:Y:S01]  /*78a0*/  ISETP.NE.AND P1, PT, R16, RZ, PT ;  /* 0x000000ff1000720c */ /* 0x000fe20003f25270 */
[----:B-1----:R-:W-:-:S04]  /*78b0*/  IMAD.MOV.U32 R5, RZ, RZ, 0x3100 ;  /* 0x00003100ff057424 */ /* 0x002fc800078e00ff */
[----:B------:R2:W-:Y:S08]  /*78c0*/  SYNCS.ARRIVE.TRANS64 RZ, [R0+URZ+0x26810], R5 ;  /* 0x0268100500ff79a7 */ /* 0x0005f0000800003f */
[----:B------:R-:W-:Y:S05]  /*78d0*/  @!P1 BRA `(.L_x_826) ;  /* 0x0000000000049947 */ /* 0x000fea0003800000 */
[----:B------:R-:W-:Y:S01]  /*78e0*/  BPT.TRAP 0x1 ;  /* 0x000000040000795c */ /* 0x000fe20000300000 */
.L_x_826:
        /* <DEDUP_REMOVED lines=37> */
.L_x_818:
[----:B------:R-:W-:-:S13]  /*7b40*/  ISETP.NE.AND P1, PT, R13, RZ, PT ;  /* 0x000000ff0d00720c */ /* 0x000fda0003f25270 */
[----:B------:R-:W-:Y:S05]  /*7b50*/  @!P1 BRA `(.L_x_817) ;  /* 0x0000000400689947 */ /* 0x000fea0003800000 */
[----:B------:R-:W-:-:S04]  /*7b60*/  SHF.L.U32 R7, R9, 0x1f, RZ ;  /* 0x0000001f09077819 */ /* 0x000fc800000006ff */
[----:B------:R-:W1:Y:S02]  /*7b70*/  SYNCS.PHASECHK.TRANS64.TRYWAIT P1, [R0+URZ+0x26840], R7 ;  /* 0x02684007000075a7 */ /* 0x000e64000802017f */
[----:B-1----:R-:W-:Y:S05]  /*7b80*/  @!P1 BRA `(.L_x_828) ;  /* 0x0000000c00c09947 */ /* 0x002fea0003800000 */
.L_x_849:
[----:B------:R-:W-:Y:S05]  /*7b90*/  @P0 BRA `(.L_x_829) ;  /* 0x0000000000140947 */ /* 0x000fea0003800000 */
[----:B------:R-:W-:Y:S01]  /*7ba0*/  ISETP.NE.AND P1, PT, R16, RZ, PT ;  /* 0x000000ff1000720c */ /* 0x000fe20003f25270 */
[----:B------:R-:W-:-:S04]  /*7bb0*/  IMAD.MOV.U32 R5, RZ, RZ, 0x3100 ;  /* 0x00003100ff057424 */ /* 0x000fc800078e00ff */
[----:B------:R2:W-:Y:S08]  /*7bc0*/  SYNCS.ARRIVE.TRANS64 RZ, [R0+URZ+0x26830], R5 ;  /* 0x0268300500ff79a7 */ /* 0x0005f0000800003f */
[----:B------:R-:W-:Y:S05]  /*7bd0*/  @!P1 BRA `(.L_x_829) ;  /* 0x0000000000049947 */ /* 0x000fea0003800000 */
[----:B------:R-:W-:Y:S01]  /*7be0*/  BPT.TRAP 0x1 ;  /* 0x000000040000795c */ /* 0x000fe20000300000 */
.L_x_829:
        /* <DEDUP_REMOVED lines=41> */
.L_x_850:
[----:B------:R-:W-:Y:S05]  /*7e80*/  @P0 BRA `(.L_x_831) ;  /* 0x0000000000140947 */ /* 0x000fea0003800000 */
[----:B------:R-:W-:Y:S01]  /*7e90*/  ISETP.NE.AND P0, PT, R16, RZ, PT ;  /* 0x000000ff1000720c */ /* 0x000fe20003f05270 */
[----:B------:R-:W-:-:S04]  /*7ea0*/  IMAD.MOV.U32 R5, RZ, RZ, 0x3100 ;  /* 0x00003100ff057424 */ /* 0x000fc800078e00ff */
[----:B------:R3:W-:Y:S08]  /*7eb0*/  SYNCS.ARRIVE.TRANS64 RZ, [R0+URZ+0x26818], R5 ;  /* 0x0268180500ff79a7 */ /* 0x0007f0000800003f */
[----:B------:R-:W-:Y:S05]  /*7ec0*/  @!P0 BRA `(.L_x_831) ;  /* 0x0000000000048947 */ /* 0x000fea0003800000 */
[----:B------:R-:W-:Y:S01]  /*7ed0*/  BPT.TRAP 0x1 ;  /* 0x000000040000795c */ /* 0x000fe20000300000 */
.L_x_831:
        /* <DEDUP_REMOVED lines=34> */
.L_x_817:
[----:B------:R-:W3:Y:S01]  /*8100*/  S2R R2, SR_TID.X ;  /* 0x0000000000027919 */ /* 0x000ee20000002100 */
[----:B------:R-:W-:Y:S01]  /*8110*/  IMAD R3, R12, 0x8, R0 ;  /* 0x000000080c037824 */ /* 0x000fe200078e0200 */
[----:B---3--:R-:W-:Y:S02]  /*8120*/  LOP3.LUT R4, R2, 0x7f, RZ, 0xc0, !PT ;  /* 0x0000007f02047812 */ /* 0x008fe400078ec0ff */
[----:B------:R-:W-:Y:S02]  /*8130*/  SHF.L.U32 R2, R9, 0x1f, RZ ;  /* 0x0000001f09027819 */ /* 0x000fe400000006ff */
[----:B------:R-:W-:Y:S02]  /*8140*/  ISETP.NE.AND P1, PT, R4, RZ, PT ;  /* 0x000000ff0400720c */ /* 0x000fe40003f25270 */
[----:B------:R-:W3:Y:S02]  /*8150*/  SYNCS.PHASECHK.TRANS64.TRYWAIT P0, [R3+URZ+0x26840], R2 ;  /* 0x02684002030075a7 */ /* 0x000ee4000800017f */
[----:B---3--:R-:W-:Y:S09]  /*8160*/  @!P0 BRA `(.L_x_832) ;  /* 0x0000000800708947 */ /* 0x008ff20003800000 */
.L_x_851:
[----:B------:R-:W-:Y:S05]  /*8170*/  @P1 BRA `(.L_x_833) ;  /* 0x0000000000181947 */ /* 0x000fea0003800000 */
[----:B------:R-:W4:Y:S01]  /*8180*/  S2R R4, SR_TID.X ;  /* 0x0000000000047919 */ /* 0x000f220000002100 */
[----:B---3--:R-:W-:-:S04]  /*8190*/  IMAD.MOV.U32 R2, RZ, RZ, 0x3100 ;  /* 0x00003100ff027424 */ /* 0x008fc800078e00ff */
[----:B------:R3:W-:Y:S01]  /*81a0*/  SYNCS.ARRIVE.TRANS64 RZ, [R3+URZ+0x26830], R2 ;  /* 0x0268300203ff79a7 */ /* 0x0007e2000800003f */
[----:B----4-:R-:W-:-:S13]  /*81b0*/  LOP3.LUT P0, RZ, R4, 0x1f, RZ, 0xc0, !PT ;  /* 0x0000001f04ff7812 */ /* 0x010fda000780c0ff */
[----:B---3--:R-:W-:Y:S05]  /*81c0*/  @!P0 BRA `(.L_x_833) ;  /* 0x0000000000048947 */ /* 0x008fea0003800000 */
[----:B------:R-:W-:Y:S01]  /*81d0*/  BPT.TRAP 0x1 ;  /* 0x000000040000795c */ /* 0x000fe20000300000 */
.L_x_833:
        /* <DEDUP_REMOVED lines=48> */
.L_x_814:
[----:B------:R-:W-:Y:S05]  /*84e0*/  BSYNC B0 ;  /* 0x0000000000007941 */ /* 0x000fea0003800000 */
.L_x_812:
[----:B------:R-:W-:-:S03]  /*84f0*/  UMOV UR8, 0xffffffff ;  /* 0xffffffff00087882 */ /* 0x000fc60000000000 */
[----:B------:R-:W-:Y:S05]  /*8500*/  BRA.DIV UR8, `(.L_x_834) ;  /* 0x00000006089c7947 */ /* 0x000fea000b800000 */
[----:B------:R-:W-:-:S13]  /*8510*/  ELECT P0, URZ, PT ;  /* 0x00000000003f782f */ /* 0x000fda0003800000 */
.L_x_854:
[----:B------:R-:W-:Y:S05]  /*8520*/  @!P0 BRA `(.L_x_755) ;  /* 0x0000000000848947 */ /* 0x000fea0003800000 */
[----:B------:R-:W-:-:S06]  /*8530*/  ULOP3.LUT UR8, UR38, 0x2, URZ, 0xfc, !UPT ;  /* 0x0000000226087892 */ /* 0x000fcc000f8efc3f */
[----:B------:R-:W-:-:S05]  /*8540*/  IMAD.U32 R2, RZ, RZ, UR8 ;  /* 0x00000008ff027e24 */ /* 0x000fca000f8e00ff */
[----:B------:R-:W-:-:S13]  /*8550*/  ISETP.NE.AND P0, PT, R2, 0x3, PT ;  /* 0x000000030200780c */ /* 0x000fda0003f05270 */
[----:B------:R-:W-:Y:S05]  /*8560*/  @!P0 BRA `(.L_x_835) ;  /* 0x0000000000048947 */ /* 0x000fea0003800000 */
[----:B--2---:R-:W-:Y:S01]  /*8570*/  BPT.TRAP 0x1 ;  /* 0x000000040000795c */ /* 0x004fe20000300000 */
.L_x_835:
        /* <DEDUP_REMOVED lines=15> */
.L_x_855:
[----:B------:R-:W3:Y:S02]  /*8670*/  SYNCS.PHASECHK.TRANS64.TRYWAIT P1, [R3+URZ], R2 ;  /* 0x00000002030075a7 */ /* 0x000ee4000802017f */
[----:B---3--:R-:W-:Y:S05]  /*8680*/  @!P1 BRA `(.L_x_837) ;  /* 0x0000000400749947 */ /* 0x008fea0003800000 */
.L_x_856:
[----:B------:R-:W-:Y:S05]  /*8690*/  @!P0 BRA `(.L_x_838) ;  /* 0x0000000000048947 */ /* 0x000fea0003800000 */
[----:B--2---:R-:W-:Y:S01]  /*86a0*/  BPT.TRAP 0x1 ;  /* 0x000000040000795c */ /* 0x004fe20000300000 */
.L_x_838:
[----:B---3--:R-:W-:-:S04]  /*86b0*/  VIADD R3, R7, 0x26840 ;  /* 0x0002684007037836 */ /* 0x008fc80000000000 */
[----:B------:R-:W-:-:S04]  /*86c0*/  IMAD R0, R0, 0x8, R3 ;  /* 0x0000000800007824 */ /* 0x000fc800078e0203 */
[----:B------:R-:W3:Y:S02]  /*86d0*/  SYNCS.PHASECHK.TRANS64.TRYWAIT P0, [R0+URZ], R5 ;  /* 0x00000005000075a7 */ /* 0x000ee4000800017f */
[----:B---3--:R-:W-:Y:S05]  /*86e0*/  @!P0 BRA `(.L_x_839) ;  /* 0x0000000400708947 */ /* 0x008fea0003800000 */
.L_x_857:
[----:B------:R-:W-:-:S07]  /*86f0*/  IMAD R3, R4, 0x8, R3 ;  /* 0x0000000804037824 */ /* 0x000fce00078e0203 */
.L_x_840:
[----:B----4-:R4:W1:Y:S02]  /*8700*/  SYNCS.PHASECHK.TRANS64.TRYWAIT P0, [R3+URZ], R2 ;  /* 0x00000002030075a7 */ /* 0x010864000800017f */
[----:B-1----:R-:W-:Y:S05]  /*8710*/  @!P0 NANOSLEEP.SYNCS 0x989680 ;  /* 0x009896800000895d */ /* 0x002fea0003900000 */
[----:B------:R-:W1:Y:S02]  /*8720*/  @!P0 SYNCS.PHASECHK.TRANS64 P0, [R3+URZ], R2 ;  /* 0x00000002030085a7 */ /* 0x000e64000800007f */
[----:B-1----:R-:W-:Y:S05]  /*8730*/  @!P0 BRA `(.L_x_840) ;  /* 0xfffffffc00f08947 */ /* 0x002fea000383ffff */
.L_x_755:
[----:B--2---:R-:W-:Y:S05]  /*8740*/  BSYNC B6 ;  /* 0x0000000000067941 */ /* 0x004fea0003800000 */
.L_x_749:
[----:B------:R-:W-:Y:S05]  /*8750*/  EXIT ;  /* 0x000000000000794d */ /* 0x000fea0003800000 */
.L_x_765:
[----:B------:R-:W-:Y:S02]  /*8760*/  IMAD.MOV.U32 R13, RZ, RZ, R16 ;  /* 0x000000ffff0d7224 */ /* 0x000fe400078e0010 */
[----:B------:R-:W-:Y:S02]  /*8770*/  IMAD.MOV.U32 R12, RZ, RZ, RZ ;  /* 0x000000ffff0c7224 */ /* 0x000fe400078e00ff */
[----:B------:R-:W-:Y:S02]  /*8780*/  IMAD.MOV.U32 R11, RZ, RZ, 0x1f ;  /* 0x0000001fff0b7424 */ /* 0x000fe400078e00ff */
[----:B------:R-:W-:-:S07]  /*8790*/  IMAD.MOV.U32 R15, RZ, RZ, -0x1 ;  /* 0xffffffffff0f7424 */ /* 0x000fce00078e00ff */
[----:B-----5:R-:W-:Y:S05]  /*87a0*/  WARPSYNC.COLLECTIVE R15, `(.L_x_841) ;  /* 0x000000000f087348 */ /* 0x020fea0003c00000 */
[----:B------:R1:W2:Y:S02]  /*87b0*/  SHFL.IDX P6, R14, R13, R12, R11 ;  /* 0x0000000c0d0e7389 */ /* 0x0002a400000c000b */
[----:B-12--5:R-:W-:Y:S01]  /*87c0*/  ENDCOLLECTIVE ;  /* 0x000000000000791b */ /* 0x026fe20003800000 */
.L_x_841:
[----:B------:R-:W-:Y:S05]  /*87d0*/  BRA `(.L_x_842) ;  /* 0xffffff8800e07947 */ /* 0x000fea000383ffff */
.L_x_767:
[----:B--2---:R2:W3:Y:S02]  /*87e0*/  SYNCS.PHASECHK.TRANS64.TRYWAIT P1, [R18+URZ+0x26800], R5 ;  /* 0x02680005120075a7 */ /* 0x0044e4000802017f */
[----:B---3--:R-:W-:Y:S05]  /*87f0*/  @!P1 NANOSLEEP.SYNCS 0x989680 ;  /* 0x009896800000995d */ /* 0x008fea0003900000 */
[----:B------:R-:W3:Y:S02]  /*8800*/  @!P1 SYNCS.PHASECHK.TRANS64 P1, [R18+URZ+0x26800], R5 ;  /* 0x02680005120095a7 */ /* 0x000ee4000802007f */
[----:B---3--:R-:W-:Y:S05]  /*8810*/  @!P1 BRA `(.L_x_767) ;  /* 0xfffffffc00f09947 */ /* 0x008fea000383ffff */
[----:B------:R-:W-:Y:S05]  /*8820*/  BRA `(.L_x_766) ;  /* 0xffffff8c00047947 */ /* 0x000fea000383ffff */
.L_x_772:
[----:B--2---:R-:W-:-:S04]  /*8830*/  IMAD.U32 R5, RZ, RZ, UR8 ;  /* 0x00000008ff057e24 */ /* 0x004fc8000f8e00ff */
[----:B------:R2:W3:Y:S03]  /*8840*/  SYNCS.PHASECHK.TRANS64.TRYWAIT P1, [R5+URZ+0x26810], R16 ;  /* 0x02681010050075a7 */ /* 0x0004e6000802017f */
[----:B---3--:R-:W-:Y:S05]  /*8850*/  @!P1 NANOSLEEP.SYNCS 0x989680 ;  /* 0x009896800000995d */ /* 0x008fea0003900000 */
[----:B------:R-:W3:Y:S02]  /*8860*/  @!P1 SYNCS.PHASECHK.TRANS64 P1, [R5+URZ+0x26810], R16 ;  /* 0x02681010050095a7 */ /* 0x000ee4000802007f */
[----:B---3--:R-:W-:Y:S05]  /*8870*/  @!P1 BRA `(.L_x_772) ;  /* 0xfffffffc00ec9947 */ /* 0x008fea000383ffff */
[----:B------:R-:W-:Y:S05]  /*8880*/  BRA `(.L_x_771) ;  /* 0xffffff9400647947 */ /* 0x000fea000383ffff */
.L_x_776:
[----:B------:R-:W-:-:S04]  /*8890*/  IMAD.U32 R5, RZ, RZ, UR8 ;  /* 0x00000008ff057e24 */ /* 0x000fc8000f8e00ff */
[----:B------:R1:W1:Y:S03]  /*88a0*/  SYNCS.PHASECHK.TRANS64.TRYWAIT P1, [R5+URZ+0x26830], R16 ;  /* 0x02683010050075a7 */ /* 0x000266000802017f */
[----:B-1----:R-:W-:Y:S05]  /*88b0*/  @!P1 NANOSLEEP.SYNCS 0x989680 ;  /* 0x009896800000995d */ /* 0x002fea0003900000 */
[----:B------:R-:W1:Y:S02]  /*88c0*/  @!P1 SYNCS.PHASECHK.TRANS64 P1, [R5+URZ+0x26830], R16 ;  /* 0x02683010050095a7 */ /* 0x000e64000802007f */
[----:B-1----:R-:W-:Y:S05]  /*88d0*/  @!P1 BRA `(.L_x_776) ;  /* 0xfffffffc00ec9947 */ /* 0x002fea000383ffff */
[----:B------:R-:W-:Y:S05]  /*88e0*/  BRA `(.L_x_775) ;  /* 0xffffff9800707947 */ /* 0x000fea000383ffff */
.L_x_815:
[----:B-1----:R1:W2:Y:S02]  /*88f0*/  SYNCS.PHASECHK.TRANS64.TRYWAIT P0, [R0+URZ+0x26820], R3 ;  /* 0x02682003000075a7 */ /* 0x0022a4000800017f */
[----:B--2---:R-:W-:Y:S05]  /*8900*/  @!P0 NANOSLEEP.SYNCS 0x989680 ;  /* 0x009896800000895d */ /* 0x004fea0003900000 */
[----:B------:R-:W2:Y:S02]  /*8910*/  @!P0 SYNCS.PHASECHK.TRANS64 P0, [R0+URZ+0x26820], R3 ;  /* 0x02682003000085a7 */ /* 0x000ea4000800007f */
[----:B--2---:R-:W-:Y:S05]  /*8920*/  @!P0 BRA `(.L_x_815) ;  /* 0xfffffffc00f08947 */ /* 0x004fea000383ffff */
[----:B------:R-:W-:Y:S05]  /*8930*/  BRA `(.L_x_843) ;  /* 0xffffffdc00787947 */ /* 0x000fea000383ffff */
.L_x_819:
[----:B-1----:R1:W2:Y:S02]  /*8940*/  SYNCS.PHASECHK.TRANS64.TRYWAIT P1, [R0+URZ+0x26840], R21 ;  /* 0x02684015000075a7 */ /* 0x0022a4000802017f */
[----:B--2---:R-:W-:Y:S05]  /*8950*/  @!P1 NANOSLEEP.SYNCS 0x989680 ;  /* 0x009896800000995d */ /* 0x004fea0003900000 */
[----:B------:R-:W2:Y:S02]  /*8960*/  @!P1 SYNCS.PHASECHK.TRANS64 P1, [R0+URZ+0x26840], R21 ;  /* 0x02684015000095a7 */ /* 0x000ea4000802007f */
[----:B--2---:R-:W-:Y:S05]  /*8970*/  @!P1 BRA `(.L_x_819) ;  /* 0xfffffffc00f09947 */ /* 0x004fea000383ffff */
[----:B------:R-:W-:Y:S05]  /*8980*/  BRA `(.L_x_844) ;  /* 0xffffffe400987947 */ /* 0x000fea000383ffff */
.L_x_821:
[----:B--2---:R2:W3:Y:S02]  /*8990*/  SYNCS.PHASECHK.TRANS64.TRYWAIT P1, [R0+URZ+0x26828], R21 ;  /* 0x02682815000075a7 */ /* 0x0044e4000802017f */
[----:B---3--:R-:W-:Y:S05]  /*89a0*/  @!P1 NANOSLEEP.SYNCS 0x989680 ;  /* 0x009896800000995d */ /* 0x008fea0003900000 */
[----:B------:R-:W3:Y:S02]  /*89b0*/  @!P1 SYNCS.PHASECHK.TRANS64 P1, [R0+URZ+0x26828], R21 ;  /* 0x02682815000095a7 */ /* 0x000ee4000802007f */
[----:B---3--:R-:W-:Y:S05]  /*89c0*/  @!P1 BRA `(.L_x_821) ;  /* 0xfffffffc00f09947 */ /* 0x008fea000383ffff */
[----:B------:R-:W-:Y:S05]  /*89d0*/  BRA `(.L_x_845) ;  /* 0xffffffe800487947 */ /* 0x000fea000383ffff */
.L_x_823:
[----:B---3--:R3:W4:Y:S02]  /*89e0*/  SYNCS.PHASECHK.TRANS64.TRYWAIT P1, [R0+URZ+0x26848], R21 ;  /* 0x02684815000075a7 */ /* 0x008724000802017f */
[----:B----4-:R-:W-:Y:S05]  /*89f0*/  @!P1 NANOSLEEP.SYNCS 0x989680 ;  /* 0x009896800000995d */ /* 0x010fea0003900000 */
[----:B------:R-:W4:Y:S02]  /*8a00*/  @!P1 SYNCS.PHASECHK.TRANS64 P1, [R0+URZ+0x26848], R21 ;  /* 0x02684815000095a7 */ /* 0x000f24000802007f */
[----:B----4-:R-:W-:Y:S05]  /*8a10*/  @!P1 BRA `(.L_x_823) ;  /* 0xfffffffc00f09947 */ /* 0x010fea000383ffff */
[----:B------:R-:W-:Y:S05]  /*8a20*/  BRA `(.L_x_846) ;  /* 0xffffffe800dc7947 */ /* 0x000fea000383ffff */
.L_x_825:
[----:B------:R-:W-:-:S07]  /*8a30*/  SHF.L.U32 R5, R9, 0x1f, RZ ;  /* 0x0000001f09057819 */ /* 0x000fce00000006ff */
.L_x_847:
[----:B-1----:R1:W2:Y:S02]  /*8a40*/  SYNCS.PHASECHK.TRANS64.TRYWAIT P1, [R0+URZ+0x26820], R5 ;  /* 0x02682005000075a7 */ /* 0x0022a4000802017f */
[----:B--2---:R-:W-:Y:S05]  /*8a50*/  @!P1 NANOSLEEP.SYNCS 0x989680 ;  /* 0x009896800000995d */ /* 0x004fea0003900000 */
[----:B------:R-:W2:Y:S02]  /*8a60*/  @!P1 SYNCS.PHASECHK.TRANS64 P1, [R0+URZ+0x26820], R5 ;  /* 0x02682005000095a7 */ /* 0x000ea4000802007f */
[----:B--2---:R-:W-:Y:S05]  /*8a70*/  @!P1 BRA `(.L_x_847) ;  /* 0xfffffffc00f09947 */ /* 0x004fea000383ffff */
[----:B------:R-:W-:Y:S05]  /*8a80*/  BRA `(.L_x_848) ;  /* 0xffffffec00807947 */ /* 0x000fea000383ffff */
.L_x_828:
[----:B-1----:R1:W2:Y:S02]  /*8a90*/  SYNCS.PHASECHK.TRANS64.TRYWAIT P1, [R0+URZ+0x26840], R7 ;  /* 0x02684007000075a7 */ /* 0x0022a4000802017f */
[----:B--2---:R-:W-:Y:S05]  /*8aa0*/  @!P1 NANOSLEEP.SYNCS 0x989680 ;  /* 0x009896800000995d */ /* 0x004fea0003900000 */
[----:B------:R-:W2:Y:S02]  /*8ab0*/  @!P1 SYNCS.PHASECHK.TRANS64 P1, [R0+URZ+0x26840], R7 ;  /* 0x02684007000095a7 */ /* 0x000ea4000802007f */
[----:B--2---:R-:W-:Y:S05]  /*8ac0*/  @!P1 BRA `(.L_x_828) ;  /* 0xfffffffc00f09947 */ /* 0x004fea000383ffff */
[----:B------:R-:W-:Y:S05]  /*8ad0*/  BRA `(.L_x_849) ;  /* 0xfffffff0002c7947 */ /* 0x000fea000383ffff */
.L_x_830:
[----:B--2---:R2:W3:Y:S02]  /*8ae0*/  SYNCS.PHASECHK.TRANS64.TRYWAIT P1, [R0+URZ+0x26828], R7 ;  /* 0x02682807000075a7 */ /* 0x0044e4000802017f */
[----:B---3--:R-:W-:Y:S05]  /*8af0*/  @!P1 NANOSLEEP.SYNCS 0x989680 ;  /* 0x009896800000995d */ /* 0x008fea0003900000 */
[----:B------:R-:W3:Y:S02]  /*8b00*/  @!P1 SYNCS.PHASECHK.TRANS64 P1, [R0+URZ+0x26828], R7 ;  /* 0x02682807000095a7 */ /* 0x000ee4000802007f */
[----:B---3--:R-:W-:Y:S05]  /*8b10*/  @!P1 BRA `(.L_x_830) ;  /* 0xfffffffc00f09947 */ /* 0x008fea000383ffff */
[----:B------:R-:W-:Y:S05]  /*8b20*/  BRA `(.L_x_850) ;  /* 0xfffffff000d47947 */ /* 0x000fea000383ffff */
.L_x_832:
[----:B---3--:R3:W4:Y:S02]  /*8b30*/  SYNCS.PHASECHK.TRANS64.TRYWAIT P0, [R3+URZ+0x26840], R2 ;  /* 0x02684002030075a7 */ /* 0x008724000800017f */
[----:B----4-:R-:W-:Y:S05]  /*8b40*/  @!P0 NANOSLEEP.SYNCS 0x989680 ;  /* 0x009896800000895d */ /* 0x010fea0003900000 */
[----:B------:R-:W4:Y:S02]  /*8b50*/  @!P0 SYNCS.PHASECHK.TRANS64 P0, [R3+URZ+0x26840], R2 ;  /* 0x02684002030085a7 */ /* 0x000f24000800007f */
[----:B----4-:R-:W-:Y:S05]  /*8b60*/  @!P0 BRA `(.L_x_832) ;  /* 0xfffffffc00f08947 */ /* 0x010fea000383ffff */
[----:B------:R-:W-:Y:S05]  /*8b70*/  BRA `(.L_x_851) ;  /* 0xfffffff4007c7947 */ /* 0x000fea000383ffff */
.L_x_834:
[----:B------:R-:W-:Y:S01]  /*8b80*/  BSSY B0, `(.L_x_852) ;  /* 0x0000006000007945 */ /* 0x000fe20003800000 */
[----:B------:R-:W-:-:S07]  /*8b90*/  IMAD.MOV.U32 R15, RZ, RZ, -0x1 ;  /* 0xffffffffff0f7424 */ /* 0x000fce00078e00ff */
[----:B--2---:R-:W-:Y:S05]  /*8ba0*/  WARPSYNC.COLLECTIVE R15, `(.L_x_853) ;  /* 0x000000000f0c7348 */ /* 0x004fea0003c00000 */
[----:B------:R-:W-:Y:S02]  /*8bb0*/  ELECT P6, UR62, PT ;  /* 0x00000000003e782f */ /* 0x000fe400038c0000 */
[----:B------:R-:W-:Y:S01]  /*8bc0*/  MOV R14, UR62 ;  /* 0x0000003e000e7c02 */ /* 0x000fe20008000f00 */
[----:B--2---:R-:W-:Y:S10]  /*8bd0*/  ENDCOLLECTIVE ;  /* 0x000000000000791b */ /* 0x004ff40003800000 */
.L_x_853:
[----:B------:R-:W-:Y:S05]  /*8be0*/  BSYNC B0 ;  /* 0x0000000000007941 */ /* 0x000fea0003800000 */
.L_x_852:
[----:B------:R-:W-:Y:S01]  /*8bf0*/  PLOP3.LUT P0, PT, P6, PT, PT, 0x80, 0x0 ;  /* 0x000000000000781c */ /* 0x000fe2000370f070 */
[----:B------:R-:W-:-:S12]  /*8c00*/  BRA `(.L_x_854) ;  /* 0xfffffff800447947 */ /* 0x000fd8000383ffff */
.L_x_836:
[----:B-1----:R1:W3:Y:S02]  /*8c10*/  SYNCS.PHASECHK.TRANS64.TRYWAIT P1, [R6+URZ], R5 ;  /* 0x00000005060075a7 */ /* 0x0022e4000802017f */
[----:B---3--:R-:W-:Y:S05]  /*8c20*/  @!P1 NANOSLEEP.SYNCS 0x989680 ;  /* 0x009896800000995d */ /* 0x008fea0003900000 */
[----:B------:R-:W3:Y:S02]  /*8c30*/  @!P1 SYNCS.PHASECHK.TRANS64 P1, [R6+URZ], R5 ;  /* 0x00000005060095a7 */ /* 0x000ee4000802007f */
[----:B---3--:R-:W-:Y:S05]  /*8c40*/  @!P1 BRA `(.L_x_836) ;  /* 0xfffffffc00f09947 */ /* 0x008fea000383ffff */
[----:B------:R-:W-:Y:S05]  /*8c50*/  BRA `(.L_x_855) ;  /* 0xfffffff800847947 */ /* 0x000fea000383ffff */
.L_x_837:
[----:B---3--:R3:W4:Y:S02]  /*8c60*/  SYNCS.PHASECHK.TRANS64.TRYWAIT P1, [R3+URZ], R2 ;  /* 0x00000002030075a7 */ /* 0x008724000802017f */
[----:B----4-:R-:W-:Y:S05]  /*8c70*/  @!P1 NANOSLEEP.SYNCS 0x989680 ;  /* 0x009896800000995d */ /* 0x010fea0003900000 */
[----:B------:R-:W4:Y:S02]  /*8c80*/  @!P1 SYNCS.PHASECHK.TRANS64 P1, [R3+URZ], R2 ;  /* 0x00000002030095a7 */ /* 0x000f24000802007f */
[----:B----4-:R-:W-:Y:S05]  /*8c90*/  @!P1 BRA `(.L_x_837) ;  /* 0xfffffffc00f09947 */ /* 0x010fea000383ffff */
[----:B------:R-:W-:Y:S05]  /*8ca0*/  BRA `(.L_x_856) ;  /* 0xfffffff800787947 */ /* 0x000fea000383ffff */
.L_x_839:
[----:B---3--:R3:W4:Y:S02]  /*8cb0*/  SYNCS.PHASECHK.TRANS64.TRYWAIT P0, [R0+URZ], R5 ;  /* 0x00000005000075a7 */ /* 0x008724000800017f */
[----:B----4-:R-:W-:Y:S05]  /*8cc0*/  @!P0 NANOSLEEP.SYNCS 0x989680 ;  /* 0x009896800000895d */ /* 0x010fea0003900000 */
[----:B------:R-:W4:Y:S02]  /*8cd0*/  @!P0 SYNCS.PHASECHK.TRANS64 P0, [R0+URZ], R5 ;  /* 0x00000005000085a7 */ /* 0x000f24000800007f */
[----:B----4-:R-:W-:Y:S05]  /*8ce0*/  @!P0 BRA `(.L_x_839) ;  /* 0xfffffffc00f08947 */ /* 0x010fea000383ffff */
[----:B------:R-:W-:Y:S05]  /*8cf0*/  BRA `(.L_x_857) ;  /* 0xfffffff8007c7947 */ /* 0x000fea000383ffff */
.L_x_858:
        /* <DEDUP_REMOVED lines=16> */
.L_x_3299:


//--------------------- .text._ZN7cutlass13device_kernelIN5flash11enable_sm90INS1_16FlashAttnBwdSm90INS1_25CollectiveMainloopBwdSm90ILi2ELi2ELi2EN4cute5tupleIJNS5_1CILi1EEES8_S8_EEENS6_IJNS7_ILi64EEENS7_ILi128EEENS7_ILi96EEEEEENS_10bfloat16_tEfNS_4arch4Sm90ELb0ELb0ELb0ELb1ELb1ELb1ELb0ELb0ELi2ELi1ELi2ELi1ELb1EEENS1_24CollectiveEpilogueBwdGQAISD_fSG_Li256ELb1ELb1EEENS1_19SingleTileSchedulerILb1ELb0ELb0ELi128EEEEEEEEEvNT_6ParamsE --------------------------
	.section	.text._ZN7cutlass13device_kernelIN5flash11enable_sm90INS1_16FlashAttnBwdSm90INS1_25CollectiveMainloopBwdSm90ILi2ELi2ELi2EN4cute5tupleIJNS5_1CILi1EEES8_S8_EEENS6_IJNS7_ILi64EEENS7_ILi128EEENS7_ILi96EEEEEENS_10bfloat16_tEfNS_4arch4Sm90ELb0ELb0ELb0ELb1ELb1ELb1ELb0ELb0ELi2ELi1ELi2ELi1ELb1EEENS1_24CollectiveEpilogueBwdGQAISD_fSG_Li256ELb1ELb1EEENS1_19SingleTileSchedulerILb1ELb0ELb0ELi128EEEEEEEEEvNT_6ParamsE,"ax",@progbits
	.align	128
.text._ZN7cutlass13device_kernelIN5flash11enable_sm90INS1_16FlashAttnBwdSm90INS1_25CollectiveMainloopBwdSm90ILi2ELi2ELi2EN4cute5tupleIJNS5_1CILi1EEES8_S8_EEENS6_IJNS7_ILi64EEENS7_ILi128EEENS7_ILi96EEEEEENS_10bfloat16_tEfNS_4arch4Sm90ELb0ELb0ELb0ELb1ELb1ELb1ELb0ELb0ELi2ELi1ELi2ELi1ELb1EEENS1_24CollectiveEpilogueBwdGQAISD_fSG_Li256ELb1ELb1EEENS1_19SingleTileSchedulerILb1ELb0ELb0ELi128EEEEEEEEEvNT_6ParamsE:
        .type           _ZN7cutlass13device_kernelIN5flash11enable_sm90INS1_16FlashAttnBwdSm90INS1_25CollectiveMainloopBwdSm90ILi2ELi2ELi2EN4cute5tupleIJNS5_1CILi1EEES8_S8_EEENS6_IJNS7_ILi64EEENS7_ILi128EEENS7_ILi96EEEEEENS_10bfloat16_tEfNS_4arch4Sm90ELb0ELb0ELb0ELb1ELb1ELb1ELb0ELb0ELi2ELi1ELi2ELi1ELb1EEENS1_24CollectiveEpilogueBwdGQAISD_fSG_Li256ELb1ELb1EEENS1_19SingleTileSchedulerILb1ELb0ELb0ELi128EEEEEEEEEvNT_6ParamsE,@function
        .size           _ZN7cutlass13device_kernelIN5flash11enable_sm90INS1_16FlashAttnBwdSm90INS1_25CollectiveMainloopBwdSm90ILi2ELi2ELi2EN4cute5tupleIJNS5_1CILi1EEES8_S8_EEENS6_IJNS7_ILi64EEENS7_ILi128EEENS7_ILi96EEEEEENS_10bfloat16_tEfNS_4arch4Sm90ELb0ELb0ELb0ELb1ELb1ELb1ELb0ELb0ELi2ELi1ELi2ELi1ELb1EEENS1_24CollectiveEpilogueBwdGQAISD_fSG_Li256ELb1ELb1EEENS1_19SingleTileSchedulerILb1ELb0ELb0ELi128EEEEEEEEEvNT_6ParamsE,(.L_x_3300 - _ZN7cutlass13device_kernelIN5flash11enable_sm90INS1_16FlashAttnBwdSm90INS1_25CollectiveMainloopBwdSm90ILi2ELi2ELi2EN4cute5tupleIJNS5_1CILi1EEES8_S8_EEENS6_IJNS7_ILi64EEENS7_ILi128EEENS7_ILi96EEEEEENS_10bfloat16_tEfNS_4arch4Sm90ELb0ELb0ELb0ELb1ELb1ELb1ELb0ELb0ELi2ELi1ELi2ELi1ELb1EEENS1_24CollectiveEpilogueBwdGQAISD_fSG_Li256ELb1ELb1EEENS1_19SingleTileSchedulerILb1ELb0ELb0ELi128EEEEEEEEEvNT_6ParamsE)
        .other          _ZN7cutlass13device_kernelIN5flash11enable_sm90INS1_16FlashAttnBwdSm90INS1_25CollectiveMainloopBwdSm90ILi2ELi2ELi2EN4cute5tupleIJNS5_1CILi1EEES8_S8_EEENS6_IJNS7_ILi64EEENS7_ILi128EEENS7_ILi96EEEEEENS_10bfloat16_tEfNS_4arch4Sm90ELb0ELb0ELb0ELb1ELb1ELb1ELb0ELb0ELi2ELi1ELi2ELi1ELb1EEENS1_24CollectiveEpilogueBwdGQAISD_fSG_Li256ELb1ELb1EEENS1_19SingleTileSchedulerILb1ELb0ELb0ELi128EEEEEEEEEvNT_6ParamsE,@"STO_CUDA_ENTRY STV_DEFAULT"
_ZN7cutlass13device_kernelIN5flash11enable_sm90INS1_16FlashAttnBwdSm90INS1_25CollectiveMainloopBwdSm90ILi2ELi2ELi2EN4cute5tupleIJNS5_1CILi1EEES8_S8_EEENS6_IJNS7_ILi64EEENS7_ILi128EEENS7_ILi96EEEEEENS_10bfloat16_tEfNS_4arch4Sm90ELb0ELb0ELb0ELb1ELb1ELb1ELb0ELb0ELi2ELi1ELi2ELi1ELb1EEENS1_24CollectiveEpilogueBwdGQAISD_fSG_Li256ELb1ELb1EEENS1_19SingleTileSchedulerILb1ELb0ELb0ELi128EEEEEEEEEvNT_6ParamsE:
        /* <DEDUP_REMOVED lines=23> */
.L_x_860:
[----:B------:R-:W-:Y:S05]  /*0170*/  BSYNC B0 ;  /* 0x0000000000007941 */ /* 0x000fea0003800000 */
.L_x_859:
        /* <DEDUP_REMOVED lines=37> */
.L_x_861:
        /* <DEDUP_REMOVED lines=22> */
.L_x_862:
[----:B------:R-:W-:Y:S01]  /*0530*/  PLOP3.LUT P0, PT, PT, PT, UP0, 0x80, 0x0 ;  /* 0x000000000000781c */ /* 0x000fe20003f0f008 */
[----:B------:R-:W-:Y:S01]  /*0540*/  NOP ;  /* 0x0000000000007918 */ /* 0x000fe20000000000 */
[----:B------:R-:W-:Y:S01]  /*0550*/  ULDC.64 UR46, c[0x0][0x208] ;  /* 0x00008200002e7ab9 */ /* 0x000fe20000000a00 */
[----:B------:R-:W-:Y:S01]  /*0560*/  BSSY B6, `(.L_x_863) ;  /* 0x00008f2000067945 */ /* 0x000fe20003800000 */
[----:B-12-4-:R-:W-:Y:S09]  /*0570*/  BAR.SYNC.DEFER_BLOCKING 0x0 ;  /* 0x0000000000007b1d */ /* 0x016ff20000010000 */
[----:B------:R-:W-:Y:S05]  /*0580*/  @!P0 BRA `(.L_x_864) ;  /* 0x0000004c00688947 */ /* 0x000fea0003800000 */
.L_x_865:
        /* <DEDUP_REMOVED lines=21> */
.L_x_866:
        /* <DEDUP_REMOVED lines=14> */
.L_x_868:
[----:B------:R-:W-:-:S05]  /*07c0*/  ULDC UR4, c[0x0][0x8c4] ;  /* 0x0002310000047ab9 */ /* 0x000fca0000000800 */
.L_x_867:
        /* <DEDUP_REMOVED lines=21> */
.L_x_870:
        /* <DEDUP_REMOVED lines=14> */
.L_x_871:
        /* <DEDUP_REMOVED lines=10> */
.L_x_872:
        /* <DEDUP_REMOVED lines=11> */
.L_x_873:
        /* <DEDUP_REMOVED lines=71> */
.L_x_876:
        /* <DEDUP_REMOVED lines=15> */
.L_x_875:
        /* <DEDUP_REMOVED lines=22> */
.L_x_878:
        /* <DEDUP_REMOVED lines=15> */
.L_x_877:
[----:B------:R-:W-:Y:S01]  /*1300*/  SHF.R.S32.HI R25, RZ, 0x1f, R22 ;  /* 0x0000001fff197819 */ /* 0x000fe20000011416 */
[----:B------:R-:W-:-:S03]  /*1310*/  UMOV UR4, 0xffffffff ;  /* 0xffffffff00047882 */ /* 0x000fc60000000000 */
[----:B------:R-:W-:-:S04]  /*1320*/  LEA.HI R0, R25, R22, RZ, 0x7 ;  /* 0x0000001619007211 */ /* 0x000fc800078f38ff */
[----:B------:R-:W-:Y:S01]  /*1330*/  SHF.R.S32.HI R16, RZ, 0x7, R0 ;  /* 0x00000007ff107819 */ /* 0x000fe20000011400 */
[----:B------:R-:W-:Y:S06]  /*1340*/  BRA.DIV UR4, `(.L_x_879) ;  /* 0x0000008204547947 */ /* 0x000fec000b800000 */
[----:B------:R1:W2:Y:S02]  /*1350*/  SHFL.IDX PT, R14, R16, RZ, 0x1f ;  /* 0x00001fff100e7589 */ /* 0x0002a400000e0000 */
.L_x_984:
        /* <DEDUP_REMOVED lines=14> */
.L_x_880:
        /* <DEDUP_REMOVED lines=19> */
.L_x_882:
        /* <DEDUP_REMOVED lines=125> */
.L_x_893:
[----:B------:R-:W-:-:S06]  /*1d40*/  UISETP.NE.AND UP0, UPT, UR11, 0x3, UPT ;  /* 0x000000030b00788c */ /* 0x000fcc000bf05270 */
[----:B------:R-:W-:-:S13]  /*1d50*/  PLOP3.LUT P0, PT, PT, PT, UP0, 0x80, 0x0 ;  /* 0x000000000000781c */ /* 0x000fda0003f0f008 */
[----:B-1----:R-:W-:Y:S05]  /*1d60*/  @!P0 BRA `(.L_x_883) ;  /* 0x0000000000048947 */ /* 0x002fea0003800000 */
[----:B------:R-:W-:Y:S01]  /*1d70*/  BPT.TRAP 0x1 ;  /* 0x000000040000795c */ /* 0x000fe20000300000 */
.L_x_883:
[----:B------:R-:W-:Y:S01]  /*1d80*/  R2UR UR8, R18 ;  /* 0x00000000120872ca */ /* 0x000fe200000e0000 */
[----:B------:R-:W-:-:S05]  /*1d90*/  IMAD.U32 R16, RZ, RZ, UR5 ;  /* 0x00000005ff107e24 */ /* 0x000fca000f8e00ff */
[----:B------:R-:W-:-:S07]  /*1da0*/  SHF.L.U32 R16, R16, 0x1f, RZ ;  /* 0x0000001f10107819 */ /* 0x000fce00000006ff */
[----:B------:R-:W-:-:S09]  /*1db0*/  ULEA UR8, UR6, UR8, 0x3 ;  /* 0x0000000806087291 */ /* 0x000fd2000f8e183f */
[----:B------:R1:W2:Y:S01]  /*1dc0*/  SYNCS.PHASECHK.TRANS64.TRYWAIT P1, [UR8+0x26810], R16 ;  /* 0x02681010ff0075a7 */ /* 0x0002a20008020148 */
[----:B------:R-:W-:Y:S05]  /*1dd0*/  @!P0 BRA `(.L_x_884) ;  /* 0x0000000000048947 */ /* 0x000fea0003800000 */
[----:B------:R-:W-:Y:S01]  /*1de0*/  BPT.TRAP 0x1 ;  /* 0x000000040000795c */ /* 0x000fe20000300000 */
.L_x_884:
[----:B--2---:R-:W-:Y:S05]  /*1df0*/  @P1 BRA `(.L_x_885) ;  /* 0x0000000000081947 */ /* 0x004fea0003800000 */
[----:B------:R-:W2:Y:S02]  /*1e00*/  SYNCS.PHASECHK.TRANS64.TRYWAIT P1, [UR8+0x26810], R16 ;  /* 0x02681010ff0075a7 */ /* 0x000ea40008020148 */
[----:B--2---:R-:W-:Y:S05]  /*1e10*/  @!P1 BRA `(.L_x_886) ;  /* 0x0000007400d49947 */ /* 0x004fea0003800000 */
.L_x_885:
        /* <DEDUP_REMOVED lines=67> */
.L_x_887:
[----:B------:R1:W1:Y:S01]  /*2250*/  SYNCS.PHASECHK.TRANS64.TRYWAIT P1, [UR8+0x26830], R16 ;  /* 0x02683010ff0075a7 */ /* 0x0002620008020148 */
[----:B------:R-:W-:Y:S05]  /*2260*/  @!P0 BRA `(.L_x_888) ;  /* 0x0000000000048947 */ /* 0x000fea0003800000 */
[----:B------:R-:W-:Y:S01]  /*2270*/  BPT.TRAP 0x1 ;  /* 0x000000040000795c */ /* 0x000fe20000300000 */
.L_x_888:
[----:B-1----:R-:W-:Y:S05]  /*2280*/  @P1 BRA `(.L_x_889) ;  /* 0x0000000000081947 */ /* 0x002fea0003800000 */
[----:B------:R-:W1:Y:S02]  /*2290*/  SYNCS.PHASECHK.TRANS64.TRYWAIT P1, [UR8+0x26830], R16 ;  /* 0x02683010ff0075a7 */ /* 0x000e640008020148 */
[----:B-1----:R-:W-:Y:S05]  /*22a0*/  @!P1 BRA `(.L_x_890) ;  /* 0x0000007000c89947 */ /* 0x002fea0003800000 */
.L_x_889:
        /* <DEDUP_REMOVED lines=440> */
.L_x_891:
        /* <DEDUP_REMOVED lines=46> */
.L_x_892:
        /* <DEDUP_REMOVED lines=66> */
.L_x_874:
[----:B------:R-:W-:Y:S05]  /*4530*/  @P0 BRA `(.L_x_869) ;  /* 0x0000004c00d00947 */ /* 0x000fea0003800000 */
[----:B------:R-:W-:Y:S01]  /*4540*/  ULDC.64 UR4, c[0x0][0x878] ;  /* 0x00021e0000047ab9 */ /* 0x000fe20000000a00 */
[----:B------:R-:W1:Y:S01]  /*4550*/  S2R R8, SR_TID.X ;  /* 0x0000000000087919 */ /* 0x000e620000002100 */
[----:B------:R-:W-:Y:S01]  /*4560*/  UISETP.NE.U32.AND UP0, UPT, UR4, URZ, UPT ;  /* 0x0000003f0400728c */ /* 0x000fe2000bf05070 */
[----:B------:R-:W2:Y:S01]  /*4570*/  S2UR UR15, SR_CTAID.X ;  /* 0x00000000000f79c3 */ /* 0x000ea20000002500 */
[----:B------:R-:W-:Y:S01]  /*4580*/  ULDC UR13, c[0x0][0x870] ;  /* 0x00021c00000d7ab9 */ /* 0x000fe20000000800 */
[----:B------:R-:W-:Y:S01]  /*4590*/  ULDC UR14, c[0x0][0x80c] ;  /* 0x00020300000e7ab9 */ /* 0x000fe20000000800 */
[----:B------:R-:W-:Y:S01]  /*45a0*/  UISETP.NE.AND.EX UP0, UPT, UR5, URZ, UPT, UP0 ;  /* 0x0000003f0500728c */ /* 0x000fe2000bf05300 */
[----:B------:R-:W-:Y:S01]  /*45b0*/  ULDC.64 UR10, c[0x0][0x868] ;  /* 0x00021a00000a7ab9 */ /* 0x000fe20000000a00 */
[----:B------:R-:W-:Y:S01]  /*45c0*/  ULDC.64 UR18, c[0x0][0x818] ;  /* 0x0002060000127ab9 */ /* 0x000fe20000000a00 */
[----:B------:R-:W-:Y:S02]  /*45d0*/  ULDC.64 UR20, c[0x0][0x840] ;  /* 0x0002100000147ab9 */ /* 0x000fe40000000a00 */
[----:B------:R-:W-:Y:S01]  /*45e0*/  S2UR UR17, SR_CgaCtaId ;  /* 0x00000000001179c3 */ /* 0x000fe20000008800 */
[----:B------:R-:W-:Y:S01]  /*45f0*/  PLOP3.LUT P0, PT, PT, PT, UP0, 0x80, 0x0 ;  /* 0x000000000000781c */ /* 0x000fe20003f0f008 */
[----:B------:R-:W-:-:S04]  /*4600*/  ULDC.64 UR22, c[0x0][0x848] ;  /* 0x0002120000167ab9 */ /* 0x000fc80000000a00 */
[----:B------:R-:W-:Y:S02]  /*4610*/  @UP0 ULDC.64 UR4, c[0x0][0x878] ;  /* 0x00021e0000040ab9 */ /* 0x000fe40000000a00 */
[----:B------:R-:W-:-:S06]  /*4620*/  @UP0 UIMAD.WIDE UR4, UR36, 0x4, UR4 ;  /* 0x00000004240408a5 */ /* 0x000fcc000f8e0204 */
[----:B------:R-:W-:Y:S02]  /*4630*/  IMAD.U32 R2, RZ, RZ, UR4 ;  /* 0x00000004ff027e24 */ /* 0x000fe4000f8e00ff */
[----:B------:R-:W-:Y:S01]  /*4640*/  IMAD.U32 R3, RZ, RZ, UR5 ;  /* 0x00000005ff037e24 */ /* 0x000fe2000f8e00ff */
[----:B------:R-:W-:-:S04]  /*4650*/  ULDC UR5, c[0x0][0x850] ;  /* 0x0002140000057ab9 */ /* 0x000fc80000000800 */
[----:B------:R3:W4:Y:S01]  /*4660*/  @P0 LDG.E R2, desc[UR46][R2.64] ;  /* 0x0000002e02020981 */ /* 0x000722000c1e1900 */
[----:B------:R-:W3:Y:S01]  /*4670*/  S2UR UR4, SR_CTAID.Y ;  /* 0x00000000000479c3 */ /* 0x000ee20000002600 */
[----:B------:R-:W-:Y:S01]  /*4680*/  UISETP.NE.AND UP1, UPT, UR5, 0x1, UPT ;  /* 0x000000010500788c */ /* 0x000fe2000bf25270 */
[----:B------:R-:W-:Y:S01]  /*4690*/  BSSY B0, `(.L_x_894) ;  /* 0x000005c000007945 */ /* 0x000fe20003800000 */
[----:B--2---:R-:W-:Y:S01]  /*46a0*/  UIMAD UR13, UR15, UR13, URZ ;  /* 0x0000000d0f0d72a4 */ /* 0x004fe2000f8e023f */
[C---:B-1----:R-:W-:Y:S01]  /*46b0*/  ISETP.NE.AND P1, PT, R8.reuse, 0x80, PT ;  /* 0x000000800800780c */ /* 0x042fe20003f25270 */
[----:B------:R-:W-:Y:S02]  /*46c0*/  UIMAD UR12, UR36, UR14, URZ ;  /* 0x0000000e240c72a4 */ /* 0x000fe4000f8e023f */
[----:B------:R-:W-:Y:S01]  /*46d0*/  UIMAD UR13, UR13, UR14, URZ ;  /* 0x0000000e0d0d72a4 */ /* 0x000fe2000f8e023f */
[----:B---3--:R-:W-:Y:S01]  /*46e0*/  VIADD R3, R8, 0xffffff80 ;  /* 0xffffff8008037836 */ /* 0x008fe20000000000 */
[----:B------:R-:W-:-:S03]  /*46f0*/  UIMAD UR15, UR15, 0x3000, URZ ;  /* 0x000030000f0f78a4 */ /* 0x000fc6000f8e023f */
[----:B------:R-:W-:Y:S01]  /*4700*/  @UP1 ULDC UR8, c[0x0][0x854] ;  /* 0x0002150000081ab9 */ /* 0x000fe20000000800 */
[----:B------:R-:W-:Y:S01]  /*4710*/  @UP1 ULDC UR16, c[0x0][0x858] ;  /* 0x0002160000101ab9 */ /* 0x000fe20000000800 */
[----:B------:R-:W-:Y:S01]  /*4720*/  USHF.R.S32.HI UR14, URZ, 0x1f, UR13 ;  /* 0x0000001f3f0e7899 */ /* 0x000fe2000801140d */
[----:B------:R-:W-:Y:S01]  /*4730*/  SHF.R.S32.HI R0, RZ, 0x1f, R3 ;  /* 0x0000001fff007819 */ /* 0x000fe20000011403 */
[----:B------:R-:W-:Y:S02]  /*4740*/  UIMAD.WIDE.U32 UR8, UR4, UR8, URZ ;  /* 0x00000008040872a5 */ /* 0x000fe4000f8e003f */
[----:B------:R-:W-:Y:S02]  /*4750*/  UMOV UR6, UR4 ;  /* 0x0000000400067c82 */ /* 0x000fe40008000000 */
[----:B------:R-:W-:Y:S02]  /*4760*/  @UP1 USHF.R.U32.HI UR6, URZ, UR16, UR9 ;  /* 0x000000103f061299 */ /* 0x000fe40008011609 */
[----:B------:R-:W-:-:S02]  /*4770*/  USHF.R.S32.HI UR9, URZ, 0x1f, UR12 ;  /* 0x0000001f3f097899 */ /* 0x000fc4000801140c */
[----:B------:R-:W-:Y:S02]  /*4780*/  USHF.R.S32.HI UR16, URZ, 0x1f, UR6 ;  /* 0x0000001f3f107899 */ /* 0x000fe40008011406 */
[----:B------:R-:W-:-:S04]  /*4790*/  UIADD3 UR12, UP1, UP2, UR13, UR12, UR6 ;  /* 0x0000000c0d0c7290 */ /* 0x000fc8000fa3e006 */
[----:B------:R-:W-:Y:S01]  /*47a0*/  UIADD3.X UR14, UR14, UR9, UR16, UP1, UP2 ;  /* 0x000000090e0e7290 */ /* 0x000fe20008fe4410 */
        /* <DEDUP_REMOVED lines=8> */
[----:B------:R-:W-:Y:S02]  /*4830*/  IMAD R0, R9, 0x600, R0 ;  /* 0x0000060009007824 */ /* 0x000fe400078e0200 */
[----:B------:R-:W-:Y:S02]  /*4840*/  @UP0 USHF.R.S32.HI UR8, URZ, 0x1f, UR7 ;  /* 0x0000001f3f080899 */ /* 0x000fe40008011407 */
[----:B------:R-:W-:Y:S02]  /*4850*/  IMAD.SHL.U32 R0, R0, 0x4, RZ ;  /* 0x0000000400007824 */ /* 0x000fe400078e00ff */
[----:B------:R-:W-:-:S02]  /*4860*/  @UP0 ULEA.HI UR9, UR8, UR7, URZ, 0x7 ;  /* 0x0000000708090291 */ /* 0x000fc4000f8f383f */
[----:B------:R-:W-:Y:S02]  /*4870*/  USHF.L.U32 UR7, UR12, 0x2, URZ ;  /* 0x000000020c077899 */ /* 0x000fe4000800063f */
[----:B------:R-:W-:Y:S02]  /*4880*/  @UP0 USHF.R.S32.HI UR9, URZ, 0x7, UR9 ;  /* 0x000000073f090899 */ /* 0x000fe40008011409 */
[----:B------:R-:W-:Y:S02]  /*4890*/  USHF.L.U64.HI UR8, UR12, 0x2, UR14 ;  /* 0x000000020c087899 */ /* 0x000fe4000801020e */
[----:B------:R-:W-:Y:S02]  /*48a0*/  @UP0 UIMAD UR12, UR9, 0x3000, URZ ;  /* 0x00003000090c08a4 */ /* 0x000fe4000f8e023f */
[----:B------:R-:W-:Y:S02]  /*48b0*/  UIADD3 UR10, UP1, UR7, UR10, URZ ;  /* 0x0000000a070a7290 */ /* 0x000fe4000ff3e03f */
[----:B------:R-:W-:Y:S01]  /*48c0*/  @UP0 USHF.R.S32.HI UR13, URZ, 0x1f, UR12 ;  /* 0x0000001f3f0d0899 */ /* 0x000fe2000801140c */
[----:B------:R-:W-:-:S02]  /*48d0*/  UMOV UR9, 0x400 ;  /* 0x0000040000097882 */ /* 0x000fc40000000000 */
[----:B------:R-:W-:Y:S01]  /*48e0*/  @!UP0 UMOV UR12, URZ ;  /* 0x0000003f000c8c82 */ /* 0x000fe20008000000 */
[----:B------:R-:W-:Y:S01]  /*48f0*/  UIADD3.X UR11, UR8, UR11, URZ, UP1, !UPT ;  /* 0x0000000b080b7290 */ /* 0x000fe20008ffe43f */
[----:B------:R-:W-:Y:S01]  /*4900*/  IMAD.U32 R2, RZ, RZ, UR10 ;  /* 0x0000000aff027e24 */ /* 0x000fe2000f8e00ff */
[----:B------:R-:W-:Y:S02]  /*4910*/  UIADD3 UR14, UP1, UR15, UR12, URZ ;  /* 0x0000000c0f0e7290 */ /* 0x000fe4000ff3e03f */
[----:B------:R-:W-:Y:S02]  /*4920*/  ULEA UR9, UR17, UR9, 0x18 ;  /* 0x0000000911097291 */ /* 0x000fe4000f8ec03f */
[----:B------:R-:W-:Y:S01]  /*4930*/  UIMAD UR12, UR16, UR18, URZ ;  /* 0x00000012100c72a4 */ /* 0x000fe2000f8e023f */
[----:B------:R-:W-:Y:S01]  /*4940*/  IMAD.U32 R3, RZ, RZ, UR11 ;  /* 0x0000000bff037e24 */ /* 0x000fe2000f8e00ff */
[----:B------:R-:W-:Y:S01]  /*4950*/  UIMAD UR16, UR16, UR20, URZ ;  /* 0x00000014101072a4 */ /* 0x000fe2000f8e023f */
[----:B------:R-:W-:Y:S01]  /*4960*/  @!UP0 UMOV UR13, URZ ;  /* 0x0000003f000d8c82 */ /* 0x000fe20008000000 */
[----:B------:R-:W-:Y:S01]  /*4970*/  UIMAD UR17, UR6, UR19, UR12 ;  /* 0x00000013061172a4 */ /* 0x000fe2000f8e020c */
[----:B------:R-:W-:Y:S01]  /*4980*/  LEA R0, R0, UR9, 0x2 ;  /* 0x0000000900007c11 */ /* 0x000fe2000f8e10ff */
[----:B------:R-:W-:-:S02]  /*4990*/  UIMAD UR19, UR6, UR21, UR16 ;  /* 0x00000015061372a4 */ /* 0x000fc4000f8e0210 */
[----:B------:R-:W-:Y:S02]  /*49a0*/  ULEA.HI.X.SX32 UR15, UR15, UR13, 0x1, UP1 ;  /* 0x0000000d0f0f7291 */ /* 0x000fe400088f0e3f */
[----:B------:R-:W-:Y:S01]  /*49b0*/  USHF.R.S32.HI UR16, URZ, 0x1f, UR36 ;  /* 0x0000001f3f107899 */ /* 0x000fe20008011424 */
[----:B------:R1:W-:Y:S01]  /*49c0*/  STS.128 [R0], R24 ;  /* 0x0000001800007388 */ /* 0x0003e20000000c00 */
[----:B------:R-:W-:Y:S02]  /*49d0*/  UIMAD.WIDE.U32 UR12, UR6, UR18, UR14 ;  /* 0x00000012060c72a5 */ /* 0x000fe4000f8e000e */
[----:B------:R-:W-:Y:S01]  /*49e0*/  USEL UR16, UR16, URZ, !UP0 ;  /* 0x0000003f10107287 */ /* 0x000fe2000c000000 */
[----:B------:R1:W-:Y:S01]  /*49f0*/  STS.128 [R0+0x800], R28 ;  /* 0x0008001c00007388 */ /* 0x0003e20000000c00 */
[----:B------:R-:W-:Y:S02]  /*4a00*/  UIMAD.WIDE.U32 UR14, UR6, UR20, UR14 ;  /* 0x00000014060e72a5 */ /* 0x000fe4000f8e000e */
[----:B------:R-:W-:Y:S01]  /*4a10*/  USEL UR36, UR36, URZ, !UP0 ;  /* 0x0000003f24247287 */ /* 0x000fe2000c000000 */
[----:B------:R1:W-:Y:S01]  /*4a20*/  STS.128 [R0+0x1000], R32 ;  /* 0x0010002000007388 */ /* 0x0003e20000000c00 */
[----:B------:R-:W-:Y:S01]  /*4a30*/  ULDC.64 UR20, c[0x0][0x820] ;  /* 0x0002080000147ab9 */ /* 0x000fe20000000a00 */
[----:B------:R-:W-:-:S02]  /*4a40*/  UIADD3 UR13, UR13, UR17, URZ ;  /* 0x000000110d0d7290 */ /* 0x000fc4000fffe03f */
[----:B------:R1:W-:Y:S01]  /*4a50*/  STS.128 [R0+0x1800], R36 ;  /* 0x0018002400007388 */ /* 0x0003e20000000c00 */
[----:B------:R-:W-:Y:S02]  /*4a60*/  UIMAD UR18, UR16, UR20, URZ ;  /* 0x00000014101272a4 */ /* 0x000fe4000f8e023f */
        /* <DEDUP_REMOVED lines=12> */
[----:B------:R-:W-:Y:S02]  /*4b30*/  UIADD3 UR17, -UR6, URZ, URZ ;  /* 0x0000003f06117290 */ /* 0x000fe4000fffe13f */
[----:B------:R1:W-:Y:S01]  /*4b40*/  STS.128 [R0+0x4000], R56 ;  /* 0x0040003800007388 */ /* 0x0003e20000000c00 */
[----:B------:R-:W-:Y:S02]  /*4b50*/  UIADD3 UR13, UR13, UR18, URZ ;  /* 0x000000120d0d7290 */ /* 0x000fe4000fffe03f */
[----:B------:R-:W-:Y:S01]  /*4b60*/  UIADD3 UR6, UR15, UR16, URZ ;  /* 0x000000100f067290 */ /* 0x000fe2000fffe03f */
[----:B------:R1:W-:Y:S01]  /*4b70*/  STS.128 [R0+0x4800], R60 ;  /* 0x0048003c00007388 */ /* 0x0003e20000000c00 */
[----:B------:R-:W-:Y:S02]  /*4b80*/  ULEA UR20, UP0, UR12, UR20, 0x2 ;  /* 0x000000140c147291 */ /* 0x000fe4000f80103f */
[----:B------:R-:W-:Y:S01]  /*4b90*/  ULEA UR22, UP1, UR14, UR22, 0x2 ;  /* 0x000000160e167291 */ /* 0x000fe2000f82103f */
[----:B------:R1:W-:Y:S01]  /*4ba0*/  STS.128 [R0+0x5000], R64 ;  /* 0x0050004000007388 */ /* 0x0003e20000000c00 */
[----:B------:R-:W-:-:S02]  /*4bb0*/  ULEA.HI.X UR21, UR12, UR21, UR13, 0x2, UP0 ;  /* 0x000000150c157291 */ /* 0x000fc400080f140d */
[----:B------:R-:W-:Y:S01]  /*4bc0*/  ULEA.HI.X UR23, UR14, UR23, UR6, 0x2, UP1 ;  /* 0x000000170e177291 */ /* 0x000fe200088f1406 */
[----:B------:R1:W-:Y:S01]  /*4bd0*/  STS.128 [R0+0x5800], R68 ;  /* 0x0058004400007388 */ /* 0x0003e20000000c00 */
[----:B------:R-:W-:Y:S01]  /*4be0*/  UIMAD UR17, UR5, UR17, UR4 ;  /* 0x00000011051172a4 */ /* 0x000fe2000f8e0204 */
[----:B------:R-:W-:Y:S11]  /*4bf0*/  @P0 BRA `(.L_x_895) ;  /* 0x0000000000140947 */ /* 0x000ff60003800000 */
.L_x_896:
[----:B-1----:R-:W2:Y:S04]  /*4c00*/  LDG.E.STRONG.GPU R4, desc[UR46][R2.64] ;  /* 0x0000002e02047981 */ /* 0x002ea8000c1ef900 */
[----:B--2---:R-:W-:Y:S01]  /*4c10*/  CCTL.IVALL ;  /* 0x00000000ff00798f */ /* 0x004fe20002000000 */
[----:B------:R-:W-:Y:S05]  /*4c20*/  YIELD ;  /* 0x0000000000007946 */ /* 0x000fea0003800000 */
[----:B------:R-:W-:-:S13]  /*4c30*/  ISETP.NE.AND P0, PT, R4, UR17, PT ;  /* 0x0000001104007c0c */ /* 0x000fda000bf05270 */
[----:B------:R-:W-:Y:S05]  /*4c40*/  @P0 BRA `(.L_x_896) ;  /* 0xfffffffc00ec0947 */ /* 0x000fea000383ffff */
.L_x_895:
[----:B------:R-:W-:Y:S05]  /*4c50*/  BSYNC B0 ;  /* 0x0000000000007941 */ /* 0x000fea0003800000 */
.L_x_894:
[----:B------:R-:W-:-:S03]  /*4c60*/  UMOV UR4, 0xffffffff ;  /* 0xffffffff00047882 */ /* 0x000fc60000000000 */
[----:B------:R-:W-:Y:S05]  /*4c70*/  BRA.DIV UR4, `(.L_x_897) ;  /* 0x0000004a046c7947 */ /* 0x000fea000b800000 */
[----:B------:R-:W-:Y:S01]  /*4c80*/  NOP ;  /* 0x0000000000007918 */ /* 0x000fe20000000000 */
.L_x_987:
        /* <DEDUP_REMOVED lines=10> */
[----:B------:R-:W-:Y:S01]  /*4d30*/  PLOP3.LUT P0, PT, PT, PT, PT, 0x80, 0x0 ;  /* 0x000000000000781c */ /* 0x000fe20003f0f070 */
[----:B------:R-:W-:Y:S01]  /*4d40*/  UMOV UR6, 0xc00 ;  /* 0x00000c0000067882 */ /* 0x000fe20000000000 */
[----:B------:R-:W-:Y:S01]  /*4d50*/  UMOV UR10, 0x0 ;  /* 0x00000000000a7882 */ /* 0x000fe20000000000 */
[----:B------:R-:W-:Y:S01]  /*4d60*/  UMOV UR11, 0x14f00000 ;  /* 0x14f00000000b7882 */ /* 0x000fe20000000000 */
[----:B------:R-:W-:Y:S01]  /*4d70*/  UMOV UR4, UR22 ;  /* 0x0000001600047c82 */ /* 0x000fe20008000000 */
[----:B------:R-:W-:-:S08]  /*4d80*/  UMOV UR5, UR23 ;  /* 0x0000001700057c82 */ /* 0x000fd00008000000 */
.L_x_900:
[----:B------:R-:W-:Y:S01]  /*4d90*/  @P0 ELECT P2, URZ, PT ;  /* 0x00000000003f082f */ /* 0x000fe20003840000 */
[----:B------:R2:W-:-:S12]  /*4da0*/  UBLKRED.G.S.ADD.F32.RN [UR4], [UR9], UR6, desc[UR10] ;  /* 0x00000a04090073bb */ /* 0x0005d800080a1406 */
[----:B------:R-:W-:Y:S02]  /*4db0*/  @P2 PLOP3.LUT P0, PT, P2, PT, PT, 0x8, 0x0 ;  /* 0x000000000000281c */ /* 0x000fe4000170e170 */
[----:B------:R-:W-:-:S11]  /*4dc0*/  PLOP3.LUT P2, PT, PT, PT, PT, 0x8, 0x0 ;  /* 0x000000000000781c */ /* 0x000fd60003f4e170 */
[----:B--2---:R-:W-:Y:S05]  /*4dd0*/  @P0 BRA.U.ANY `(.L_x_900) ;  /* 0xfffffffd00ec0947 */ /* 0x004fea000393ffff */
[----:B------:R0:W-:Y:S01]  /*4de0*/  UTMACMDFLUSH ;  /* 0x00000000000079b7 */ /* 0x0001e20000000000 */
[----:B------:R-:W-:-:S04]  /*4df0*/  DEPBAR.LE SB0, 0x0 ;  /* 0x000080000000791a */ /* 0x000fc80000000000 */
.L_x_899:
[----:B------:R-:W-:Y:S05]  /*4e00*/  BSYNC B0 ;  /* 0x0000000000007941 */ /* 0x000fea0003800000 */
.L_x_898:
        /* <DEDUP_REMOVED lines=12> */
[----:B-1----:R-:W-:-:S05]  /*4ed0*/  IMAD.MOV.U32 R5, RZ, RZ, 0x1 ;  /* 0x00000001ff057424 */ /* 0x002fca00078e00ff */
[----:B------:R2:W-:Y:S02]  /*4ee0*/  REDG.E.ADD.S32.STRONG.GPU desc[UR46][R2.64], R5 ;  /* 0x000000050200798e */ /* 0x0005e4000c10e3ae */
.L_x_902:
[----:B------:R-:W-:Y:S05]  /*4ef0*/  BSYNC B0 ;  /* 0x0000000000007941 */ /* 0x000fea0003800000 */
.L_x_901:
        /* <DEDUP_REMOVED lines=20> */
.L_x_905:
[----:B-12---:R-:W2:Y:S04]  /*5040*/  LDG.E.STRONG.GPU R0, desc[UR46][R2.64] ;  /* 0x0000002e02007981 */ /* 0x006ea8000c1ef900 */
[----:B--2---:R-:W-:Y:S01]  /*5050*/  CCTL.IVALL ;  /* 0x00000000ff00798f */ /* 0x004fe20002000000 */
[----:B------:R-:W-:Y:S05]  /*5060*/  YIELD ;  /* 0x0000000000007946 */ /* 0x000fea0003800000 */
[----:B------:R-:W-:-:S13]  /*5070*/  ISETP.NE.AND P0, PT, R0, UR17, PT ;  /* 0x0000001100007c0c */ /* 0x000fda000bf05270 */
[----:B------:R-:W-:Y:S05]  /*5080*/  @P0 BRA `(.L_x_905) ;  /* 0xfffffffc00ec0947 */ /* 0x000fea000383ffff */
.L_x_904:
[----:B------:R-:W-:Y:S05]  /*5090*/  BSYNC B0 ;  /* 0x0000000000007941 */ /* 0x000fea0003800000 */
.L_x_903:
[----:B------:R-:W-:-:S03]  /*50a0*/  UMOV UR4, 0xffffffff ;  /* 0xffffffff00047882 */ /* 0x000fc60000000000 */
[----:B------:R-:W-:Y:S05]  /*50b0*/  BRA.DIV UR4, `(.L_x_906) ;  /* 0x0000004604787947 */ /* 0x000fea000b800000 */
[----:B------:R-:W-:Y:S01]  /*50c0*/  NOP ;  /* 0x0000000000007918 */ /* 0x000fe20000000000 */
.L_x_990:
        /* <DEDUP_REMOVED lines=16> */
.L_x_909:
[----:B------:R-:W-:Y:S01]  /*51d0*/  @P0 ELECT P2, URZ, PT ;  /* 0x00000000003f082f */ /* 0x000fe20003840000 */
[----:B------:R3:W-:-:S12]  /*51e0*/  UBLKRED.G.S.ADD.F32.RN [UR4], [UR9], UR6, desc[UR10] ;  /* 0x00000a04090073bb */ /* 0x0007d800080a1406 */
[----:B------:R-:W-:Y:S02]  /*51f0*/  @P2 PLOP3.LUT P0, PT, P2, PT, PT, 0x8, 0x0 ;  /* 0x000000000000281c */ /* 0x000fe4000170e170 */
[----:B------:R-:W-:-:S11]  /*5200*/  PLOP3.LUT P2, PT, PT, PT, PT, 0x8, 0x0 ;  /* 0x000000000000781c */ /* 0x000fd60003f4e170 */
[----:B---3--:R-:W-:Y:S05]  /*5210*/  @P0 BRA.U.ANY `(.L_x_909) ;  /* 0xfffffffd00ec0947 */ /* 0x008fea000393ffff */
[----:B------:R0:W-:Y:S01]  /*5220*/  UTMACMDFLUSH ;  /* 0x00000000000079b7 */ /* 0x0001e20000000000 */
[----:B------:R-:W-:-:S04]  /*5230*/  DEPBAR.LE SB0, 0x0 ;  /* 0x000080000000791a */ /* 0x000fc80000000000 */
.L_x_908:
[----:B------:R-:W-:Y:S05]  /*5240*/  BSYNC B0 ;  /* 0x0000000000007941 */ /* 0x000fea0003800000 */
.L_x_907:
[----:B------:R-:W-:Y:S01]  /*5250*/  NOP ;  /* 0x0000000000007918 */ /* 0x000fe20000000000 */
[----:B------:R-:W-:Y:S05]  /*5260*/  @P1 BRA `(.L_x_869) ;  /* 0x0000004000841947 */ /* 0x000fea0003800000 */
[----:B-1----:R-:W-:Y:S01]  /*5270*/  IMAD.MOV.U32 R5, RZ, RZ, 0x1 ;  /* 0x00000001ff057424 */ /* 0x002fe200078e00ff */
        /* <DEDUP_REMOVED lines=8> */
[----:B012345:R-:W-:Y:S04]  /*5300*/  CCTL.IVALL ;  /* 0x00000000ff00798f */ /* 0x03ffe80002000000 */
[----:B------:R1:W-:Y:S01]  /*5310*/  REDG.E.ADD.S32.STRONG.GPU desc[UR46][R2.64], R5 ;  /* 0x000000050200798e */ /* 0x0003e2000c10e3ae */
[----:B------:R-:W-:Y:S05]  /*5320*/  BRA `(.L_x_869) ;  /* 0x0000004000547947 */ /* 0x000fea0003800000 */
.L_x_864:
        /* <DEDUP_REMOVED lines=21> */
.L_x_911:
        /* <DEDUP_REMOVED lines=13> */
.L_x_913:
[----:B------:R-:W-:-:S05]  /*5550*/  ULDC UR4, c[0x0][0x8c4] ;  /* 0x0002310000047ab9 */ /* 0x000fca0000000800 */
.L_x_912:
        /* <DEDUP_REMOVED lines=39> */
.L_x_914:
        /* <DEDUP_REMOVED lines=20> */
[----:B------:R-:W-:Y:S01]  /*5910*/  ULEA.HI UR4, UR4, UR5, URZ, 0x6 ;  /* 0x0000000504047291 */ /* 0x000fe2000f8f303f */
[----:B------:R-:W-:Y:S01]  /*5920*/  ULDC UR10, c[0x0][0x288] ;  /* 0x0000a200000a7ab9 */ /* 0x000fe20000000800 */
[----:B------:R-:W-:Y:S02]  /*5930*/  USEL UR19, UR12, URZ, !UP0 ;  /* 0x0000003f0c137287 */ /* 0x000fe4000c000000 */
[----:B------:R-:W-:Y:S02]  /*5940*/  USEL UR18, UR8, URZ, !UP0 ;  /* 0x0000003f08127287 */ /* 0x000fe4000c000000 */
[----:B------:R-:W-:-:S02]  /*5950*/  UIMAD UR12, UR12, UR10, URZ ;  /* 0x0000000a0c0c72a4 */ /* 0x000fc4000f8e023f */
[----:B------:R-:W-:Y:S02]  /*5960*/  UIADD3 UR8, UP2, UR6, UR14, URZ ;  /* 0x0000000e06087290 */ /* 0x000fe4000ff5e03f */
[----:B------:R-:W-:Y:S01]  /*5970*/  UIADD3 UR5, UR15, UR9, URZ ;  /* 0x000000090f057290 */ /* 0x000fe2000fffe03f */
[----:B------:R-:W-:Y:S01]  /*5980*/  ULDC UR11, c[0x0][0x760] ;  /* 0x0001d800000b7ab9 */ /* 0x000fe20000000800 */
[----:B------:R-:W-:Y:S01]  /*5990*/  USHF.R.S32.HI UR4, URZ, 0x6, UR4 ;  /* 0x000000063f047899 */ /* 0x000fe20008011404 */
[----:B------:R-:W-:Y:S01]  /*59a0*/  ULDC.64 UR16, c[0x0][0x2e0] ;  /* 0x0000b80000107ab9 */ /* 0x000fe20000000a00 */
[----:B------:R-:W-:Y:S01]  /*59b0*/  UIMAD UR10, UR10, UR11, URZ ;  /* 0x0000000b0a0a72a4 */ /* 0x000fe2000f8e023f */
[----:B-1----:R-:W-:Y:S01]  /*59c0*/  LOP3.LUT R0, R0, 0x1f, RZ, 0xc0, !PT ;  /* 0x0000001f00007812 */ /* 0x002fe200078ec0ff */
[----:B------:R-:W-:Y:S02]  /*59d0*/  UIADD3 UR11, UP0, UR12, UR20, URZ ;  /* 0x000000140c0b7290 */ /* 0x000fe4000ff1e03f */
[----:B------:R-:W-:-:S02]  /*59e0*/  UIADD3.X UR9, UR7, UR5, URZ, UP2, !UPT ;  /* 0x0000000507097290 */ /* 0x000fc400097fe43f */
[----:B------:R-:W-:Y:S02]  /*59f0*/  UIMAD UR18, UR18, UR16, URZ ;  /* 0x00000010121272a4 */ /* 0x000fe4000f8e023f */
[----:B------:R-:W-:Y:S02]  /*5a00*/  UISETP.LT.AND UP2, UPT, UR4, 0x1, UPT ;  /* 0x000000010400788c */ /* 0x000fe4000bf41270 */
[----:B------:R-:W-:Y:S02]  /*5a10*/  ULEA.HI.X.SX32 UR12, UR12, UR13, 0x1, UP0 ;  /* 0x0000000d0c0c7291 */ /* 0x000fe400080f0e3f */
[----:B------:R-:W-:Y:S02]  /*5a20*/  UIMAD UR18, UR19, UR17, UR18 ;  /* 0x00000011131272a4 */ /* 0x000fe4000f8e0212 */
[----:B------:R-:W-:Y:S02]  /*5a30*/  USEL UR13, UR4, 0x1, !UP2 ;  /* 0x00000001040d7887 */ /* 0x000fe4000d000000 */
[----:B------:R-:W-:Y:S01]  /*5a40*/  UIMAD.WIDE.U32 UR8, UR19, UR16, UR8 ;  /* 0x00000010130872a5 */ /* 0x000fe2000f8e0008 */
[----:B------:R-:W-:Y:S01]  /*5a50*/  ELECT P0, URZ, PT ;  /* 0x00000000003f782f */ /* 0x000fe20003800000 */
[----:B------:R-:W-:-:S02]  /*5a60*/  ULOP3.LUT UR32, UR13, 0x1, URZ, 0xc0, !UPT ;  /* 0x000000010d207892 */ /* 0x000fc4000f8ec03f */
[----:B------:R-:W-:Y:S01]  /*5a70*/  UIADD3 UR27, UR9, UR18, URZ ;  /* 0x00000012091b7290 */ /* 0x000fe2000fffe03f */
[----:B------:R-:W-:Y:S01]  /*5a80*/  UMOV UR4, URZ ;  /* 0x0000003f00047c82 */ /* 0x000fe20008000000 */
[----:B------:R-:W-:Y:S10]  /*5a90*/  @!P1 BRA `(.L_x_915) ;  /* 0x0000000800bc9947 */ /* 0x000ff40003800000 */
[----:B------:R-:W-:Y:S01]  /*5aa0*/  UMOV UR15, UR5 ;  /* 0x00000005000f7c82 */ /* 0x000fe20008000000 */
[----:B------:R-:W-:Y:S01]  /*5ab0*/  ULDC.64 UR4, c[0x0][0x2c0] ;  /* 0x0000b00000047ab9 */ /* 0x000fe20000000a00 */
[----:B------:R-:W-:Y:S02]  /*5ac0*/  UIMAD.WIDE.U32 UR16, UR19, UR16, UR14 ;  /* 0x00000010131072a5 */ /* 0x000fe4000f8e000e */
[----:B------:R-:W-:Y:S02]  /*5ad0*/  UIADD3 UR13, UR13, -UR32, URZ ;  /* 0x800000200d0d7290 */ /* 0x000fe4000fffe03f */
[----:B------:R-:W-:-:S04]  /*5ae0*/  UIADD3 UR23, UP0, UR6, UR16, URZ ;  /* 0x0000001006177290 */ /* 0x000fc8000ff1e03f */
[----:B------:R-:W-:Y:S02]  /*5af0*/  UIADD3.X UR6, UR7, UR18, UR17, UP0, !UPT ;  /* 0x0000001207067290 */ /* 0x000fe400087fe411 */
[----:B------:R-:W-:-:S03]  /*5b00*/  ULEA UR22, UP0, UR23, UR4, 0x2 ;  /* 0x0000000417167291 */ /* 0x000fc6000f80103f */
[----:B------:R-:W-:Y:S01]  /*5b10*/  UMOV UR4, URZ ;  /* 0x0000003f00047c82 */ /* 0x000fe20008000000 */
        /* <DEDUP_REMOVED lines=8> */
.L_x_940:
        /* <DEDUP_REMOVED lines=17> */
.L_x_918:
[----:B------:R-:W2:Y:S04]  /*5cb0*/  LDG.E.STRONG.GPU R4, desc[UR46][R2.64] ;  /* 0x0000002e02047981 */ /* 0x000ea8000c1ef900 */
[----:B--2---:R-:W-:Y:S01]  /*5cc0*/  CCTL.IVALL ;  /* 0x00000000ff00798f */ /* 0x004fe20002000000 */
[----:B------:R-:W-:Y:S05]  /*5cd0*/  YIELD ;  /* 0x0000000000007946 */ /* 0x000fea0003800000 */
[----:B------:R-:W-:-:S13]  /*5ce0*/  ISETP.NE.AND P3, PT, R4, UR25, PT ;  /* 0x0000001904007c0c */ /* 0x000fda000bf65270 */
[----:B------:R-:W-:Y:S05]  /*5cf0*/  @P3 BRA `(.L_x_918) ;  /* 0xfffffffc00ec3947 */ /* 0x000fea000383ffff */
.L_x_917:
[----:B------:R-:W-:Y:S05]  /*5d00*/  BSYNC B0 ;  /* 0x0000000000007941 */ /* 0x000fea0003800000 */
.L_x_916:
[----:B------:R-:W-:-:S03]  /*5d10*/  UMOV UR16, 0xffffffff ;  /* 0xffffffff00107882 */ /* 0x000fc60000000000 */
[----:B------:R-:W-:Y:S05]  /*5d20*/  BRA.DIV UR16, `(.L_x_919) ;  /* 0x0000003a10787947 */ /* 0x000fea000b800000 */
[----:B------:R-:W-:Y:S01]  /*5d30*/  NOP ;  /* 0x0000000000007918 */ /* 0x000fe20000000000 */
.L_x_993:
        /* <DEDUP_REMOVED lines=19> */
.L_x_921:
[----:B------:R-:W-:Y:S05]  /*5e70*/  BSYNC B0 ;  /* 0x0000000000007941 */ /* 0x000fea0003800000 */
.L_x_920:
        /* <DEDUP_REMOVED lines=13> */
.L_x_923:
[----:B------:R-:W-:Y:S05]  /*5f50*/  BSYNC B0 ;  /* 0x0000000000007941 */ /* 0x000fea0003800000 */
.L_x_922:
[----:B------:R-:W-:Y:S06]  /*5f60*/  BAR.ARV 0xa, 0xa0 ;  /* 0x0282800000007b1d */ /* 0x000fec0000002000 */
[----:B------:R-:W-:Y:S04]  /*5f70*/  BSSY B0, `(.L_x_924) ;  /* 0x0000003000007945 */ /* 0x000fe80003800000 */
[----:B------:R-:W-:Y:S05]  /*5f80*/  @!P0 BRA `(.L_x_925) ;  /* 0x0000000000048947 */ /* 0x000fea0003800000 */
[----:B------:R-:W-:-:S04]  /*5f90*/  DEPBAR.LE SB0, 0x0 ;  /* 0x000080000000791a */ /* 0x000fc80000000000 */
.L_x_925:
[----:B------:R-:W-:Y:S05]  /*5fa0*/  BSYNC B0 ;  /* 0x0000000000007941 */ /* 0x000fea0003800000 */
.L_x_924:
        /* <DEDUP_REMOVED lines=19> */
.L_x_927:
[----:B------:R-:W-:Y:S05]  /*60e0*/  BSYNC B0 ;  /* 0x0000000000007941 */ /* 0x000fea0003800000 */
.L_x_926:
        /* <DEDUP_REMOVED lines=9> */
.L_x_930:
[----:B------:R-:W2:Y:S04]  /*6180*/  LDG.E.STRONG.GPU R4, desc[UR46][R2.64] ;  /* 0x0000002e02047981 */ /* 0x000ea8000c1ef900 */
[----:B--2---:R-:W-:Y:S01]  /*6190*/  CCTL.IVALL ;  /* 0x00000000ff00798f */ /* 0x004fe20002000000 */
[----:B------:R-:W-:Y:S05]  /*61a0*/  YIELD ;  /* 0x0000000000007946 */ /* 0x000fea0003800000 */
[----:B------:R-:W-:-:S13]  /*61b0*/  ISETP.NE.AND P3, PT, R4, UR25, PT ;  /* 0x0000001904007c0c */ /* 0x000fda000bf65270 */
[----:B------:R-:W-:Y:S05]  /*61c0*/  @P3 BRA `(.L_x_930) ;  /* 0xfffffffc00ec3947 */ /* 0x000fea000383ffff */
.L_x_929:
[----:B------:R-:W-:Y:S05]  /*61d0*/  BSYNC B0 ;  /* 0x0000000000007941 */ /* 0x000fea0003800000 */
.L_x_928:
[----:B------:R-:W-:-:S03]  /*61e0*/  UMOV UR6, 0xffffffff ;  /* 0xffffffff00067882 */ /* 0x000fc60000000000 */
[----:B------:R-:W-:Y:S05]  /*61f0*/  BRA.DIV UR6, `(.L_x_931) ;  /* 0x0000003606607947 */ /* 0x000fea000b800000 */
[----:B------:R-:W-:Y:S01]  /*6200*/  NOP ;  /* 0x0000000000007918 */ /* 0x000fe20000000000 */
.L_x_996:
        /* <DEDUP_REMOVED lines=13> */
.L_x_933:
[----:B------:R-:W-:Y:S05]  /*62e0*/  BSYNC B0 ;  /* 0x0000000000007941 */ /* 0x000fea0003800000 */
.L_x_932:
        /* <DEDUP_REMOVED lines=13> */
.L_x_935:
[----:B------:R-:W-:Y:S05]  /*63c0*/  BSYNC B0 ;  /* 0x0000000000007941 */ /* 0x000fea0003800000 */
.L_x_934:
[----:B------:R-:W-:Y:S06]  /*63d0*/  BAR.ARV 0xa, 0xa0 ;  /* 0x0282800000007b1d */ /* 0x000fec0000002000 */
[----:B------:R-:W-:Y:S04]  /*63e0*/  BSSY B0, `(.L_x_936) ;  /* 0x0000003000007945 */ /* 0x000fe80003800000 */
[----:B------:R-:W-:Y:S05]  /*63f0*/  @!P0 BRA `(.L_x_937) ;  /* 0x0000000000048947 */ /* 0x000fea0003800000 */
[----:B------:R-:W-:-:S04]  /*6400*/  DEPBAR.LE SB0, 0x0 ;  /* 0x000080000000791a */ /* 0x000fc80000000000 */
.L_x_937:
[----:B------:R-:W-:Y:S05]  /*6410*/  BSYNC B0 ;  /* 0x0000000000007941 */ /* 0x000fea0003800000 */
.L_x_936:
        /* <DEDUP_REMOVED lines=19> */
.L_x_939:
[----:B------:R-:W-:Y:S05]  /*6550*/  BSYNC B0 ;  /* 0x0000000000007941 */ /* 0x000fea0003800000 */
.L_x_938:
[----:B------:R-:W-:Y:S02]  /*6560*/  UIADD3 UR4, UR4, 0x2, URZ ;  /* 0x0000000204047890 */ /* 0x000fe4000fffe03f */
[----:B------:R-:W-:Y:S01]  /*6570*/  UIADD3 UR5, UR5, 0x1, URZ ;  /* 0x0000000105057890 */ /* 0x000fe2000fffe03f */
[----:B------:R-:W-:Y:S11]  /*6580*/  @P2 BRA `(.L_x_940) ;  /* 0xfffffff400842947 */ /* 0x000ff6000383ffff */
.L_x_915:
        /* <DEDUP_REMOVED lines=13> */
.L_x_943:
[----:B------:R-:W2:Y:S04]  /*6660*/  LDG.E.STRONG.GPU R0, desc[UR46][R2.64] ;  /* 0x0000002e02007981 */ /* 0x000ea8000c1ef900 */
[----:B--2---:R-:W-:Y:S01]  /*6670*/  CCTL.IVALL ;  /* 0x00000000ff00798f */ /* 0x004fe20002000000 */
[----:B------:R-:W-:Y:S05]  /*6680*/  YIELD ;  /* 0x0000000000007946 */ /* 0x000fea0003800000 */
[----:B------:R-:W-:-:S13]  /*6690*/  ISETP.NE.AND P2, PT, R0, UR25, PT ;  /* 0x0000001900007c0c */ /* 0x000fda000bf45270 */
[----:B------:R-:W-:Y:S05]  /*66a0*/  @P2 BRA `(.L_x_943) ;  /* 0xfffffffc00ec2947 */ /* 0x000fea000383ffff */
.L_x_942:
[----:B------:R-:W-:Y:S05]  /*66b0*/  BSYNC B0 ;  /* 0x0000000000007941 */ /* 0x000fea0003800000 */
.L_x_941:
[----:B------:R-:W-:-:S03]  /*66c0*/  UMOV UR5, 0xffffffff ;  /* 0xffffffff00057882 */ /* 0x000fc60000000000 */
[----:B------:R-:W-:Y:S05]  /*66d0*/  BRA.DIV UR5, `(.L_x_944) ;  /* 0x0000003205447947 */ /* 0x000fea000b800000 */
[----:B------:R-:W-:Y:S01]  /*66e0*/  NOP ;  /* 0x0000000000007918 */ /* 0x000fe20000000000 */
.L_x_999:
        /* <DEDUP_REMOVED lines=22> */
.L_x_946:
[----:B------:R-:W-:Y:S05]  /*6850*/  BSYNC B0 ;  /* 0x0000000000007941 */ /* 0x000fea0003800000 */
.L_x_945:
        /* <DEDUP_REMOVED lines=20> */
.L_x_948:
[----:B------:R-:W-:Y:S05]  /*69a0*/  BSYNC B0 ;  /* 0x0000000000007941 */ /* 0x000fea0003800000 */
.L_x_947:
[----:B------:R-:W-:Y:S06]  /*69b0*/  BAR.ARV 0xa, 0xa0 ;  /* 0x0282800000007b1d */ /* 0x000fec0000002000 */
[----:B------:R-:W-:Y:S04]  /*69c0*/  BSSY B0, `(.L_x_949) ;  /* 0x0000003000007945 */ /* 0x000fe80003800000 */
[----:B------:R-:W-:Y:S05]  /*69d0*/  @!P0 BRA `(.L_x_950) ;  /* 0x0000000000048947 */ /* 0x000fea0003800000 */
[----:B------:R-:W-:-:S04]  /*69e0*/  DEPBAR.LE SB0, 0x0 ;  /* 0x000080000000791a */ /* 0x000fc80000000000 */
.L_x_950:
[----:B------:R-:W-:Y:S05]  /*69f0*/  BSYNC B0 ;  /* 0x0000000000007941 */ /* 0x000fea0003800000 */
.L_x_949:
        /* <DEDUP_REMOVED lines=19> */
.L_x_910:
        /* <DEDUP_REMOVED lines=13> */
.L_x_951:
        /* <DEDUP_REMOVED lines=14> */
.L_x_953:
[----:B------:R-:W-:-:S05]  /*6ce0*/  ULDC UR4, c[0x0][0x8c4] ;  /* 0x0002310000047ab9 */ /* 0x000fca0000000800 */
.L_x_952:
        /* <DEDUP_REMOVED lines=56> */
.L_x_955:
        /* <DEDUP_REMOVED lines=63> */
.L_x_1000:
        /* <DEDUP_REMOVED lines=13> */
.L_x_958:
        /* <DEDUP_REMOVED lines=125> */
.L_x_969:
[----:B------:R-:W-:-:S04]  /*7d00*/  SHF.L.U32 R21, R9, 0x1f, RZ ;  /* 0x0000001f09157819 */ /* 0x000fc800000006ff */
[----:B-1----:R-:W1:Y:S02]  /*7d10*/  SYNCS.PHASECHK.TRANS64.TRYWAIT P1, [R0+URZ+0x26840], R21 ;  /* 0x02684015000075a7 */ /* 0x002e64000802017f */
[----:B-12---:R-:W-:Y:S05]  /*7d20*/  @!P1 BRA `(.L_x_961) ;  /* 0x0000001800e09947 */ /* 0x006fea0003800000 */
.L_x_1001:
[----:B------:R-:W-:Y:S05]  /*7d30*/  @P0 BRA `(.L_x_962) ;  /* 0x0000000000140947 */ /* 0x000fea0003800000 */
[----:B------:R-:W-:Y:S01]  /*7d40*/  ISETP.NE.AND P1, PT, R16, RZ, PT ;  /* 0x000000ff1000720c */ /* 0x000fe20003f25270 */
[----:B------:R-:W-:-:S04]  /*7d50*/  IMAD.MOV.U32 R3, RZ, RZ, 0x3100 ;  /* 0x00003100ff037424 */ /* 0x000fc800078e00ff */
[----:B------:R2:W-:Y:S08]  /*7d60*/  SYNCS.ARRIVE.TRANS64 RZ, [R0+URZ+0x26830], R3 ;  /* 0x0268300300ff79a7 */ /* 0x0005f0000800003f */
[----:B------:R-:W-:Y:S05]  /*7d70*/  @!P1 BRA `(.L_x_962) ;  /* 0x0000000000049947 */ /* 0x000fea0003800000 */
[----:B------:R-:W-:Y:S01]  /*7d80*/  BPT.TRAP 0x1 ;  /* 0x000000040000795c */ /* 0x000fe20000300000 */
.L_x_962:
        /* <DEDUP_REMOVED lines=43> */
.L_x_1002:
[----:B------:R-:W-:Y:S05]  /*8040*/  @P0 BRA `(.L_x_964) ;  /* 0x0000000000140947 */ /* 0x000fea0003800000 */
[----:B------:R-:W-:Y:S01]  /*8050*/  ISETP.NE.AND P1, PT, R16, RZ, PT ;  /* 0x000000ff1000720c */ /* 0x000fe20003f25270 */
[----:B------:R-:W-:-:S04]  /*8060*/  IMAD.MOV.U32 R3, RZ, RZ, 0x3100 ;  /* 0x00003100ff037424 */ /* 0x000fc800078e00ff */
[----:B------:R3:W-:Y:S08]  /*8070*/  SYNCS.ARRIVE.TRANS64 RZ, [R0+URZ+0x26818], R3 ;  /* 0x0268180300ff79a7 */ /* 0x0007f0000800003f */
[----:B------:R-:W-:Y:S05]  /*8080*/  @!P1 BRA `(.L_x_964) ;  /* 0x0000000000049947 */ /* 0x000fea0003800000 */
[----:B------:R-:W-:Y:S01]  /*8090*/  BPT.TRAP 0x1 ;  /* 0x000000040000795c */ /* 0x000fe20000300000 */
.L_x_964:
        /* <DEDUP_REMOVED lines=36> */
.L_x_1003:
        /* <DEDUP_REMOVED lines=9> */
.L_x_966:
        /* <DEDUP_REMOVED lines=38> */
.L_x_1005:
[----:B------:R-:W-:Y:S05]  /*85d0*/  @P0 BRA `(.L_x_968) ;  /* 0x0000000000140947 */ /* 0x000fea0003800000 */
[----:B------:R-:W-:Y:S01]  /*85e0*/  ISETP.NE.AND P1, PT, R16, RZ, PT ;  /* 0x000000ff1000720c */ /* 0x000fe20003f25270 */
[----:B-1----:R-:W-:-:S04]  /*85f0*/  IMAD.MOV.U32 R5, RZ, RZ, 0x3100 ;  /* 0x00003100ff057424 */ /* 0x002fc800078e00ff */
[----:B------:R2:W-:Y:S08]  /*8600*/  SYNCS.ARRIVE.TRANS64 RZ, [R0+URZ+0x26810], R5 ;  /* 0x0268100500ff79a7 */ /* 0x0005f0000800003f */
[----:B------:R-:W-:Y:S05]  /*8610*/  @!P1 BRA `(.L_x_968) ;  /* 0x0000000000049947 */ /* 0x000fea0003800000 */
[----:B------:R-:W-:Y:S01]  /*8620*/  BPT.TRAP 0x1 ;  /* 0x000000040000795c */ /* 0x000fe20000300000 */
.L_x_968:
        /* <DEDUP_REMOVED lines=37> */
.L_x_960:
[----:B------:R-:W-:-:S13]  /*8880*/  ISETP.NE.AND P1, PT, R13, RZ, PT ;  /* 0x000000ff0d00720c */ /* 0x000fda0003f25270 */
[----:B------:R-:W-:Y:S05]  /*8890*/  @!P1 BRA `(.L_x_959) ;  /* 0x0000000400689947 */ /* 0x000fea0003800000 */
[----:B------:R-:W-:-:S04]  /*88a0*/  SHF.L.U32 R7, R9, 0x1f, RZ ;  /* 0x0000001f09077819 */ /* 0x000fc800000006ff */
[----:B------:R-:W1:Y:S02]  /*88b0*/  SYNCS.PHASECHK.TRANS64.TRYWAIT P1, [R0+URZ+0x26840], R7 ;  /* 0x02684007000075a7 */ /* 0x000e64000802017f */
[----:B-1----:R-:W-:Y:S05]  /*88c0*/  @!P1 BRA `(.L_x_970) ;  /* 0x00000010004c9947 */ /* 0x002fea0003800000 */
.L_x_1006:
[----:B------:R-:W-:Y:S05]  /*88d0*/  @P0 BRA `(.L_x_971) ;  /* 0x0000000000140947 */ /* 0x000fea0003800000 */
[----:B------:R-:W-:Y:S01]  /*88e0*/  ISETP.NE.AND P1, PT, R16, RZ, PT ;  /* 0x000000ff1000720c */ /* 0x000fe20003f25270 */
[----:B------:R-:W-:-:S04]  /*88f0*/  IMAD.MOV.U32 R5, RZ, RZ, 0x3100 ;  /* 0x00003100ff057424 */ /* 0x000fc800078e00ff */
[----:B------:R2:W-:Y:S08]  /*8900*/  SYNCS.ARRIVE.TRANS64 RZ, [R0+URZ+0x26830], R5 ;  /* 0x0268300500ff79a7 */ /* 0x0005f0000800003f */
[----:B------:R-:W-:Y:S05]  /*8910*/  @!P1 BRA `(.L_x_971) ;  /* 0x0000000000049947 */ /* 0x000fea0003800000 */
[----:B------:R-:W-:Y:S01]  /*8920*/  BPT.TRAP 0x1 ;  /* 0x000000040000795c */ /* 0x000fe20000300000 */
.L_x_971:
        /* <DEDUP_REMOVED lines=41> */
.L_x_1007:
[----:B------:R-:W-:Y:S05]  /*8bc0*/  @P0 BRA `(.L_x_973) ;  /* 0x0000000000140947 */ /* 0x000fea0003800000 */
[----:B------:R-:W-:Y:S01]  /*8bd0*/  ISETP.NE.AND P0, PT, R16, RZ, PT ;  /* 0x000000ff1000720c */ /* 0x000fe20003f05270 */
[----:B------:R-:W-:-:S04]  /*8be0*/  IMAD.MOV.U32 R5, RZ, RZ, 0x3100 ;  /* 0x00003100ff057424 */ /* 0x000fc800078e00ff */
[----:B------:R3:W-:Y:S08]  /*8bf0*/  SYNCS.ARRIVE.TRANS64 RZ, [R0+URZ+0x26818], R5 ;  /* 0x0268180500ff79a7 */ /* 0x0007f0000800003f */
[----:B------:R-:W-:Y:S05]  /*8c00*/  @!P0 BRA `(.L_x_973) ;  /* 0x0000000000048947 */ /* 0x000fea0003800000 */
[----:B------:R-:W-:Y:S01]  /*8c10*/  BPT.TRAP 0x1 ;  /* 0x000000040000795c */ /* 0x000fe20000300000 */
.L_x_973:
        /* <DEDUP_REMOVED lines=34> */
.L_x_959:
[----:B------:R-:W3:Y:S01]  /*8e40*/  S2R R2, SR_TID.X ;  /* 0x0000000000027919 */ /* 0x000ee20000002100 */
[----:B------:R-:W-:Y:S01]  /*8e50*/  IMAD R3, R12, 0x8, R0 ;  /* 0x000000080c037824 */ /* 0x000fe200078e0200 */
[----:B---3--:R-:W-:Y:S02]  /*8e60*/  LOP3.LUT R4, R2, 0x7f, RZ, 0xc0, !PT ;  /* 0x0000007f02047812 */ /* 0x008fe400078ec0ff */
[----:B------:R-:W-:Y:S02]  /*8e70*/  SHF.L.U32 R2, R9, 0x1f, RZ ;  /* 0x0000001f09027819 */ /* 0x000fe400000006ff */
[----:B------:R-:W-:Y:S02]  /*8e80*/  ISETP.NE.AND P1, PT, R4, RZ, PT ;  /* 0x000000ff0400720c */ /* 0x000fe40003f25270 */
[----:B------:R-:W3:Y:S02]  /*8e90*/  SYNCS.PHASECHK.TRANS64.TRYWAIT P0, [R3+URZ+0x26840], R2 ;  /* 0x02684002030075a7 */ /* 0x000ee4000800017f */
[----:B---3--:R-:W-:Y:S09]  /*8ea0*/  @!P0 BRA `(.L_x_974) ;  /* 0x0000000800fc8947 */ /* 0x008ff20003800000 */
.L_x_1008:
[----:B------:R-:W-:Y:S05]  /*8eb0*/  @P1 BRA `(.L_x_975) ;  /* 0x0000000000181947 */ /* 0x000fea0003800000 */
[----:B------:R-:W4:Y:S01]  /*8ec0*/  S2R R4, SR_TID.X ;  /* 0x0000000000047919 */ /* 0x000f220000002100 */
[----:B---3--:R-:W-:-:S04]  /*8ed0*/  IMAD.MOV.U32 R2, RZ, RZ, 0x3100 ;  /* 0x00003100ff027424 */ /* 0x008fc800078e00ff */
[----:B------:R3:W-:Y:S01]  /*8ee0*/  SYNCS.ARRIVE.TRANS64 RZ, [R3+URZ+0x26830], R2 ;  /* 0x0268300203ff79a7 */ /* 0x0007e2000800003f */
[----:B----4-:R-:W-:-:S13]  /*8ef0*/  LOP3.LUT P0, RZ, R4, 0x1f, RZ, 0xc0, !PT ;  /* 0x0000001f04ff7812 */ /* 0x010fda000780c0ff */
[----:B---3--:R-:W-:Y:S05]  /*8f00*/  @!P0 BRA `(.L_x_975) ;  /* 0x0000000000048947 */ /* 0x008fea0003800000 */
[----:B------:R-:W-:Y:S01]  /*8f10*/  BPT.TRAP 0x1 ;  /* 0x000000040000795c */ /* 0x000fe20000300000 */
.L_x_975:
        /* <DEDUP_REMOVED lines=48> */
.L_x_956:
[----:B------:R-:W-:Y:S05]  /*9220*/  BSYNC B0 ;  /* 0x0000000000007941 */ /* 0x000fea0003800000 */
.L_x_954:
[----:B------:R-:W-:-:S03]  /*9230*/  UMOV UR8, 0xffffffff ;  /* 0xffffffff00087882 */ /* 0x000fc60000000000 */
[----:B------:R-:W-:Y:S05]  /*9240*/  BRA.DIV UR8, `(.L_x_976) ;  /* 0x0000000a08287947 */ /* 0x000fea000b800000 */
[----:B------:R-:W-:-:S13]  /*9250*/  ELECT P0, URZ, PT ;  /* 0x00000000003f782f */ /* 0x000fda0003800000 */
.L_x_1011:
[----:B------:R-:W-:Y:S05]  /*9260*/  @!P0 BRA `(.L_x_869) ;  /* 0x0000000000848947 */ /* 0x000fea0003800000 */
[----:B------:R-:W-:-:S06]  /*9270*/  ULOP3.LUT UR8, UR38, 0x2, URZ, 0xfc, !UPT ;  /* 0x0000000226087892 */ /* 0x000fcc000f8efc3f */
[----:B------:R-:W-:-:S05]  /*9280*/  IMAD.U32 R2, RZ, RZ, UR8 ;  /* 0x00000008ff027e24 */ /* 0x000fca000f8e00ff */
[----:B------:R-:W-:-:S13]  /*9290*/  ISETP.NE.AND P0, PT, R2, 0x3, PT ;  /* 0x000000030200780c */ /* 0x000fda0003f05270 */
[----:B------:R-:W-:Y:S05]  /*92a0*/  @!P0 BRA `(.L_x_977) ;  /* 0x0000000000048947 */ /* 0x000fea0003800000 */
[----:B--2---:R-:W-:Y:S01]  /*92b0*/  BPT.TRAP 0x1 ;  /* 0x000000040000795c */ /* 0x004fe20000300000 */
.L_x_977:
        /* <DEDUP_REMOVED lines=15> */
.L_x_1012:
[----:B------:R-:W3:Y:S02]  /*93b0*/  SYNCS.PHASECHK.TRANS64.TRYWAIT P1, [R3+URZ], R2 ;  /* 0x00000002030075a7 */ /* 0x000ee4000802017f */
[----:B---3--:R-:W-:Y:S05]  /*93c0*/  @!P1 BRA `(.L_x_979) ;  /* 0x0000000800009947 */ /* 0x008fea0003800000 */
.L_x_1013:
[----:B------:R-:W-:Y:S05]  /*93d0*/  @!P0 BRA `(.L_x_980) ;  /* 0x0000000000048947 */ /* 0x000fea0003800000 */
[----:B--2---:R-:W-:Y:S01]  /*93e0*/  BPT.TRAP 0x1 ;  /* 0x000000040000795c */ /* 0x004fe20000300000 */
.L_x_980:
[----:B---3--:R-:W-:-:S04]  /*93f0*/  VIADD R3, R7, 0x26840 ;  /* 0x0002684007037836 */ /* 0x008fc80000000000 */
[----:B------:R-:W-:-:S04]  /*9400*/  IMAD R0, R0, 0x8, R3 ;  /* 0x0000000800007824 */ /* 0x000fc800078e0203 */
[----:B------:R-:W3:Y:S02]  /*9410*/  SYNCS.PHASECHK.TRANS64.TRYWAIT P0, [R0+URZ], R5 ;  /* 0x00000005000075a7 */ /* 0x000ee4000800017f */
[----:B---3--:R-:W-:Y:S05]  /*9420*/  @!P0 BRA `(.L_x_981) ;  /* 0x0000000400fc8947 */ /* 0x008fea0003800000 */
.L_x_1014:
[----:B------:R-:W-:-:S07]  /*9430*/  IMAD R3, R4, 0x8, R3 ;  /* 0x0000000804037824 */ /* 0x000fce00078e0203 */
.L_x_982:
[----:B----4-:R4:W1:Y:S02]  /*9440*/  SYNCS.PHASECHK.TRANS64.TRYWAIT P0, [R3+URZ], R2 ;  /* 0x00000002030075a7 */ /* 0x010864000800017f */
[----:B-1----:R-:W-:Y:S05]  /*9450*/  @!P0 NANOSLEEP.SYNCS 0x989680 ;  /* 0x009896800000895d */ /* 0x002fea0003900000 */
[----:B------:R-:W1:Y:S02]  /*9460*/  @!P0 SYNCS.PHASECHK.TRANS64 P0, [R3+URZ], R2 ;  /* 0x00000002030085a7 */ /* 0x000e64000800007f */
[----:B-1----:R-:W-:Y:S05]  /*9470*/  @!P0 BRA `(.L_x_982) ;  /* 0xfffffffc00f08947 */ /* 0x002fea000383ffff */
.L_x_869:
[----:B--2---:R-:W-:Y:S05]  /*9480*/  BSYNC B6 ;  /* 0x0000000000067941 */ /* 0x004fea0003800000 */
.L_x_863:
[----:B------:R-:W-:Y:S05]  /*9490*/  EXIT ;  /* 0x000000000000794d */ /* 0x000fea0003800000 */
.L_x_879:
[----:B------:R-:W-:Y:S02]  /*94a0*/  IMAD.MOV.U32 R13, RZ, RZ, R16 ;  /* 0x000000ffff0d7224 */ /* 0x000fe400078e0010 */
[----:B------:R-:W-:Y:S02]  /*94b0*/  IMAD.MOV.U32 R12, RZ, RZ, RZ ;  /* 0x000000ffff0c7224 */ /* 0x000fe400078e00ff */
[----:B------:R-:W-:Y:S02]  /*94c0*/  IMAD.MOV.U32 R11, RZ, RZ, 0x1f ;  /* 0x0000001fff0b7424 */ /* 0x000fe400078e00ff */
[----:B------:R-:W-:-:S07]  /*94d0*/  IMAD.MOV.U32 R15, RZ, RZ, -0x1 ;  /* 0xffffffffff0f7424 */ /* 0x000fce00078e00ff */
[----:B-----5:R-:W-:Y:S05]  /*94e0*/  WARPSYNC.COLLECTIVE R15, `(.L_x_983) ;  /* 0x000000000f087348 */ /* 0x020fea0003c00000 */
[----:B------:R1:W2:Y:S02]  /*94f0*/  SHFL.IDX P6, R14, R13, R12, R11 ;  /* 0x0000000c0d0e7389 */ /* 0x0002a400000c000b */
[----:B-12--5:R-:W-:Y:S01]  /*9500*/  ENDCOLLECTIVE ;  /* 0x000000000000791b */ /* 0x026fe20003800000 */
.L_x_983:
[----:B------:R-:W-:Y:S05]  /*9510*/  BRA `(.L_x_984) ;  /* 0xffffff7c00907947 */ /* 0x000fea000383ffff */
.L_x_881:
[----:B--2---:R2:W3:Y:S02]  /*9520*/  SYNCS.PHASECHK.TRANS64.TRYWAIT P0, [R18+URZ+0x26800], R5 ;  /* 0x02680005120075a7 */ /* 0x0044e4000800017f */
[----:B---3--:R-:W-:Y:S05]  /*9530*/  @!P0 NANOSLEEP.SYNCS 0x989680 ;  /* 0x009896800000895d */ /* 0x008fea0003900000 */
[----:B------:R-:W3:Y:S02]  /*9540*/  @!P0 SYNCS.PHASECHK.TRANS64 P0, [R18+URZ+0x26800], R5 ;  /* 0x02680005120085a7 */ /* 0x000ee4000800007f */
[----:B---3--:R-:W-:Y:S05]  /*9550*/  @!P0 BRA `(.L_x_881) ;  /* 0xfffffffc00f08947 */ /* 0x008fea000383ffff */
[----:B------:R-:W-:Y:S05]  /*9560*/  BRA `(.L_x_880) ;  /* 0xffffff7c00b47947 */ /* 0x000fea000383ffff */
.L_x_886:
[----:B--2---:R-:W-:-:S04]  /*9570*/  IMAD.U32 R5, RZ, RZ, UR8 ;  /* 0x00000008ff057e24 */ /* 0x004fc8000f8e00ff */
[----:B------:R2:W3:Y:S03]  /*9580*/  SYNCS.PHASECHK.TRANS64.TRYWAIT P1, [R5+URZ+0x26810], R16 ;  /* 0x02681010050075a7 */ /* 0x0004e6000802017f */
[----:B---3--:R-:W-:Y:S05]  /*9590*/  @!P1 NANOSLEEP.SYNCS 0x989680 ;  /* 0x009896800000995d */ /* 0x008fea0003900000 */
[----:B------:R-:W3:Y:S02]  /*95a0*/  @!P1 SYNCS.PHASECHK.TRANS64 P1, [R5+URZ+0x26810], R16 ;  /* 0x02681010050095a7 */ /* 0x000ee4000802007f */
[----:B---3--:R-:W-:Y:S05]  /*95b0*/  @!P1 BRA `(.L_x_886) ;  /* 0xfffffffc00ec9947 */ /* 0x008fea000383ffff */
[----:B------:R-:W-:Y:S05]  /*95c0*/  BRA `(.L_x_885) ;  /* 0xffffff8800147947 */ /* 0x000fea000383ffff */
.L_x_890:
[----:B------:R-:W-:-:S04]  /*95d0*/  IMAD.U32 R5, RZ, RZ, UR8 ;  /* 0x00000008ff057e24 */ /* 0x000fc8000f8e00ff */
[----:B------:R1:W1:Y:S03]  /*95e0*/  SYNCS.PHASECHK.TRANS64.TRYWAIT P1, [R5+URZ+0x26830], R16 ;  /* 0x02683010050075a7 */ /* 0x000266000802017f */
[----:B-1----:R-:W-:Y:S05]  /*95f0*/  @!P1 NANOSLEEP.SYNCS 0x989680 ;  /* 0x009896800000995d */ /* 0x002fea0003900000 */
[----:B------:R-:W1:Y:S02]  /*9600*/  @!P1 SYNCS.PHASECHK.TRANS64 P1, [R5+URZ+0x26830], R16 ;  /* 0x02683010050095a7 */ /* 0x000e64000802007f */
[----:B-1----:R-:W-:Y:S05]  /*9610*/  @!P1 BRA `(.L_x_890) ;  /* 0xfffffffc00ec9947 */ /* 0x002fea000383ffff */
[----:B------:R-:W-:Y:S05]  /*9620*/  BRA `(.L_x_889) ;  /* 0xffffff8c00207947 */ /* 0x000fea000383ffff */
.L_x_897:
[----:B------:R-:W-:Y:S01]  /*9630*/  BSSY B0, `(.L_x_985) ;  /* 0x0000005000007945 */ /* 0x000fe20003800000 */
[----:B------:R-:W-:-:S07]  /*9640*/  IMAD.MOV.U32 R15, RZ, RZ, -0x1 ;  /* 0xffffffffff0f7424 */ /* 0x000fce00078e00ff */
[----:B-1---5:R-:W-:Y:S05]  /*9650*/  WARPSYNC.COLLECTIVE R15, `(.L_x_986) ;  /* 0x000000000f087348 */ /* 0x022fea0003c00000 */
[----:B------:R-:W-:Y:S01]  /*9660*/  NOP ;  /* 0x0000000000007918 */ /* 0x000fe20000000000 */
[----:B-1---5:R-:W-:Y:S01]  /*9670*/  ENDCOLLECTIVE ;  /* 0x000000000000791b */ /* 0x022fe20003800000 */
.L_x_986:
[----:B------:R-:W-:Y:S05]  /*9680*/  BSYNC B0 ;  /* 0x0000000000007941 */ /* 0x000fea0003800000 */
.L_x_985:
[----:B------:R-:W-:Y:S05]  /*9690*/  BRA `(.L_x_987) ;  /* 0xffffffb4007c7947 */ /* 0x000fea000383ffff */
.L_x_906:
[----:B------:R-:W-:Y:S01]  /*96a0*/  BSSY B0, `(.L_x_988) ;  /* 0x0000005000007945 */ /* 0x000fe20003800000 */
[----:B------:R-:W-:-:S07]  /*96b0*/  IMAD.MOV.U32 R15, RZ, RZ, -0x1 ;  /* 0xffffffffff0f7424 */ /* 0x000fce00078e00ff */
[----:B-12--5:R-:W-:Y:S05]  /*96c0*/  WARPSYNC.COLLECTIVE R15, `(.L_x_989) ;  /* 0x000000000f087348 */ /* 0x026fea0003c00000 */
[----:B------:R-:W-:Y:S01]  /*96d0*/  NOP ;  /* 0x0000000000007918 */ /* 0x000fe20000000000 */
[----:B-12--5:R-:W-:Y:S01]  /*96e0*/  ENDCOLLECTIVE ;  /* 0x000000000000791b */ /* 0x026fe20003800000 */
.L_x_989:
[----:B------:R-:W-:Y:S05]  /*96f0*/  BSYNC B0 ;  /* 0x0000000000007941 */ /* 0x000fea0003800000 */
.L_x_988:
[----:B------:R-:W-:Y:S05]  /*9700*/  BRA `(.L_x_990) ;  /* 0xffffffb800707947 */ /* 0x000fea000383ffff */
.L_x_919:
[----:B------:R-:W-:Y:S01]  /*9710*/  BSSY B0, `(.L_x_991) ;  /* 0x0000005000007945 */ /* 0x000fe20003800000 */
[----:B------:R-:W-:-:S07]  /*9720*/  IMAD.MOV.U32 R15, RZ, RZ, -0x1 ;  /* 0xffffffffff0f7424 */ /* 0x000fce00078e00ff */
[----:B------:R-:W-:Y:S05]  /*9730*/  WARPSYNC.COLLECTIVE R15, `(.L_x_992) ;  /* 0x000000000f087348 */ /* 0x000fea0003c00000 */
[----:B------:R-:W-:Y:S01]  /*9740*/  NOP ;  /* 0x0000000000007918 */ /* 0x000fe20000000000 */
[----:B------:R-:W-:Y:S01]  /*9750*/  ENDCOLLECTIVE ;  /* 0x000000000000791b */ /* 0x000fe20003800000 */
.L_x_992:
[----:B------:R-:W-:Y:S05]  /*9760*/  BSYNC B0 ;  /* 0x0000000000007941 */ /* 0x000fea0003800000 */
.L_x_991:
[----:B------:R-:W-:Y:S05]  /*9770*/  BRA `(.L_x_993) ;  /* 0xffffffc400707947 */ /* 0x000fea000383ffff */
.L_x_931:
[----:B------:R-:W-:Y:S01]  /*9780*/  BSSY B0, `(.L_x_994) ;  /* 0x0000005000007945 */ /* 0x000fe20003800000 */
[----:B------:R-:W-:-:S07]  /*9790*/  IMAD.MOV.U32 R15, RZ, RZ, -0x1 ;  /* 0xffffffffff0f7424 */ /* 0x000fce00078e00ff */
[----:B------:R-:W-:Y:S05]  /*97a0*/  WARPSYNC.COLLECTIVE R15, `(.L_x_995) ;  /* 0x000000000f087348 */ /* 0x000fea0003c00000 */
[----:B------:R-:W-:Y:S01]  /*97b0*/  NOP ;  /* 0x0000000000007918 */ /* 0x000fe20000000000 */
[----:B------:R-:W-:Y:S01]  /*97c0*/  ENDCOLLECTIVE ;  /* 0x000000000000791b */ /* 0x000fe20003800000 */
.L_x_995:
[----:B------:R-:W-:Y:S05]  /*97d0*/  BSYNC B0 ;  /* 0x0000000000007941 */ /* 0x000fea0003800000 */
.L_x_994:
[----:B------:R-:W-:Y:S05]  /*97e0*/  BRA `(.L_x_996) ;  /* 0xffffffc800887947 */ /* 0x000fea000383ffff */
.L_x_944:
[----:B------:R-:W-:Y:S01]  /*97f0*/  BSSY B0, `(.L_x_997) ;  /* 0x0000005000007945 */ /* 0x000fe20003800000 */
[----:B------:R-:W-:-:S07]  /*9800*/  IMAD.MOV.U32 R15, RZ, RZ, -0x1 ;  /* 0xffffffffff0f7424 */ /* 0x000fce00078e00ff */
[----:B------:R-:W-:Y:S05]  /*9810*/  WARPSYNC.COLLECTIVE R15, `(.L_x_998) ;  /* 0x000000000f087348 */ /* 0x000fea0003c00000 */
[----:B------:R-:W-:Y:S01]  /*9820*/  NOP ;  /* 0x0000000000007918 */ /* 0x000fe20000000000 */
[----:B------:R-:W-:Y:S01]  /*9830*/  ENDCOLLECTIVE ;  /* 0x000000000000791b */ /* 0x000fe20003800000 */
.L_x_998:
[----:B------:R-:W-:Y:S05]  /*9840*/  BSYNC B0 ;  /* 0x0000000000007941 */ /* 0x000fea0003800000 */
.L_x_997:
[----:B------:R-:W-:Y:S05]  /*9850*/  BRA `(.L_x_999) ;  /* 0xffffffcc00a47947 */ /* 0x000fea000383ffff */
.L_x_957:
[----:B-1----:R1:W2:Y:S02]  /*9860*/  SYNCS.PHASECHK.TRANS64.TRYWAIT P0, [R0+URZ+0x26820], R3 ;  /* 0x02682003000075a7 */ /* 0x0022a4000800017f */
[----:B--2---:R-:W-:Y:S05]  /*9870*/  @!P0 NANOSLEEP.SYNCS 0x989680 ;  /* 0x009896800000895d */ /* 0x004fea0003900000 */
[----:B------:R-:W2:Y:S02]  /*9880*/  @!P0 SYNCS.PHASECHK.TRANS64 P0, [R0+URZ+0x26820], R3 ;  /* 0x02682003000085a7 */ /* 0x000ea4000800007f */
[----:B--2---:R-:W-:Y:S05]  /*9890*/  @!P0 BRA `(.L_x_957) ;  /* 0xfffffffc00f08947 */ /* 0x004fea000383ffff */
[----:B------:R-:W-:Y:S05]  /*98a0*/  BRA `(.L_x_1000) ;  /* 0xffffffd800ec7947 */ /* 0x000fea000383ffff */
.L_x_961:
[----:B-1----:R1:W2:Y:S02]  /*98b0*/  SYNCS.PHASECHK.TRANS64.TRYWAIT P1, [R0+URZ+0x26840], R21 ;  /* 0x02684015000075a7 */ /* 0x0022a4000802017f */
[----:B--2---:R-:W-:Y:S05]  /*98c0*/  @!P1 NANOSLEEP.SYNCS 0x989680 ;  /* 0x009896800000995d */ /* 0x004fea0003900000 */
[----:B------:R-:W2:Y:S02]  /*98d0*/  @!P1 SYNCS.PHASECHK.TRANS64 P1, [R0+URZ+0x26840], R21 ;  /* 0x02684015000095a7 */ /* 0x000ea4000802007f */
[----:B--2---:R-:W-:Y:S05]  /*98e0*/  @!P1 BRA `(.L_x_961) ;  /* 0xfffffffc00f09947 */ /* 0x004fea000383ffff */
[----:B------:R-:W-:Y:S05]  /*98f0*/  BRA `(.L_x_1001) ;  /* 0xffffffe4000c7947 */ /* 0x000fea000383ffff */
.L_x_963:
[----:B--2---:R2:W3:Y:S02]  /*9900*/  SYNCS.PHASECHK.TRANS64.TRYWAIT P1, [R0+URZ+0x26828], R21 ;  /* 0x02682815000075a7 */ /* 0x0044e4000802017f */
[----:B---3--:R-:W-:Y:S05]  /*9910*/  @!P1 NANOSLEEP.SYNCS 0x989680 ;  /* 0x009896800000995d */ /* 0x008fea0003900000 */
[----:B------:R-:W3:Y:S02]  /*9920*/  @!P1 SYNCS.PHASECHK.TRANS64 P1, [R0+URZ+0x26828], R21 ;  /* 0x02682815000095a7 */ /* 0x000ee4000802007f */
[----:B---3--:R-:W-:Y:S05]  /*9930*/  @!P1 BRA `(.L_x_963) ;  /* 0xfffffffc00f09947 */ /* 0x008fea000383ffff */
[----:B------:R-:W-:Y:S05]  /*9940*/  BRA `(.L_x_1002) ;  /* 0xffffffe400bc7947 */ /* 0x000fea000383ffff */
.L_x_965:
[----:B---3--:R3:W4:Y:S02]  /*9950*/  SYNCS.PHASECHK.TRANS64.TRYWAIT P1, [R0+URZ+0x26848], R21 ;  /* 0x02684815000075a7 */ /* 0x008724000802017f */
[----:B----4-:R-:W-:Y:S05]  /*9960*/  @!P1 NANOSLEEP.SYNCS 0x989680 ;  /* 0x009896800000995d */ /* 0x010fea0003900000 */
[----:B------:R-:W4:Y:S02]  /*9970*/  @!P1 SYNCS.PHASECHK.TRANS64 P1, [R0+URZ+0x26848], R21 ;  /* 0x02684815000095a7 */ /* 0x000f24000802007f */
[----:B----4-:R-:W-:Y:S05]  /*9980*/  @!P1 BRA `(.L_x_965) ;  /* 0xfffffffc00f09947 */ /* 0x010fea000383ffff */
[----:B------:R-:W-:Y:S05]  /*9990*/  BRA `(.L_x_1003) ;  /* 0xffffffe800507947 */ /* 0x000fea000383ffff */
.L_x_967:
[----:B------:R-:W-:-:S07]  /*99a0*/  SHF.L.U32 R5, R9, 0x1f, RZ ;  /* 0x0000001f09057819 */ /* 0x000fce00000006ff */
.L_x_1004:
[----:B-1----:R1:W2:Y:S02]  /*99b0*/  SYNCS.PHASECHK.TRANS64.TRYWAIT P1, [R0+URZ+0x26820], R5 ;  /* 0x02682005000075a7 */ /* 0x0022a4000802017f */
[----:B--2---:R-:W-:Y:S05]  /*99c0*/  @!P1 NANOSLEEP.SYNCS 0x989680 ;  /* 0x009896800000995d */ /* 0x004fea0003900000 */
[----:B------:R-:W2:Y:S02]  /*99d0*/  @!P1 SYNCS.PHASECHK.TRANS64 P1, [R0+URZ+0x26820], R5 ;  /* 0x02682005000095a7 */ /* 0x000ea4000802007f */
[----:B--2---:R-:W-:Y:S05]  /*99e0*/  @!P1 BRA `(.L_x_1004) ;  /* 0xfffffffc00f09947 */ /* 0x004fea000383ffff */
[----:B------:R-:W-:Y:S05]  /*99f0*/  BRA `(.L_x_1005) ;  /* 0xffffffe800f47947 */ /* 0x000fea000383ffff */
.L_x_970:
[----:B-1----:R1:W2:Y:S02]  /*9a00*/  SYNCS.PHASECHK.TRANS64.TRYWAIT P1, [R0+URZ+0x26840], R7 ;  /* 0x02684007000075a7 */ /* 0x0022a4000802017f */
[----:B--2---:R-:W-:Y:S05]  /*9a10*/  @!P1 NANOSLEEP.SYNCS 0x989680 ;  /* 0x009896800000995d */ /* 0x004fea0003900000 */
[----:B------:R-:W2:Y:S02]  /*9a20*/  @!P1 SYNCS.PHASECHK.TRANS64 P1, [R0+URZ+0x26840], R7 ;  /* 0x02684007000095a7 */ /* 0x000ea4000802007f */
[----:B--2---:R-:W-:Y:S05]  /*9a30*/  @!P1 BRA `(.L_x_970) ;  /* 0xfffffffc00f09947 */ /* 0x004fea000383ffff */
[----:B------:R-:W-:Y:S05]  /*9a40*/  BRA `(.L_x_1006) ;  /* 0xffffffec00a07947 */ /* 0x000fea000383ffff */
.L_x_972:
[----:B--2---:R2:W3:Y:S02]  /*9a50*/  SYNCS.PHASECHK.TRANS64.TRYWAIT P1, [R0+URZ+0x26828], R7 ;  /* 0x02682807000075a7 */ /* 0x0044e4000802017f */
[----:B---3--:R-:W-:Y:S05]  /*9a60*/  @!P1 NANOSLEEP.SYNCS 0x989680 ;  /* 0x009896800000995d */ /* 0x008fea0003900000 */
[----:B------:R-:W3:Y:S02]  /*9a70*/  @!P1 SYNCS.PHASECHK.TRANS64 P1, [R0+URZ+0x26828], R7 ;  /* 0x02682807000095a7 */ /* 0x000ee4000802007f */
[----:B---3--:R-:W-:Y:S05]  /*9a80*/  @!P1 BRA `(.L_x_972) ;  /* 0xfffffffc00f09947 */ /* 0x008fea000383ffff */
[----:B------:R-:W-:Y:S05]  /*9a90*/  BRA `(.L_x_1007) ;  /* 0xfffffff000487947 */ /* 0x000fea000383ffff */
.L_x_974:
[----:B---3--:R3:W4:Y:S02]  /*9aa0*/  SYNCS.PHASECHK.TRANS64.TRYWAIT P0, [R3+URZ+0x26840], R2 ;  /* 0x02684002030075a7 */ /* 0x008724000800017f */
[----:B----4-:R-:W-:Y:S05]  /*9ab0*/  @!P0 NANOSLEEP.SYNCS 0x989680 ;  /* 0x009896800000895d */ /* 0x010fea0003900000 */
[----:B------:R-:W4:Y:S02]  /*9ac0*/  @!P0 SYNCS.PHASECHK.TRANS64 P0, [R3+URZ+0x26840], R2 ;  /* 0x02684002030085a7 */ /* 0x000f24000800007f */
[----:B----4-:R-:W-:Y:S05]  /*9ad0*/  @!P0 BRA `(.L_x_974) ;  /* 0xfffffffc00f08947 */ /* 0x010fea000383ffff */
[----:B------:R-:W-:Y:S05]  /*9ae0*/  BRA `(.L_x_1008) ;  /* 0xfffffff000f07947 */ /* 0x000fea000383ffff */
.L_x_976:
[----:B------:R-:W-:Y:S01]  /*9af0*/  BSSY B0, `(.L_x_1009) ;  /* 0x0000006000007945 */ /* 0x000fe20003800000 */
[----:B------:R-:W-:-:S07]  /*9b00*/  IMAD.MOV.U32 R15, RZ, RZ, -0x1 ;  /* 0xffffffffff0f7424 */ /* 0x000fce00078e00ff */
[----:B--2---:R-:W-:Y:S05]  /*9b10*/  WARPSYNC.COLLECTIVE R15, `(.L_x_1010) ;  /* 0x000000000f0c7348 */ /* 0x004fea0003c00000 */
[----:B------:R-:W-:Y:S02]  /*9b20*/  ELECT P6, UR62, PT ;  /* 0x00000000003e782f */ /* 0x000fe400038c0000 */
[----:B------:R-:W-:Y:S01]  /*9b30*/  MOV R14, UR62 ;  /* 0x0000003e000e7c02 */ /* 0x000fe20008000f00 */
[----:B--2---:R-:W-:Y:S10]  /*9b40*/  ENDCOLLECTIVE ;  /* 0x000000000000791b */ /* 0x004ff40003800000 */
.L_x_1010:
[----:B------:R-:W-:Y:S05]  /*9b50*/  BSYNC B0 ;  /* 0x0000000000007941 */ /* 0x000fea0003800000 */
.L_x_1009:
[----:B------:R-:W-:Y:S01]  /*9b60*/  PLOP3.LUT P0, PT, P6, PT, PT, 0x80, 0x0 ;  /* 0x000000000000781c */ /* 0x000fe2000370f070 */
[----:B------:R-:W-:-:S12]  /*9b70*/  BRA `(.L_x_1011) ;  /* 0xfffffff400b87947 */ /* 0x000fd8000383ffff */
.L_x_978:
[----:B-1----:R1:W3:Y:S02]  /*9b80*/  SYNCS.PHASECHK.TRANS64.TRYWAIT P1, [R6+URZ], R5 ;  /* 0x00000005060075a7 */ /* 0x0022e4000802017f */
[----:B---3--:R-:W-:Y:S05]  /*9b90*/  @!P1 NANOSLEEP.SYNCS 0x989680 ;  /* 0x009896800000995d */ /* 0x008fea0003900000 */
[----:B------:R-:W3:Y:S02]  /*9ba0*/  @!P1 SYNCS.PHASECHK.TRANS64 P1, [R6+URZ], R5 ;  /* 0x00000005060095a7 */ /* 0x000ee4000802007f */
[----:B---3--:R-:W-:Y:S05]  /*9bb0*/  @!P1 BRA `(.L_x_978) ;  /* 0xfffffffc00f09947 */ /* 0x008fea000383ffff */
[----:B------:R-:W-:Y:S05]  /*9bc0*/  BRA `(.L_x_1012) ;  /* 0xfffffff400f87947 */ /* 0x000fea000383ffff */
.L_x_979:
[----:B---3--:R3:W4:Y:S02]  /*9bd0*/  SYNCS.PHASECHK.TRANS64.TRYWAIT P1, [R3+URZ], R2 ;  /* 0x00000002030075a7 */ /* 0x008724000802017f */
[----:B----4-:R-:W-:Y:S05]  /*9be0*/  @!P1 NANOSLEEP.SYNCS 0x989680 ;  /* 0x009896800000995d */ /* 0x010fea0003900000 */
[----:B------:R-:W4:Y:S02]  /*9bf0*/  @!P1 SYNCS.PHASECHK.TRANS64 P1, [R3+URZ], R2 ;  /* 0x00000002030095a7 */ /* 0x000f24000802007f */
[----:B----4-:R-:W-:Y:S05]  /*9c00*/  @!P1 BRA `(.L_x_979) ;  /* 0xfffffffc00f09947 */ /* 0x010fea000383ffff */
[----:B------:R-:W-:Y:S05]  /*9c10*/  BRA `(.L_x_1013) ;  /* 0xfffffff400ec7947 */ /* 0x000fea000383ffff */
.L_x_981:
[----:B---3--:R3:W4:Y:S02]  /*9c20*/  SYNCS.PHASECHK.TRANS64.TRYWAIT P0, [R0+URZ], R5 ;  /* 0x00000005000075a7 */ /* 0x008724000800017f */
[----:B----4-:R-:W-:Y:S05]  /*9c30*/  @!P0 NANOSLEEP.SYNCS 0x989680 ;  /* 0x009896800000895d */ /* 0x010fea0003900000 */
[----:B------:R-:W4:Y:S02]  /*9c40*/  @!P0 SYNCS.PHASECHK.TRANS64 P0, [R0+URZ], R5 ;  /* 0x00000005000085a7 */ /* 0x000f24000800007f */
[----:B----4-:R-:W-:Y:S05]  /*9c50*/  @!P0 BRA `(.L_x_981) ;  /* 0xfffffffc00f08947 */ /* 0x010fea000383ffff */
[----:B------:R-:W-:Y:S05]  /*9c60*/  BRA `(.L_x_1014) ;  /* 0xfffffff400f07947 */ /* 0x000fea000383ffff */
.L_x_1015:
        /* <DEDUP_REMOVED lines=9> */
.L_x_3300:


//--------------------- .text._ZN7cutlass13device_kernelIN5flash11enable_sm90INS1_16FlashAttnBwdSm90INS1_25CollectiveMainloopBwdSm90ILi2ELi2ELi2EN4cute5tupleIJNS5_1CILi1EEES8_S8_EEENS6_IJNS7_ILi64EEENS7_ILi128EEENS7_ILi96EEEEEENS_10bfloat16_tEfNS_4arch4Sm90ELb0ELb1ELb0ELb0ELb0ELb1ELb0ELb0ELi2ELi1ELi2ELi1ELb1EEENS1_21CollectiveEpilogueBwdISD_SE_SG_Li256ELb0ELb0ELi1EEENS1_19SingleTileSchedulerILb0ELb0ELb0ELi128EEEEEEEEEvNT_6ParamsE --------------------------
	.section	.text._ZN7cutlass13device_kernelIN5flash11enable_sm90INS1_16FlashAttnBwdSm90INS1_25CollectiveMainloopBwdSm90ILi2ELi2ELi2EN4cute5tupleIJNS5_1CILi1EEES8_S8_EEENS6_IJNS7_ILi64EEENS7_ILi128EEENS7_ILi96EEEEEENS_10bfloat16_tEfNS_4arch4Sm90ELb0ELb1ELb0ELb0ELb0ELb1ELb0ELb0ELi2ELi1ELi2ELi1ELb1EEENS1_21CollectiveEpilogueBwdISD_SE_SG_Li256ELb0ELb0ELi1EEENS1_19SingleTileSchedulerILb0ELb0ELb0ELi128EEEEEEEEEvNT_6ParamsE,"ax",@progbits
	.align	128
.text._ZN7cutlass13device_kernelIN5flash11enable_sm90INS1_16FlashAttnBwdSm90INS1_25CollectiveMainloopBwdSm90ILi2ELi2ELi2EN4cute5tupleIJNS5_1CILi1EEES8_S8_EEENS6_IJNS7_ILi64EEENS7_ILi128EEENS7_ILi96EEEEEENS_10bfloat16_tEfNS_4arch4Sm90ELb0ELb1ELb0ELb0ELb0ELb1ELb0ELb0ELi2ELi1ELi2ELi1ELb1EEENS1_21CollectiveEpilogueBwdISD_SE_SG_Li256ELb0ELb0ELi1EEENS1_19SingleTileSchedulerILb0ELb0ELb0ELi128EEEEEEEEEvNT_6ParamsE:
        .type           _ZN7cutlass13device_kernelIN5flash11enable_sm90INS1_16FlashAttnBwdSm90INS1_25CollectiveMainloopBwdSm90ILi2ELi2ELi2EN4cute5tupleIJNS5_1CILi1EEES8_S8_EEENS6_IJNS7_ILi64EEENS7_ILi128EEENS7_ILi96EEEEEENS_10bfloat16_tEfNS_4arch4Sm90ELb0ELb1ELb0ELb0ELb0ELb1ELb0ELb0ELi2ELi1ELi2ELi1ELb1EEENS1_21CollectiveEpilogueBwdISD_SE_SG_Li256ELb0ELb0ELi1EEENS1_19SingleTileSchedulerILb0ELb0ELb0ELi128EEEEEEEEEvNT_6ParamsE,@function
        .size           _ZN7cutlass13device_kernelIN5flash11enable_sm90INS1_16FlashAttnBwdSm90INS1_25CollectiveMainloopBwdSm90ILi2ELi2ELi2EN4cute5tupleIJNS5_1CILi1EEES8_S8_EEENS6_IJNS7_ILi64EEENS7_ILi128EEENS7_ILi96EEEEEENS_10bfloat16_tEfNS_4arch4Sm90ELb0ELb1ELb0ELb0ELb0ELb1ELb0ELb0ELi2ELi1ELi2ELi1ELb1EEENS1_21CollectiveEpilogueBwdISD_SE_SG_Li256ELb0ELb0ELi1EEENS1_19SingleTileSchedulerILb0ELb0ELb0ELi128EEEEEEEEEvNT_6ParamsE,(.L_x_3301 - _ZN7cutlass13device_kernelIN5flash11enable_sm90INS1_16FlashAttnBwdSm90INS1_25CollectiveMainloopBwdSm90ILi2ELi2ELi2EN4cute5tupleIJNS5_1CILi1EEES8_S8_EEENS6_IJNS7_ILi64EEENS7_ILi128EEENS7_ILi96EEEEEENS_10bfloat16_tEfNS_4arch4Sm90ELb0ELb1ELb0ELb0ELb0ELb1ELb0ELb0ELi2ELi1ELi2ELi1ELb1EEENS1_21CollectiveEpilogueBwdISD_SE_SG_Li256ELb0ELb0ELi1EEENS1_19SingleTileSchedulerILb0ELb0ELb0ELi128EEEEEEEEEvNT_6ParamsE)
        .other          _ZN7cutlass13device_kernelIN5flash11enable_sm90INS1_16FlashAttnBwdSm90INS1_25CollectiveMainloopBwdSm90ILi2ELi2ELi2EN4cute5tupleIJNS5_1CILi1EEES8_S8_EEENS6_IJNS7_ILi64EEENS7_ILi128EEENS7_ILi96EEEEEENS_10bfloat16_tEfNS_4arch4Sm90ELb0ELb1ELb0ELb0ELb0ELb1ELb0ELb0ELi2ELi1ELi2ELi1ELb1EEENS1_21CollectiveEpilogueBwdISD_SE_SG_Li256ELb0ELb0ELi1EEENS1_19SingleTileSchedulerILb0ELb0ELb0ELi128EEEEEEEEEvNT_6ParamsE,@"STO_CUDA_ENTRY STV_DEFAULT"
_ZN7cutlass13device_kernelIN5flash11enable_sm90INS1_16FlashAttnBwdSm90INS1_25CollectiveMainloopBwdSm90ILi2ELi2ELi2EN4cute5tupleIJNS5_1CILi1EEES8_S8_EEENS6_IJNS7_ILi64EEENS7_ILi128EEENS7_ILi96EEEEEENS_10bfloat16_tEfNS_4arch4Sm90ELb0ELb1ELb0ELb0ELb0ELb1ELb0ELb0ELi2ELi1ELi2ELi1ELb1EEENS1_21CollectiveEpilogueBwdISD_SE_SG_Li256ELb0ELb0ELi1EEENS1_19SingleTileSchedulerILb0ELb0ELb0ELi128EEEEEEEEEvNT_6ParamsE:
[----:B------:R-:W1:Y:S02]  /*0000*/  LDC R1, c[0x0][0x28] ;  /* 0x00000a00ff017b82 */ /* 0x000e640000000800 */
[----:B-1----:R-:W-:Y:S01]  /*0010*/  VIADD R1, R1, 0xfffffff8 ;  /* 0xfffffff801017836 */ /* 0x002fe20000000000 */
[----:B------:R-:W1:Y:S01]  /*0020*/  S2R R3, SR_TID.X ;  /* 0x0000000000037919 */ /* 0x000e620000002100 */
[----:B------:R-:W-:Y:S01]  /*0030*/  ELECT P0, URZ, PT ;  /* 0x00000000003f782f */ /* 0x000fe20003800000 */
[----:B------:R-:W-:Y:S01]  /*0040*/  BSSY B0, `(.L_x_1016) ;  /* 0x000001a000007945 */ /* 0x000fe20003800000 */
[----:B-1----:R-:W-:-:S05]  /*0050*/  SHF.R.U32.HI R0, RZ, 0x5, R3 ;  /* 0x00000005ff007819 */ /* 0x002fca0000011603 */
[----:B------:R-:W1:Y:S02]  /*0060*/  SHFL.IDX PT, R2, R0, RZ, 0x1f ;  /* 0x00001fff00027589 */ /* 0x000e6400000e0000 */
[----:B-1----:R-:W-:Y:S02]  /*0070*/  ISETP.EQ.AND P0, PT, R2, RZ, P0 ;  /* 0x000000ff0200720c */ /* 0x002fe40000702270 */
[----:B------:R-:W-:-:S11]  /*0080*/  SHF.R.U32.HI R2, RZ, 0x7, R3 ;  /* 0x00000007ff027819 */ /* 0x000fd60000011603 */
[----:B------:R-:W-:Y:S05]  /*0090*/  @!P0 BRA `(.L_x_1017) ;  /* 0x0000000000508947 */ /* 0x000fea0003800000 */
        /* <DEDUP_REMOVED lines=20> */
.L_x_1017:
[----:B------:R-:W-:Y:S05]  /*01e0*/  BSYNC B0 ;  /* 0x0000000000007941 */ /* 0x000fea0003800000 */
.L_x_1016:
        /* <DEDUP_REMOVED lines=37> */
.L_x_1018:
        /* <DEDUP_REMOVED lines=22> */
.L_x_1019:
[----:B------:R-:W-:Y:S01]  /*05a0*/  PLOP3.LUT P0, PT, PT, PT, UP0, 0x80, 0x0 ;  /* 0x000000000000781c */ /* 0x000fe20003f0f008 */
[----:B------:R-:W-:Y:S01]  /*05b0*/  NOP ;  /* 0x0000000000007918 */ /* 0x000fe20000000000 */
[----:B-12-4-:R-:W-:Y:S11]  /*05c0*/  BAR.SYNC.DEFER_BLOCKING 0x0 ;  /* 0x0000000000007b1d */ /* 0x016ff60000010000 */
[----:B------:R-:W-:Y:S05]  /*05d0*/  @!P0 BRA `(.L_x_1020) ;  /* 0x0000005400e08947 */ /* 0x000fea0003800000 */
.L_x_1021:
        /* <DEDUP_REMOVED lines=11> */
[----:B--2---:R-:W-:Y:S05]  /*0690*/  @!P0 EXIT ;  /* 0x000000000000894d */ /* 0x004fea0003800000 */
[----:B------:R-:W1:Y:S01]  /*06a0*/  S2UR UR39, SR_CTAID.X ;  /* 0x00000000002779c3 */ /* 0x000e620000002500 */
[----:B------:R-:W2:Y:S01]  /*06b0*/  S2R R4, SR_TID.X ;  /* 0x0000000000047919 */ /* 0x000ea20000002100 */
[----:B------:R-:W-:Y:S01]  /*06c0*/  ULDC UR7, c[0x0][0x280] ;  /* 0x0000a00000077ab9 */ /* 0x000fe20000000800 */
[----:B------:R-:W-:Y:S01]  /*06d0*/  ULDC UR6, c[0x0][0x290] ;  /* 0x0000a40000067ab9 */ /* 0x000fe20000000800 */
[----:B------:R-:W-:Y:S01]  /*06e0*/  ULDC UR4, c[0x0][0x74c] ;  /* 0x0001d30000047ab9 */ /* 0x000fe20000000800 */
[----:B------:R-:W-:Y:S02]  /*06f0*/  PLOP3.LUT P0, PT, PT, PT, PT, 0x80, 0x0 ;  /* 0x000000000000781c */ /* 0x000fe40003f0f070 */
        /* <DEDUP_REMOVED lines=18> */
[----:B-1----:R-:W-:Y:S02]  /*0820*/  ULEA UR5, UR39, UR7, 0x7 ;  /* 0x0000000727057291 */ /* 0x002fe4000f8e383f */
[----:B------:R-:W-:Y:S02]  /*0830*/  ISETP.LE.AND P1, PT, RZ, UR39, PT ;  /* 0x00000027ff007c0c */ /* 0x000fe4000bf23270 */
[----:B------:R-:W-:Y:S02]  /*0840*/  CS2R R34, SRZ ;  /* 0x0000000000227805 */ /* 0x000fe4000001ff00 */
[----:B------:R-:W-:Y:S01]  /*0850*/  CS2R R32, SRZ ;  /* 0x0000000000207805 */ /* 0x000fe2000001ff00 */
[----:B------:R-:W-:Y:S01]  /*0860*/  UIADD3 UR4, -UR4, UR5, -UR6 ;  /* 0x0000000504047290 */ /* 0x000fe2000fffe906 */
[----:B------:R-:W-:-:S02]  /*0870*/  CS2R R30, SRZ ;  /* 0x00000000001e7805 */ /* 0x000fc4000001ff00 */
[----:B------:R-:W-:Y:S02]  /*0880*/  CS2R R28, SRZ ;  /* 0x00000000001c7805 */ /* 0x000fe4000001ff00 */
[----:B------:R-:W-:Y:S01]  /*0890*/  CS2R R26, SRZ ;  /* 0x00000000001a7805 */ /* 0x000fe2000001ff00 */
[----:B------:R-:W-:Y:S01]  /*08a0*/  USHF.R.S32.HI UR5, URZ, 0x1f, UR4 ;  /* 0x0000001f3f057899 */ /* 0x000fe20008011404 */
[----:B--2---:R-:W-:Y:S01]  /*08b0*/  VIADD R22, R4, 0xffffff80 ;  /* 0xffffff8004167836 */ /* 0x004fe20000000000 */
[----:B------:R-:W-:Y:S02]  /*08c0*/  CS2R R24, SRZ ;  /* 0x0000000000187805 */ /* 0x000fe4000001ff00 */
[----:B------:R-:W-:Y:S01]  /*08d0*/  CS2R R118, SRZ ;  /* 0x0000000000767805 */ /* 0x000fe2000001ff00 */
[----:B------:R-:W-:Y:S01]  /*08e0*/  ULEA.HI UR5, UR5, UR4, URZ, 0x6 ;  /* 0x0000000405057291 */ /* 0x000fe2000f8f303f */
[----:B------:R-:W-:Y:S01]  /*08f0*/  CS2R R116, SRZ ;  /* 0x0000000000747805 */ /* 0x000fe2000001ff00 */
[----:B------:R-:W-:Y:S01]  /*0900*/  UIADD3 UR4, UR7, 0x3f, URZ ;  /* 0x0000003f07047890 */ /* 0x000fe2000fffe03f */
[----:B------:R-:W-:Y:S01]  /*0910*/  CS2R R114, SRZ ;  /* 0x0000000000727805 */ /* 0x000fe2000001ff00 */
[----:B------:R-:W-:Y:S01]  /*0920*/  USHF.R.S32.HI UR6, URZ, 0x6, UR5 ;  /* 0x000000063f067899 */ /* 0x000fe20008011405 */
[----:B------:R-:W-:Y:S01]  /*0930*/  CS2R R112, SRZ ;  /* 0x0000000000707805 */ /* 0x000fe2000001ff00 */
[----:B------:R-:W-:Y:S01]  /*0940*/  USHF.R.S32.HI UR5, URZ, 0x1f, UR4 ;  /* 0x0000001f3f057899 */ /* 0x000fe20008011404 */
[----:B------:R-:W-:Y:S01]  /*0950*/  CS2R R110, SRZ ;  /* 0x00000000006e7805 */ /* 0x000fe2000001ff00 */
[----:B------:R-:W-:Y:S01]  /*0960*/  UISETP.LT.AND UP0, UPT, URZ, UR6, UPT ;  /* 0x000000063f00728c */ /* 0x000fe2000bf01270 */
[----:B------:R-:W-:Y:S01]  /*0970*/  CS2R R108, SRZ ;  /* 0x00000000006c7805 */ /* 0x000fe2000001ff00 */
[----:B------:R-:W-:Y:S01]  /*0980*/  ULEA.HI UR5, UR5, UR4, URZ, 0x6 ;  /* 0x0000000405057291 */ /* 0x000fe2000f8f303f */
[----:B------:R-:W-:Y:S01]  /*0990*/  CS2R R106, SRZ ;  /* 0x00000000006a7805 */ /* 0x000fe2000001ff00 */
[----:B------:R-:W-:Y:S01]  /*09a0*/  USEL UR37, URZ, UR6, !UP0 ;  /* 0x000000063f257287 */ /* 0x000fe2000c000000 */
[----:B------:R-:W-:Y:S01]  /*09b0*/  CS2R R104, SRZ ;  /* 0x0000000000687805 */ /* 0x000fe2000001ff00 */
[----:B------:R-:W-:Y:S01]  /*09c0*/  USHF.R.S32.HI UR36, URZ, 0x6, UR5 ;  /* 0x000000063f247899 */ /* 0x000fe20008011405 */
        /* <DEDUP_REMOVED lines=10> */
[----:B------:R-:W-:Y:S01]  /*0a70*/  IMAD.MOV.U32 R83, RZ, RZ, RZ ;  /* 0x000000ffff537224 */ /* 0x000fe200078e00ff */
[----:B------:R-:W-:Y:S06]  /*0a80*/  @!P1 BRA `(.L_x_1022) ;  /* 0x0000000000289947 */ /* 0x000fec0003800000 */
[----:B------:R-:W-:Y:S01]  /*0a90*/  ULEA UR4, UR39, UR7, 0x7 ;  /* 0x0000000727047291 */ /* 0x000fe2000f8e383f */
[----:B------:R-:W-:-:S03]  /*0aa0*/  ULDC UR5, c[0x0][0x290] ;  /* 0x0000a40000057ab9 */ /* 0x000fc60000000800 */
[----:B------:R-:W-:-:S03]  /*0ab0*/  UIADD3 UR4, -UR5, 0xbf, UR4 ;  /* 0x000000bf05047890 */ /* 0x000fc6000fffe104 */
[----:B------:R-:W-:Y:S02]  /*0ac0*/  ULDC UR5, c[0x0][0x748] ;  /* 0x0001d20000057ab9 */ /* 0x000fe40000000800 */
[----:B------:R-:W-:-:S04]  /*0ad0*/  UIADD3 UR4, UR4, UR5, URZ ;  /* 0x0000000504047290 */ /* 0x000fc8000fffe03f */
[----:B------:R-:W-:-:S04]  /*0ae0*/  USHF.R.S32.HI UR5, URZ, 0x1f, UR4 ;  /* 0x0000001f3f057899 */ /* 0x000fc80008011404 */
[----:B------:R-:W-:-:S04]  /*0af0*/  ULEA.HI UR5, UR5, UR4, URZ, 0x6 ;  /* 0x0000000405057291 */ /* 0x000fc8000f8f303f */
[----:B------:R-:W-:-:S04]  /*0b00*/  USHF.R.S32.HI UR5, URZ, 0x6, UR5 ;  /* 0x000000063f057899 */ /* 0x000fc80008011405 */
[----:B------:R-:W-:-:S04]  /*0b10*/  UISETP.LT.AND UP0, UPT, UR36, UR5, UPT ;  /* 0x000000052400728c */ /* 0x000fc8000bf01270 */
[----:B------:R-:W-:-:S12]  /*0b20*/  USEL UR36, UR36, UR5, UP0 ;  /* 0x0000000524247287 */ /* 0x000fd80008000000 */
.L_x_1022:
[----:B------:R-:W-:Y:S01]  /*0b30*/  UISETP.GT.AND UP0, UPT, UR36, UR37, UPT ;  /* 0x000000252400728c */ /* 0x000fe2000bf04270 */
[----:B------:R-:W-:Y:S01]  /*0b40*/  IMAD.MOV.U32 R82, RZ, RZ, RZ ;  /* 0x000000ffff527224 */ /* 0x000fe200078e00ff */
[----:B------:R-:W-:Y:S02]  /*0b50*/  CS2R R80, SRZ ;  /* 0x0000000000507805 */ /* 0x000fe4000001ff00 */
[----:B------:R-:W-:Y:S02]  /*0b60*/  CS2R R78, SRZ ;  /* 0x00000000004e7805 */ /* 0x000fe4000001ff00 */
[----:B------:R-:W-:Y:S02]  /*0b70*/  CS2R R76, SRZ ;  /* 0x00000000004c7805 */ /* 0x000fe4000001ff00 */
[----:B------:R-:W-:Y:S02]  /*0b80*/  CS2R R74, SRZ ;  /* 0x00000000004a7805 */ /* 0x000fe4000001ff00 */
[----:B------:R-:W-:-:S02]  /*0b90*/  PLOP3.LUT P1, PT, PT, PT, UP0, 0x80, 0x0 ;  /* 0x000000000000781c */ /* 0x000fc40003f2f008 */
[----:B------:R-:W-:-:S11]  /*0ba0*/  CS2R R72, SRZ ;  /* 0x0000000000487805 */ /* 0x000fd6000001ff00 */
[----:B------:R-:W-:Y:S05]  /*0bb0*/  @!P1 BRA `(.L_x_1023) ;  /* 0x0000003800d09947 */ /* 0x000fea0003800000 */
        /* <DEDUP_REMOVED lines=19> */
.L_x_1025:
        /* <DEDUP_REMOVED lines=15> */
.L_x_1024:
        /* <DEDUP_REMOVED lines=22> */
.L_x_1027:
        /* <DEDUP_REMOVED lines=15> */
.L_x_1026:
[----:B------:R-:W-:Y:S01]  /*1030*/  SHF.R.S32.HI R25, RZ, 0x1f, R22 ;  /* 0x0000001fff197819 */ /* 0x000fe20000011416 */
[----:B------:R-:W-:-:S03]  /*1040*/  UMOV UR4, 0xffffffff ;  /* 0xffffffff00047882 */ /* 0x000fc60000000000 */
[----:B------:R-:W-:-:S04]  /*1050*/  LEA.HI R0, R25, R22, RZ, 0x7 ;  /* 0x0000001619007211 */ /* 0x000fc800078f38ff */
[----:B------:R-:W-:Y:S01]  /*1060*/  SHF.R.S32.HI R16, RZ, 0x7, R0 ;  /* 0x00000007ff107819 */ /* 0x000fe20000011400 */
[----:B------:R-:W-:Y:S06]  /*1070*/  BRA.DIV UR4, `(.L_x_1028) ;  /* 0x0000008204147947 */ /* 0x000fec000b800000 */
[----:B------:R1:W2:Y:S02]  /*1080*/  SHFL.IDX PT, R14, R16, RZ, 0x1f ;  /* 0x00001fff100e7589 */ /* 0x0002a400000e0000 */
.L_x_1113:
        /* <DEDUP_REMOVED lines=10> */
[----:B------:R-:W-:-:S05]  /*1130*/  LOP3.LUT R4, R26, 0x7ffffffc, RZ, 0xc0, !PT ;  /* 0x7ffffffc1a047812 */ /* 0x000fca00078ec0ff */
[----:B------:R-:W-:Y:S01]  /*1140*/  IMAD.IADD R4, R27, 0x1, -R4 ;  /* 0x000000011b047824 */ /* 0x000fe200078e0a04 */
[----:B---3--:R-:W-:Y:S06]  /*1150*/  @P0 BRA `(.L_x_1029) ;  /* 0x0000000000080947 */ /* 0x008fec0003800000 */
[----:B------:R-:W2:Y:S02]  /*1160*/  SYNCS.PHASECHK.TRANS64.TRYWAIT P0, [R18+URZ+0x26800], R5 ;  /* 0x02680005120075a7 */ /* 0x000ea4000800017f */
[----:B--2---:R-:W-:Y:S05]  /*1170*/  @!P0 BRA `(.L_x_1030) ;  /* 0x0000007c00f48947 */ /* 0x004fea0003800000 */
.L_x_1029:
[----:B------:R-:W-:Y:S02]  /*1180*/  IMAD.IADD R23, R14, 0x1, -R23 ;  /* 0x000000010e177824 */ /* 0x000fe400078e0a17 */
[----:B------:R-:W-:Y:S01]  /*1190*/  IMAD.SHL.U32 R17, R4, 0x2, RZ ;  /* 0x0000000204117824 */ /* 0x000fe200078e00ff */
        /* <DEDUP_REMOVED lines=17> */
.L_x_1031:
        /* <DEDUP_REMOVED lines=34> */
[----:B------:R-:W-:-:S05]  /*14d0*/  IMAD R7, R7, 0x2, R18 ;  /* 0x0000000207077824 */ /* 0x000fca00078e0212 */
[----:B------:R-:W2:Y:S01]  /*14e0*/  LDSM.16.M88.4 R184, [R7+0x6000] ;  /* 0x0060000007b8783b */ /* 0x000ea20000000200 */
[--C-:B------:R-:W-:Y:S01]  /*14f0*/  SHF.R.S32.HI R4, RZ, 0x2, R26.reuse ;  /* 0x00000002ff047819 */ /* 0x100fe2000001141a */
[----:B------:R-:W-:Y:S01]  /*1500*/  IMAD.SHL.U32 R9, R9, 0x10, RZ ;  /* 0x0000001009097824 */ /* 0x000fe200078e00ff */
[----:B------:R-:W-:Y:S01]  /*1510*/  SHF.R.S32.HI R5, RZ, 0x1f, R26 ;  /* 0x0000001fff057819 */ /* 0x000fe2000001141a */
[----:B------:R-:W3:Y:S01]  /*1520*/  LDSM.16.M88.4 R188, [R7+0x8000] ;  /* 0x0080000007bc783b */ /* 0x000ee20000000200 */
[----:B------:R-:W-:Y:S01]  /*1530*/  LEA.HI R22, R25, R22, RZ, 0x3 ;  /* 0x0000001619167211 */ /* 0x000fe200078f18ff */
[----:B------:R-:W-:Y:S01]  /*1540*/  ULDC UR6, c[0x0][0x290] ;  /* 0x0000a40000067ab9 */ /* 0x000fe20000000800 */
[----:B------:R-:W-:Y:S01]  /*1550*/  LEA.HI R5, R5, R4, RZ, 0x3 ;  /* 0x0000000405057211 */ /* 0x000fe200078f18ff */
[----:B------:R-:W4:Y:S01]  /*1560*/  LDSM.16.M88.4 R192, [R7+0xa000] ;  /* 0x00a0000007c0783b */ /* 0x000f220000000200 */
[----:B------:R-:W-:Y:S01]  /*1570*/  LOP3.LUT R9, R0, 0x30, R9, 0xf8, !PT ;  /* 0x0000003000097812 */ /* 0x000fe200078ef809 */
[----:B------:R-:W-:Y:S01]  /*1580*/  UIMAD UR39, UR39, -0x80, UR6 ;  /* 0xffffff80272778a4 */ /* 0x000fe2000f8e0206 */
[----:B------:R-:W-:Y:S01]  /*1590*/  LOP3.LUT R5, R5, 0xfffffff8, RZ, 0xc0, !PT ;  /* 0xfffffff805057812 */ /* 0x000fe200078ec0ff */
[----:B------:R-:W5:Y:S01]  /*15a0*/  S2R R6, SR_CTAID.X ;  /* 0x0000000000067919 */ /* 0x000f620000002500 */
[----:B------:R-:W-:-:S02]  /*15b0*/  LEA.HI R24, R24, R27, RZ, 0x5 ;  /* 0x0000001b18187211 */ /* 0x000fc400078f28ff */
[----:B------:R-:W-:Y:S02]  /*15c0*/  CS2R R70, SRZ ;  /* 0x0000000000467805 */ /* 0x000fe4000001ff00 */
[----:B------:R-:W-:Y:S01]  /*15d0*/  LOP3.LUT R22, R9, 0x8, R22, 0xf8, !PT ;  /* 0x0000000809167812 */ /* 0x000fe200078ef816 */
[----:B------:R-:W-:Y:S01]  /*15e0*/  IMAD.IADD R5, R4, 0x1, -R5 ;  /* 0x0000000104057824 */ /* 0x000fe200078e0a05 */
[----:B------:R-:W-:Y:S01]  /*15f0*/  SHF.R.U32.HI R11, RZ, 0x3, R0 ;  /* 0x00000003ff0b7819 */ /* 0x000fe20000011600 */
[C---:B------:R-:W-:Y:S01]  /*1600*/  IMAD R0, R16.reuse, 0x8, R3 ;  /* 0x0000000810007824 */ /* 0x040fe200078e0203 */
[----:B------:R-:W-:Y:S01]  /*1610*/  SHF.R.S32.HI R24, RZ, 0x5, R24 ;  /* 0x00000005ff187819 */ /* 0x000fe20000011418 */
[----:B------:R-:W-:Y:S01]  /*1620*/  IMAD R3, R16, 0x300, R27 ;  /* 0x0000030010037824 */ /* 0x000fe200078e021b */
[----:B------:R-:W-:Y:S02]  /*1630*/  LOP3.LUT R11, R22, R11, RZ, 0x3c, !PT ;  /* 0x0000000b160b7212 */ /* 0x000fe400078e3cff */
[----:B------:R-:W-:-:S02]  /*1640*/  CS2R R68, SRZ ;  /* 0x0000000000447805 */ /* 0x000fc4000001ff00 */
[----:B------:R-:W-:Y:S01]  /*1650*/  LEA.HI R4, R16, R16, RZ, 0x1 ;  /* 0x0000001010047211 */ /* 0x000fe200078f08ff */
[----:B------:R-:W-:Y:S01]  /*1660*/  IMAD R24, R24, 0x10, R5 ;  /* 0x0000001018187824 */ /* 0x000fe200078e0205 */
[----:B------:R-:W-:Y:S01]  /*1670*/  CS2R R66, SRZ ;  /* 0x0000000000427805 */ /* 0x000fe2000001ff00 */
[----:B------:R-:W-:Y:S01]  /*1680*/  IMAD.U32 R5, R0, 0x200, R11 ;  /* 0x0000020000057824 */ /* 0x000fe200078e000b */
[----:B------:R-:W-:Y:S01]  /*1690*/  LOP3.LUT R9, R4, 0x3fffffe, RZ, 0xc0, !PT ;  /* 0x03fffffe04097812 */ /* 0x000fe200078ec0ff */
[----:B------:R-:W-:Y:S01]  /*16a0*/  IMAD.MOV.U32 R0, RZ, RZ, 0x20 ;  /* 0x00000020ff007424 */ /* 0x000fe200078e00ff */
[----:B------:R-:W-:Y:S01]  /*16b0*/  CS2R R64, SRZ ;  /* 0x0000000000407805 */ /* 0x000fe2000001ff00 */
[----:B------:R-:W-:Y:S01]  /*16c0*/  IMAD.SHL.U32 R3, R3, 0x4, RZ ;  /* 0x0000000403037824 */ /* 0x000fe200078e00ff */
[----:B------:R-:W-:Y:S01]  /*16d0*/  CS2R R62, SRZ ;  /* 0x00000000003e7805 */ /* 0x000fe2000001ff00 */
[----:B------:R-:W-:Y:S01]  /*16e0*/  IMAD.IADD R9, R16, 0x1, -R9 ;  /* 0x0000000110097824 */ /* 0x000fe200078e0a09 */
[----:B------:R-:W-:Y:S01]  /*16f0*/  SEL R0, R0, 0xffffffe0, !P0 ;  /* 0xffffffe000007807 */ /* 0x000fe20004000000 */
[----:B------:R-:W-:Y:S01]  /*1700*/  IMAD R4, R3, 0x4, R18 ;  /* 0x0000000403047824 */ /* 0x000fe200078e0212 */
[----:B------:R-:W-:Y:S01]  /*1710*/  CS2R R60, SRZ ;  /* 0x00000000003c7805 */ /* 0x000fe2000001ff00 */
[----:B------:R-:W-:Y:S01]  /*1720*/  IMAD R9, R9, 0x40, R24 ;  /* 0x0000004009097824 */ /* 0x000fe200078e0218 */
[----:B------:R-:W-:Y:S01]  /*1730*/  CS2R R58, SRZ ;  /* 0x00000000003a7805 */ /* 0x000fe2000001ff00 */
[----:B------:R-:W-:Y:S01]  /*1740*/  IMAD.IADD R0, R7, 0x1, R0 ;  /* 0x0000000107007824 */ /* 0x000fe200078e0200 */
[----:B------:R-:W-:-:S02]  /*1750*/  CS2R R56, SRZ ;  /* 0x0000000000387805 */ /* 0x000fc4000001ff00 */
[----:B------:R-:W-:Y:S02]  /*1760*/  CS2R R54, SRZ ;  /* 0x0000000000367805 */ /* 0x000fe4000001ff00 */
        /* <DEDUP_REMOVED lines=42> */
[----:B-----5:R-:W-:Y:S01]  /*1a10*/  IMAD R3, R6, -0x80, -R9 ;  /* 0xffffff8006037824 */ /* 0x020fe200078e0a09 */
[----:B--2---:R-:W-:Y:S01]  /*1a20*/  IADD3 R0, -R9, UR39, RZ ;  /* 0x0000002709007c10 */ /* 0x004fe2000fffe1ff */
[----:B------:R-:W-:Y:S01]  /*1a30*/  ULOP3.LUT UR16, UR38, 0x1, URZ, 0xfc, !UPT ;  /* 0x0000000126107892 */ /* 0x000fe2000f8efc3f */
[----:B------:R-:W-:Y:S01]  /*1a40*/  UMOV UR4, URZ ;  /* 0x0000003f00047c82 */ /* 0x000fe20008000000 */
[----:B------:R-:W-:Y:S01]  /*1a50*/  UMOV UR5, URZ ;  /* 0x0000003f00057c82 */ /* 0x000fe20008000000 */
[----:B------:R-:W-:Y:S01]  /*1a60*/  ULDC UR17, c[0x0][0x280] ;  /* 0x0000a00000117ab9 */ /* 0x000fe20000000800 */
[----:B-1-34-:R-:W-:-:S08]  /*1a70*/  ULDC UR18, c[0x0][0x744] ;  /* 0x0001d10000127ab9 */ /* 0x01afd00000000800 */
.L_x_1042:
[----:B------:R-:W-:-:S06]  /*1a80*/  UISETP.NE.AND UP0, UPT, UR16, 0x3, UPT ;  /* 0x000000031000788c */ /* 0x000fcc000bf05270 */
[----:B------:R-:W-:-:S13]  /*1a90*/  PLOP3.LUT P6, PT, PT, PT, UP0, 0x80, 0x0 ;  /* 0x000000000000781c */ /* 0x000fda0003fcf008 */
[----:B-1----:R-:W-:Y:S05]  /*1aa0*/  @!P6 BRA `(.L_x_1032) ;  /* 0x000000000004e947 */ /* 0x002fea0003800000 */
[----:B------:R-:W-:Y:S01]  /*1ab0*/  BPT.TRAP 0x1 ;  /* 0x000000040000795c */ /* 0x000fe20000300000 */
.L_x_1032:
[----:B------:R-:W-:Y:S01]  /*1ac0*/  R2UR UR6, R18 ;  /* 0x00000000120672ca */ /* 0x000fe200000e0000 */
[----:B------:R-:W-:-:S05]  /*1ad0*/  IMAD.U32 R16, RZ, RZ, UR4 ;  /* 0x00000004ff107e24 */ /* 0x000fca000f8e00ff */
[----:B------:R-:W-:-:S07]  /*1ae0*/  SHF.L.U32 R16, R16, 0x1f, RZ ;  /* 0x0000001f10107819 */ /* 0x000fce00000006ff */
[----:B------:R-:W-:-:S09]  /*1af0*/  ULEA UR6, UR5, UR6, 0x3 ;  /* 0x0000000605067291 */ /* 0x000fd2000f8e183f */
[----:B------:R1:W2:Y:S01]  /*1b00*/  SYNCS.PHASECHK.TRANS64.TRYWAIT P0, [UR6+0x26810], R16 ;  /* 0x02681010ff0075a7 */ /* 0x0002a20008000146 */
[----:B------:R-:W-:Y:S05]  /*1b10*/  @!P6 BRA `(.L_x_1033) ;  /* 0x000000000004e947 */ /* 0x000fea0003800000 */
[----:B------:R-:W-:Y:S01]  /*1b20*/  BPT.TRAP 0x1 ;  /* 0x000000040000795c */ /* 0x000fe20000300000 */
.L_x_1033:
[----:B--2---:R-:W-:Y:S05]  /*1b30*/  @P0 BRA `(.L_x_1034) ;  /* 0x0000000000080947 */ /* 0x004fea0003800000 */
[----:B------:R-:W2:Y:S02]  /*1b40*/  SYNCS.PHASECHK.TRANS64.TRYWAIT P0, [UR6+0x26810], R16 ;  /* 0x02681010ff0075a7 */ /* 0x000ea40008000146 */
[----:B--2---:R-:W-:Y:S05]  /*1b50*/  @!P0 BRA `(.L_x_1035) ;  /* 0x0000007400908947 */ /* 0x004fea0003800000 */
.L_x_1034:
[----:B------:R-:W-:Y:S01]  /*1b60*/  R2UR UR7, R18 ;  /* 0x00000000120772ca */ /* 0x000fe200000e0000 */
[----:B------:R-:W-:Y:S01]  /*1b70*/  IMAD R6, R23, 0x800, R18 ;  /* 0x0000080017067824 */ /* 0x000fe200078e0212 */
[----:B------:R-:W-:Y:S01]  /*1b80*/  WARPGROUP.ARRIVE ;  /* 0x00000000000079c5 */ /* 0x000fe20000000000 */
[----:B------:R-:W-:Y:S01]  /*1b90*/  UMOV UR9, 0xc0000010 ;  /* 0xc000001000097882 */ /* 0x000fe20000000000 */
[----:B------:R-:W-:Y:S02]  /*1ba0*/  UMOV UR11, 0x80000020 ;  /* 0x80000020000b7882 */ /* 0x000fe40000000000 */
[----:B------:R-:W-:Y:S01]  /*1bb0*/  R2UR UR8, R6 ;  /* 0x00000000060872ca */ /* 0x000fe200000e0000 */
[----:B------:R-:W-:-:S04]  /*1bc0*/  IMAD.U32 R6, RZ, RZ, UR5 ;  /* 0x00000005ff067e24 */ /* 0x000fc8000f8e00ff */
[----:B--2---:R-:W-:Y:S02]  /*1bd0*/  IMAD R7, R6, 0x40, R17 ;  /* 0x0000004006077824 */ /* 0x004fe400078e0211 */
[----:B------:R-:W-:Y:S02]  /*1be0*/  UIADD3 UR7, UR7, 0x12000, URZ ;  /* 0x0001200007077890 */ /* 0x000fe4000fffe03f */
[----:B------:R-:W-:Y:S02]  /*1bf0*/  IMAD R214, R7, 0x4, R18 ;  /* 0x0000000407d67824 */ /* 0x000fe400078e0212 */
[----:B------:R-:W-:Y:S02]  /*1c00*/  USHF.R.U32.HI UR7, URZ, 0x4, UR7 ;  /* 0x000000043f077899 */ /* 0x000fe40008011607 */
[----:B------:R-:W-:Y:S02]  /*1c10*/  USHF.R.U32.HI UR8, URZ, 0x4, UR8 ;  /* 0x000000043f087899 */ /* 0x000fe40008011608 */
        /* <DEDUP_REMOVED lines=54> */
.L_x_1036:
[----:B------:R1:W1:Y:S01]  /*1f80*/  SYNCS.PHASECHK.TRANS64.TRYWAIT P0, [UR6+0x26830], R16 ;  /* 0x02683010ff0075a7 */ /* 0x0002620008000146 */
[----:B------:R-:W-:Y:S05]  /*1f90*/  @!P6 BRA `(.L_x_1037) ;  /* 0x000000000004e947 */ /* 0x000fea0003800000 */
[----:B------:R-:W-:Y:S01]  /*1fa0*/  BPT.TRAP 0x1 ;  /* 0x000000040000795c */ /* 0x000fe20000300000 */
.L_x_1037:
[----:B-1----:R-:W-:Y:S05]  /*1fb0*/  @P0 BRA `(.L_x_1038) ;  /* 0x0000000000080947 */ /* 0x002fea0003800000 */
[----:B------:R-:W1:Y:S02]  /*1fc0*/  SYNCS.PHASECHK.TRANS64.TRYWAIT P0, [UR6+0x26830], R16 ;  /* 0x02683010ff0075a7 */ /* 0x000e640008000146 */
[----:B-1----:R-:W-:Y:S05]  /*1fd0*/  @!P0 BRA `(.L_x_1039) ;  /* 0x0000007000888947 */ /* 0x002fea0003800000 */
.L_x_1038:
[----:B------:R-:W-:Y:S01]  /*1fe0*/  R2UR UR8, R18 ;  /* 0x00000000120872ca */ /* 0x000fe200000e0000 */
[----:B------:R-:W-:Y:S01]  /*1ff0*/  WARPGROUP.ARRIVE ;  /* 0x00000000000079c5 */ /* 0x000fe20000000000 */
[----:B------:R-:W-:Y:S01]  /*2000*/  UMOV UR11, 0x80000020 ;  /* 0x80000020000b7882 */ /* 0x000fe20000000000 */
[----:B------:R-:W-:Y:S01]  /*2010*/  UMOV UR15, 0x80000020 ;  /* 0x80000020000f7882 */ /* 0x000fe20000000000 */
[----:B------:R-:W1:Y:S01]  /*2020*/  LDC.64 R218, c[0x0][0x748] ;  /* 0x0001d200ffda7b82 */ /* 0x000e620000000a00 */
[----:B------:R-:W-:Y:S01]  /*2030*/  ULEA UR9, UR37, -UR17, 0x6 ;  /* 0x8000001125097291 */ /* 0x000fe2000f8e303f */
[C---:B------:R-:W-:Y:S01]  /*2040*/  ISETP.GT.AND P1, PT, R3.reuse, RZ, PT ;  /* 0x000000ff0300720c */ /* 0x040fe20003f24270 */
[----:B------:R-:W-:Y:S01]  /*2050*/  UMOV UR23, 0x80000020 ;  /* 0x8000002000177882 */ /* 0x000fe20000000000 */
[----:B------:R-:W-:Y:S02]  /*2060*/  ISETP.GT.AND P0, PT, R0, RZ, PT ;  /* 0x000000ff0000720c */ /* 0x000fe40003f04270 */
[----:B------:R-:W-:-:S02]  /*2070*/  ISETP.GT.AND P2, PT, R3, 0x8, PT ;  /* 0x000000080300780c */ /* 0x000fc40003f44270 */
[C---:B------:R-:W-:Y:S01]  /*2080*/  IADD3 R16, R0.reuse, UR9, R17 ;  /* 0x0000000900107c10 */ /* 0x040fe2000fffe011 */
[----:B------:R-:W-:Y:S01]  /*2090*/  UIADD3 UR8, UR8, 0x18000, URZ ;  /* 0x0001800008087890 */ /* 0x000fe2000fffe03f */
[----:B------:R-:W-:Y:S02]  /*20a0*/  ISETP.GT.AND P3, PT, R0, 0x8, PT ;  /* 0x000000080000780c */ /* 0x000fe40003f64270 */
[----:B------:R-:W-:Y:S01]  /*20b0*/  R2UR UR9, R19 ;  /* 0x00000000130972ca */ /* 0x000fe200000e0000 */
[----:B------:R-:W-:-:S04]  /*20c0*/  USHF.R.U32.HI UR8, URZ, 0x4, UR8 ;  /* 0x000000043f087899 */ /* 0x000fc80008011608 */
[----:B------:R-:W-:-:S04]  /*20d0*/  ULOP3.LUT UR8, UR8, 0x3fff, URZ, 0xc0, !UPT ;  /* 0x00003fff08087892 */ /* 0x000fc8000f8ec03f */
[----:B------:R-:W-:Y:S02]  /*20e0*/  ULOP3.LUT UR10, UR8, 0x10000, URZ, 0xfc, !UPT ;  /* 0x00010000080a7892 */ /* 0x000fe4000f8efc3f */
[----:B------:R-:W-:Y:S01]  /*20f0*/  ULOP3.LUT UR8, UR8, 0x1000000, URZ, 0xfc, !UPT ;  /* 0x0100000008087892 */ /* 0x000fe2000f8efc3f */
[----:B-1----:R-:W-:Y:S01]  /*2100*/  IMAD.IADD R217, R218, 0x1, -R16 ;  /* 0x00000001dad97824 */ /* 0x002fe200078e0a10 */
[----:B------:R-:W-:Y:S01]  /*2110*/  UIMAD UR10, UR5, 0x300, UR10 ;  /* 0x00000300050a78a4 */ /* 0x000fe2000f8e020a */
[--C-:B------:R-:W-:Y:S01]  /*2120*/  IADD3 R216, RZ, -R16, -R219.reuse ;  /* 0x80000010ffd87210 */ /* 0x100fe20007ffe8db */
[----:B------:R-:W-:Y:S01]  /*2130*/  UIMAD UR8, UR5, 0x300, UR8 ;  /* 0x00000300050878a4 */ /* 0x000fe2000f8e0208 */
[----:B------:R-:W-:Y:S01]  /*2140*/  IADD3 R219, -R16, 0x8, -R219 ;  /* 0x0000000810db7810 */ /* 0x000fe20007ffe9db */
[----:B------:R-:W-:Y:S01]  /*2150*/  UIADD3 UR12, UR10, 0x2, URZ ;  /* 0x000000020a0c7890 */ /* 0x000fe2000fffe03f */
[----:B------:R-:W-:Y:S01]  /*2160*/  SEL R217, R217, 0x40, !P1 ;  /* 0x00000040d9d97807 */ /* 0x000fe20004800000 */
[----:B------:R-:W-:Y:S01]  /*2170*/  USHF.R.U32.HI UR9, URZ, 0x4, UR9 ;  /* 0x000000043f097899 */ /* 0x000fe20008011609 */
[----:B------:R-:W-:-:S08]  /*2180*/  SEL R216, R216, 0x40, P0 ;  /* 0x00000040d8d87807 */ /* 0x000fd00000000000 */
[----:B------:R-:W-:Y:S01]  /*2190*/  HGMMA.64x64x16.F32.BF16 R120, R184, gdesc[UR8], RZ, !UPT, gsb0 ;  /* 0x00e00008b8787df0 */ /* 0x000fe2000c0018ff */
[C---:B------:R-:W-:Y:S01]  /*21a0*/  ISETP.GE.AND P0, PT, R217.reuse, RZ, PT ;  /* 0x000000ffd900720c */ /* 0x040fe20003f06270 */
[----:B------:R-:W-:Y:S01]  /*21b0*/  UMOV UR14, UR12 ;  /* 0x0000000c000e7c82 */ /* 0x000fe20008000000 */
[----:B------:R-:W-:Y:S01]  /*21c0*/  UIADD3 UR12, UR10, 0x100, URZ ;  /* 0x000001000a0c7890 */ /* 0x000fe2000fffe03f */
[C---:B------:R-:W-:Y:S01]  /*21d0*/  ISETP.GE.AND P1, PT, R217.reuse, 0x1, PT ;  /* 0x00000001d900780c */ /* 0x040fe20003f26270 */
[----:B------:R-:W-:Y:S01]  /*21e0*/  UMOV UR11, 0x80000020 ;  /* 0x80000020000b7882 */ /* 0x000fe20000000000 */
[----:B------:R-:W-:Y:S01]  /*21f0*/  ISETP.GT.OR P0, PT, R216, RZ, !P0 ;  /* 0x000000ffd800720c */ /* 0x000fe20004704670 */
[----:B------:R-:W-:Y:S01]  /*2200*/  ULOP3.LUT UR9, UR9, 0x3fff, URZ, 0xc0, !UPT ;  /* 0x00003fff09097892 */ /* 0x000fe2000f8ec03f */
[----:B------:R-:W-:Y:S02]  /*2210*/  ISETP.GE.AND P5, PT, R217, 0x31, PT ;  /* 0x00000031d900780c */ /* 0x000fe40003fa6270 */
[----:B------:R-:W-:Y:S01]  /*2220*/  FSEL R213, R152, -INF , !P0 ;  /* 0xff80000098d57808 */ /* 0x000fe20004000000 */
[----:B------:R-:W-:Y:S01]  /*2230*/  ULOP3.LUT UR9, UR9, 0x10000, URZ, 0xfc, !UPT ;  /* 0x0001000009097892 */ /* 0x000fe2000f8efc3f */
[----:B------:R-:W-:-:S02]  /*2240*/  ISETP.GT.OR P0, PT, R216, 0x1, !P1 ;  /* 0x00000001d800780c */ /* 0x000fc40004f04670 */
[----:B------:R-:W-:Y:S01]  /*2250*/  ISETP.GE.AND P1, PT, R217, 0x8, PT ;  /* 0x00000008d900780c */ /* 0x000fe20003f26270 */
[----:B---3--:R-:W-:Y:S01]  /*2260*/  FFMA.FTZ R152, R213, UR18, -R210 ;  /* 0x00000012d5987c23 */ /* 0x008fe200080108d2 */
[----:B------:R-:W-:Y:S02]  /*2270*/  FSEL R22, R153, -INF , !P0 ;  /* 0xff80000099167808 */ /* 0x000fe40004000000 */
[----:B------:R-:W-:Y:S02]  /*2280*/  ISETP.GT.OR P0, PT, R216, 0x8, !P1 ;  /* 0x00000008d800780c */ /* 0x000fe40004f04670 */
[----:B------:R-:W-:Y:S01]  /*2290*/  ISETP.GE.AND P1, PT, R217, 0x9, PT ;  /* 0x00000009d900780c */ /* 0x000fe20003f26270 */
[----:B------:R-:W-:Y:S01]  /*22a0*/  FFMA.FTZ R153, R22, UR18, -R211 ;  /* 0x0000001216997c23 */ /* 0x000fe200080108d3 */
[----:B------:R-:W-:Y:S01]  /*22b0*/  FSEL R213, R156, -INF , !P0 ;  /* 0xff8000009cd57808 */ /* 0x000fe20004000000 */
[----:B------:R-:W-:Y:S01]  /*22c0*/  MUFU.EX2 R152, R152 ;  /* 0x0000009800987308 */ /* 0x000fe20000000800 */
[----:B------:R-:W-:-:S02]  /*22d0*/  ISETP.GT.OR P0, PT, R216, 0x9, !P1 ;  /* 0x00000009d800780c */ /* 0x000fc40004f04670 */
[----:B------:R-:W-:Y:S01]  /*22e0*/  ISETP.GE.AND P1, PT, R217, 0x10, PT ;  /* 0x00000010d900780c */ /* 0x000fe20003f26270 */
[----:B----4-:R-:W-:Y:S01]  /*22f0*/  FFMA.FTZ R212, R213, UR18, -R208 ;  /* 0x00000012d5d47c23 */ /* 0x010fe200080108d0 */
[----:B------:R-:W-:Y:S02]  /*2300*/  FSEL R22, R157, -INF , !P0 ;  /* 0xff8000009d167808 */ /* 0x000fe40004000000 */
[----:B------:R-:W-:Y:S01]  /*2310*/  ISETP.GT.OR P0, PT, R216, 0x10, !P1 ;  /* 0x00000010d800780c */ /* 0x000fe20004f04670 */
[----:B------:R-:W-:Y:S01]  /*2320*/  MUFU.EX2 R153, R153 ;  /* 0x0000009900997308 */ /* 0x000fe20000000800 */
[----:B------:R-:W-:Y:S01]  /*2330*/  ISETP.GE.AND P1, PT, R217, 0x11, PT ;  /* 0x00000011d900780c */ /* 0x000fe20003f26270 */
[----:B------:R-:W-:Y:S01]  /*2340*/  FFMA.FTZ R215, R22, UR18, -R209 ;  /* 0x0000001216d77c23 */ /* 0x000fe200080108d1 */
[----:B------:R-:W-:Y:S02]  /*2350*/  FSEL R157, R160, -INF , !P0 ;  /* 0xff800000a09d7808 */ /* 0x000fe40004000000 */
[----:B------:R-:W-:-:S02]  /*2360*/  ISETP.GT.OR P0, PT, R216, 0x11, !P1 ;  /* 0x00000011d800780c */ /* 0x000fc40004f04670 */
[----:B------:R-:W-:Y:S01]  /*2370*/  ISETP.GE.AND P1, PT, R217, 0x18, PT ;  /* 0x00000018d900780c */ /* 0x000fe20003f26270 */
[----:B------:R-:W-:Y:S01]  /*2380*/  FFMA.FTZ R22, R157, UR18, -R14 ;  /* 0x000000129d167c23 */ /* 0x000fe2000801080e */
[----:B------:R-:W-:Y:S01]  /*2390*/  FSEL R156, R161, -INF , !P0 ;  /* 0xff800000a19c7808 */ /* 0x000fe20004000000 */
[----:B------:R-:W1:Y:S01]  /*23a0*/  MUFU.EX2 R212, R212 ;  /* 0x000000d400d47308 */ /* 0x000e620000000800 */
[----:B------:R-:W-:Y:S02]  /*23b0*/  ISETP.GT.OR P0, PT, R216, 0x18, !P1 ;  /* 0x00000018d800780c */ /* 0x000fe40004f04670 */
[C---:B------:R-:W-:Y:S01]  /*23c0*/  ISETP.GE.AND P1, PT, R217.reuse, 0x19, PT ;  /* 0x00000019d900780c */ /* 0x040fe20003f26270 */
[----:B------:R-:W-:Y:S01]  /*23d0*/  FFMA.FTZ R213, R156, UR18, -R15 ;  /* 0x000000129cd57c23 */ /* 0x000fe2000801080f */
[----:B------:R-:W-:Y:S02]  /*23e0*/  FSEL R157, R164, -INF , !P0 ;  /* 0xff800000a49d7808 */ /* 0x000fe40004000000 */
[----:B------:R-:W-:Y:S01]  /*23f0*/  ISETP.GT.OR P0, PT, R216, 0x19, !P1 ;  /* 0x00000019d800780c */ /* 0x000fe20004f04670 */
[----:B------:R-:W3:Y:S01]  /*2400*/  MUFU.EX2 R215, R215 ;  /* 0x000000d700d77308 */ /* 0x000ee20000000800 */
[----:B------:R-:W-:Y:S01]  /*2410*/  ISETP.GE.AND P1, PT, R217, 0x20, PT ;  /* 0x00000020d900780c */ /* 0x000fe20003f26270 */
[----:B------:R-:W-:Y:S01]  /*2420*/  FFMA.FTZ R160, R157, UR18, -R20 ;  /* 0x000000129da07c23 */ /* 0x000fe20008010814 */
[----:B------:R-:W-:-:S02]  /*2430*/  IADD3 R156, R218, 0x8, -R16 ;  /* 0x00000008da9c7810 */ /* 0x000fc40007ffe810 */
[----:B------:R-:W-:Y:S02]  /*2440*/  FSEL R16, R165, -INF , !P0 ;  /* 0xff800000a5107808 */ /* 0x000fe40004000000 */
[----:B------:R-:W-:Y:S01]  /*2450*/  ISETP.GT.OR P0, PT, R216, 0x20, !P1 ;  /* 0x00000020d800780c */ /* 0x000fe20004f04670 */
[----:B------:R-:W-:Y:S01]  /*2460*/  MUFU.EX2 R22, R22 ;  /* 0x0000001600167308 */ /* 0x000fe20000000800 */
[----:B------:R-:W-:Y:S01]  /*2470*/  ISETP.GE.AND P1, PT, R217, 0x21, PT ;  /* 0x00000021d900780c */ /* 0x000fe20003f26270 */
[----:B------:R-:W-:Y:S01]  /*2480*/  FFMA.FTZ R165, R16, UR18, -R21 ;  /* 0x0000001210a57c23 */ /* 0x000fe20008010815 */
[----:B------:R-:W-:Y:S02]  /*2490*/  SEL R156, R156, 0x40, !P2 ;  /* 0x000000409c9c7807 */ /* 0x000fe40005000000 */
[----:B------:R-:W-:Y:S02]  /*24a0*/  FSEL R157, R168, -INF , !P0 ;  /* 0xff800000a89d7808 */ /* 0x000fe40004000000 */
[----:B------:R-:W-:Y:S01]  /*24b0*/  ISETP.GT.OR P0, PT, R216, 0x21, !P1 ;  /* 0x00000021d800780c */ /* 0x000fe20004f04670 */
[----:B------:R-:W-:Y:S01]  /*24c0*/  MUFU.EX2 R213, R213 ;  /* 0x000000d500d57308 */ /* 0x000fe20000000800 */
[----:B------:R-:W-:Y:S01]  /*24d0*/  SEL R218, R219, 0x40, P3 ;  /* 0x00000040dbda7807 */ /* 0x000fe20001800000 */
[----:B------:R-:W-:Y:S01]  /*24e0*/  FFMA.FTZ R16, R157, UR18, -R12 ;  /* 0x000000129d107c23 */ /* 0x000fe2000801080c */
[----:B------:R-:W-:-:S02]  /*24f0*/  ISETP.GE.AND P1, PT, R156, RZ, PT ;  /* 0x000000ff9c00720c */ /* 0x000fc40003f26270 */
[----:B------:R-:W-:Y:S02]  /*2500*/  FSEL R164, R169, -INF , !P0 ;  /* 0xff800000a9a47808 */ /* 0x000fe40004000000 */
[----:B------:R-:W-:Y:S01]  /*2510*/  ISETP.GT.OR P0, PT, R218, RZ, !P1 ;  /* 0x000000ffda00720c */ /* 0x000fe20004f04670 */
[----:B------:R-:W-:Y:S01]  /*2520*/  MUFU.EX2 R160, R160 ;  /* 0x000000a000a07308 */ /* 0x000fe20000000800 */
[----:B------:R-:W-:Y:S01]  /*2530*/  ISETP.GE.AND P1, PT, R156, 0x1, PT ;  /* 0x000000019c00780c */ /* 0x000fe20003f26270 */
[----:B------:R-:W-:Y:S01]  /*2540*/  FFMA.FTZ R161, R164, UR18, -R13 ;  /* 0x00000012a4a17c23 */ /* 0x000fe2000801080d */
[----:B------:R-:W-:Y:S01]  /*2550*/  FSEL R157, R154, -INF , !P0 ;  /* 0xff8000009a9d7808 */ /* 0x000fe20004000000 */
[----:B------:R-:W-:Y:S02]  /*2560*/  WARPGROUP.DEPBAR.LE gsb0, 0x0 ;  /* 0x00008000000079c5 */ /* 0x000fe40000010000 */
[----:B------:R-:W-:Y:S01]  /*2570*/  WARPGROUP.ARRIVE ;  /* 0x00000000000079c5 */ /* 0x000fe20000000000 */
[----:B------:R-:W-:Y:S01]  /*2580*/  ISETP.GT.OR P0, PT, R218, 0x1, !P1 ;  /* 0x00000001da00780c */ /* 0x000fe20004f04670 */
[----:B------:R-:W-:Y:S01]  /*2590*/  FFMA.FTZ R157, R157, UR18, -R210 ;  /* 0x000000129d9d7c23 */ /* 0x000fe200080108d2 */
[----:B------:R-:W-:Y:S01]  /*25a0*/  ISETP.GE.AND P1, PT, R156, 0x8, PT ;  /* 0x000000089c00780c */ /* 0x000fe20003f26270 */
[----:B------:R-:W-:Y:S01]  /*25b0*/  MUFU.EX2 R165, R165 ;  /* 0x000000a500a57308 */ /* 0x000fe20000000800 */
[----:B------:R-:W-:Y:S01]  /*25c0*/  FSEL R154, R155, -INF , !P0 ;  /* 0xff8000009b9a7808 */ /* 0x000fe20004000000 */
[----:B------:R-:W-:Y:S01]  /*25d0*/  HGMMA.64x64x16.F32.BF16 R120, R196, gdesc[UR12], R120, gsb0 ;  /* 0x00e0000cc4787df0 */ /* 0x000fe20008001878 */
[----:B------:R-:W-:Y:S01]  /*25e0*/  UMOV UR14, UR12 ;  /* 0x0000000c000e7c82 */ /* 0x000fe20008000000 */
[----:B------:R-:W-:Y:S01]  /*25f0*/  UMOV UR15, 0x80000020 ;  /* 0x80000020000f7882 */ /* 0x000fe20000000000 */
[----:B------:R-:W-:Y:S01]  /*2600*/  UIADD3 UR12, UR10, 0x102, URZ ;  /* 0x000001020a0c7890 */ /* 0x000fe2000fffe03f */
[----:B------:R-:W-:Y:S01]  /*2610*/  ISETP.GT.OR P0, PT, R218, 0x8, !P1 ;  /* 0x00000008da00780c */ /* 0x000fe20004f04670 */
[----:B------:R-:W-:Y:S01]  /*2620*/  FFMA.FTZ R169, R154, UR18, -R211 ;  /* 0x000000129aa97c23 */ /* 0x000fe200080108d3 */
[----:B------:R-:W-:Y:S01]  /*2630*/  ISETP.GE.AND P1, PT, R156, 0x9, PT ;  /* 0x000000099c00780c */ /* 0x000fe20003f26270 */
[----:B------:R-:W4:Y:S01]  /*2640*/  MUFU.EX2 R164, R157 ;  /* 0x0000009d00a47308 */ /* 0x000f220000000800 */
[----:B------:R-:W-:-:S02]  /*2650*/  FSEL R155, R158, -INF , !P0 ;  /* 0xff8000009e9b7808 */ /* 0x000fc40004000000 */
[----:B------:R-:W-:Y:S02]  /*2660*/  ISETP.GT.OR P0, PT, R218, 0x9, !P1 ;  /* 0x00000009da00780c */ /* 0x000fe40004f04670 */
[----:B------:R-:W-:Y:S01]  /*2670*/  ISETP.GE.AND P1, PT, R156, 0x10, PT ;  /* 0x000000109c00780c */ /* 0x000fe20003f26270 */
[----:B------:R-:W-:Y:S01]  /*2680*/  FFMA.FTZ R168, R155, UR18, -R208 ;  /* 0x000000129ba87c23 */ /* 0x000fe200080108d0 */
[----:B------:R-:W-:Y:S01]  /*2690*/  FSEL R154, R159, -INF , !P0 ;  /* 0xff8000009f9a7808 */ /* 0x000fe20004000000 */
[----:B------:R-:W5:Y:S01]  /*26a0*/  MUFU.EX2 R169, R169 ;  /* 0x000000a900a97308 */ /* 0x000f620000000800 */
[----:B------:R-:W-:Y:S02]  /*26b0*/  ISETP.GT.OR P0, PT, R218, 0x10, !P1 ;  /* 0x00000010da00780c */ /* 0x000fe40004f04670 */
[----:B------:R-:W-:Y:S01]  /*26c0*/  ISETP.GE.AND P1, PT, R156, 0x11, PT ;  /* 0x000000119c00780c */ /* 0x000fe20003f26270 */
[----:B------:R-:W-:Y:S01]  /*26d0*/  FFMA.FTZ R209, R154, UR18, -R209 ;  /* 0x000000129ad17c23 */ /* 0x000fe200080108d1 */
[----:B------:R-:W-:-:S02]  /*26e0*/  FSEL R155, R162, -INF , !P0 ;  /* 0xff800000a29b7808 */ /* 0x000fc40004000000 */
[----:B------:R-:W-:Y:S01]  /*26f0*/  ISETP.GT.OR P0, PT, R218, 0x11, !P1 ;  /* 0x00000011da00780c */ /* 0x000fe20004f04670 */
[----:B------:R-:W-:Y:S01]  /*2700*/  MUFU.EX2 R168, R168 ;  /* 0x000000a800a87308 */ /* 0x000fe20000000800 */
[C---:B------:R-:W-:Y:S01]  /*2710*/  ISETP.GE.AND P1, PT, R156.reuse, 0x18, PT ;  /* 0x000000189c00780c */ /* 0x040fe20003f26270 */
[----:B------:R-:W-:Y:S01]  /*2720*/  FFMA.FTZ R14, R155, UR18, -R14 ;  /* 0x000000129b0e7c23 */ /* 0x000fe2000801080e */
[----:B------:R-:W-:Y:S02]  /*2730*/  FSEL R154, R163, -INF , !P0 ;  /* 0xff800000a39a7808 */ /* 0x000fe40004000000 */
[----:B------:R-:W-:Y:S02]  /*2740*/  ISETP.GE.AND P2, PT, R156, 0x19, PT ;  /* 0x000000199c00780c */ /* 0x000fe40003f46270 */
[----:B------:R-:W-:Y:S01]  /*2750*/  ISETP.GT.OR P0, PT, R218, 0x18, !P1 ;  /* 0x00000018da00780c */ /* 0x000fe20004f04670 */
[----:B------:R-:W-:Y:S01]  /*2760*/  FFMA.FTZ R15, R154, UR18, -R15 ;  /* 0x000000129a0f7c23 */ /* 0x000fe2000801080f */
[----:B------:R-:W-:Y:S01]  /*2770*/  ISETP.GE.AND P3, PT, R156, 0x20, PT ;  /* 0x000000209c00780c */ /* 0x000fe20003f66270 */
[----:B------:R-:W-:Y:S01]  /*2780*/  MUFU.EX2 R209, R209 ;  /* 0x000000d100d17308 */ /* 0x000fe20000000800 */
[----:B------:R-:W-:-:S02]  /*2790*/  ISETP.GT.OR P1, PT, R218, 0x19, !P2 ;  /* 0x00000019da00780c */ /* 0x000fc40005724670 */
[----:B------:R-:W-:Y:S02]  /*27a0*/  FSEL R155, R166, -INF , !P0 ;  /* 0xff800000a69b7808 */ /* 0x000fe40004000000 */
[----:B------:R-:W-:Y:S02]  /*27b0*/  ISETP.GT.OR P0, PT, R218, 0x20, !P3 ;  /* 0x00000020da00780c */ /* 0x000fe40005f04670 */
[----:B------:R-:W-:Y:S01]  /*27c0*/  FSEL R154, R167, -INF , !P1 ;  /* 0xff800000a79a7808 */ /* 0x000fe20004800000 */
[----:B------:R-:W-:Y:S01]  /*27d0*/  FFMA.FTZ R162, R155, UR18, -R20 ;  /* 0x000000129ba27c23 */ /* 0x000fe20008010814 */
[----:B------:R-:W-:Y:S01]  /*27e0*/  ISETP.GE.AND P1, PT, R217, 0x28, PT ;  /* 0x00000028d900780c */ /* 0x000fe20003f26270 */
[----:B------:R-:W-:Y:S01]  /*27f0*/  MUFU.EX2 R14, R14 ;  /* 0x0000000e000e7308 */ /* 0x000fe20000000800 */
[----:B------:R-:W-:Y:S01]  /*2800*/  FSEL R155, R170, -INF , !P0 ;  /* 0xff800000aa9b7808 */ /* 0x000fe20004000000 */
[----:B------:R-:W-:Y:S01]  /*2810*/  FFMA.FTZ R154, R154, UR18, -R21 ;  /* 0x000000129a9a7c23 */ /* 0x000fe20008010815 */
[----:B------:R-:W-:-:S02]  /*2820*/  ISETP.GE.AND P0, PT, R156, 0x21, PT ;  /* 0x000000219c00780c */ /* 0x000fc40003f06270 */
[----:B------:R-:W-:Y:S01]  /*2830*/  ISETP.GT.OR P1, PT, R216, 0x28, !P1 ;  /* 0x00000028d800780c */ /* 0x000fe20004f24670 */
[----:B------:R-:W-:Y:S01]  /*2840*/  FFMA.FTZ R166, R155, UR18, -R12 ;  /* 0x000000129ba67c23 */ /* 0x000fe2000801080c */
[----:B------:R-:W-:Y:S01]  /*2850*/  ISETP.GE.AND P4, PT, R156, 0x28, PT ;  /* 0x000000289c00780c */ /* 0x000fe20003f86270 */
[----:B------:R2:W-:Y:S01]  /*2860*/  MUFU.EX2 R163, R154 ;  /* 0x0000009a00a37308 */ /* 0x0005e20000000800 */
[----:B------:R-:W-:Y:S02]  /*2870*/  ISETP.GT.OR P0, PT, R218, 0x21, !P0 ;  /* 0x00000021da00780c */ /* 0x000fe40004704670 */
[----:B------:R-:W-:Y:S02]  /*2880*/  FSEL R21, R172, -INF , !P1 ;  /* 0xff800000ac157808 */ /* 0x000fe40004800000 */
[----:B------:R-:W-:Y:S02]  /*2890*/  ISETP.GT.OR P4, PT, R218, 0x28, !P4 ;  /* 0x00000028da00780c */ /* 0x000fe40006784670 */
[----:B------:R-:W-:Y:S01]  /*28a0*/  FSEL R12, R171, -INF , !P0 ;  /* 0xff800000ab0c7808 */ /* 0x000fe20004000000 */
[--C-:B------:R-:W-:Y:S01]  /*28b0*/  FFMA.FTZ R172, R21, UR18, -R6.reuse ;  /* 0x0000001215ac7c23 */ /* 0x100fe20008010806 */
[----:B------:R-:W-:Y:S01]  /*28c0*/  FSEL R155, R174, -INF , !P4 ;  /* 0xff800000ae9b7808 */ /* 0x000fe20006000000 */
[----:B------:R-:W-:Y:S01]  /*28d0*/  MUFU.EX2 R15, R15 ;  /* 0x0000000f000f7308 */ /* 0x000fe20000000800 */
[C---:B------:R-:W-:Y:S01]  /*28e0*/  ISETP.GE.AND P3, PT, R217.reuse, 0x29, PT ;  /* 0x00000029d900780c */ /* 0x040fe20003f66270 */
[----:B------:R-:W-:Y:S01]  /*28f0*/  FFMA.FTZ R167, R12, UR18, -R13 ;  /* 0x000000120ca77c23 */ /* 0x000fe2000801080d */
[----:B------:R-:W-:Y:S01]  /*2900*/  ISETP.GE.AND P2, PT, R217, 0x30, PT ;  /* 0x00000030d900780c */ /* 0x000fe20003f46270 */
[----:B------:R-:W-:Y:S01]  /*2910*/  FFMA.FTZ R158, R155, UR18, -R6 ;  /* 0x000000129b9e7c23 */ /* 0x000fe20008010806 */
[----:B------:R-:W-:-:S02]  /*2920*/  ISETP.GE.AND P4, PT, R156, 0x29, PT ;  /* 0x000000299c00780c */ /* 0x000fc40003f86270 */
[C---:B------:R-:W-:Y:S01]  /*2930*/  ISETP.GT.OR P3, PT, R216.reuse, 0x29, !P3 ;  /* 0x00000029d800780c */ /* 0x040fe20005f64670 */
[----:B------:R-:W-:Y:S01]  /*2940*/  MUFU.EX2 R162, R162 ;  /* 0x000000a200a27308 */ /* 0x000fe20000000800 */
[C---:B------:R-:W-:Y:S02]  /*2950*/  ISETP.GT.OR P2, PT, R216.reuse, 0x30, !P2 ;  /* 0x00000030d800780c */ /* 0x040fe40005744670 */
[----:B------:R-:W-:Y:S02]  /*2960*/  ISETP.GT.OR P5, PT, R216, 0x31, !P5 ;  /* 0x00000031d800780c */ /* 0x000fe40006fa4670 */
[----:B------:R-:W-:Y:S02]  /*2970*/  ISETP.GT.OR P4, PT, R218, 0x29, !P4 ;  /* 0x00000029da00780c */ /* 0x000fe40006784670 */
[----:B------:R-:W-:Y:S01]  /*2980*/  FSEL R6, R173, -INF , !P3 ;  /* 0xff800000ad067808 */ /* 0x000fe20005800000 */
[----:B------:R-:W-:Y:S01]  /*2990*/  MUFU.EX2 R16, R16 ;  /* 0x0000001000107308 */ /* 0x000fe20000000800 */
[----:B------:R-:W-:-:S02]  /*29a0*/  WARPGROUP.DEPBAR.LE gsb0, 0x0 ;  /* 0x00008000000079c5 */ /* 0x000fc40000010000 */
[----:B------:R-:W-:Y:S01]  /*29b0*/  WARPGROUP.ARRIVE ;  /* 0x00000000000079c5 */ /* 0x000fe20000000000 */
[----:B------:R-:W-:Y:S02]  /*29c0*/  FSEL R211, R176, -INF , !P2 ;  /* 0xff800000b0d37808 */ /* 0x000fe40005000000 */
[----:B------:R-:W-:Y:S01]  /*29d0*/  FSEL R208, R177, -INF , !P5 ;  /* 0xff800000b1d07808 */ /* 0x000fe20006800000 */
[--C-:B------:R-:W-:Y:S01]  /*29e0*/  FFMA.FTZ R177, R6, UR18, -R7.reuse ;  /* 0x0000001206b17c23 */ /* 0x100fe20008010807 */
[----:B------:R-:W-:Y:S01]  /*29f0*/  FSEL R170, R175, -INF , !P4 ;  /* 0xff800000afaa7808 */ /* 0x000fe20006000000 */
[----:B------:R-:W-:Y:S01]  /*2a00*/  HGMMA.64x64x16.F32.BF16 R120, R188, gdesc[UR12], R120, gsb0 ;  /* 0x00e0000cbc787df0 */ /* 0x000fe20008001878 */
[----:B------:R-:W-:Y:S01]  /*2a10*/  UMOV UR14, UR12 ;  /* 0x0000000c000e7c82 */ /* 0x000fe20008000000 */
[----:B------:R-:W-:Y:S01]  /*2a20*/  UMOV UR15, 0x80000020 ;  /* 0x80000020000f7882 */ /* 0x000fe20000000000 */
[----:B------:R-:W-:Y:S01]  /*2a30*/  UIADD3 UR12, UR10, 0x200, URZ ;  /* 0x000002000a0c7890 */ /* 0x000fe2000fffe03f */
[C---:B------:R-:W-:Y:S01]  /*2a40*/  ISETP.GE.AND P3, PT, R156.reuse, 0x30, PT ;  /* 0x000000309c00780c */ /* 0x040fe20003f66270 */
[----:B------:R-:W-:Y:S01]  /*2a50*/  UIADD3 UR10, UR10, 0x202, URZ ;  /* 0x000002020a0a7890 */ /* 0x000fe2000fffe03f */
[C---:B------:R-:W-:Y:S01]  /*2a60*/  ISETP.GE.AND P2, PT, R156.reuse, 0x31, PT ;  /* 0x000000319c00780c */ /* 0x040fe20003f46270 */
[----:B------:R1:W5:Y:S01]  /*2a70*/  MUFU.EX2 R173, R158 ;  /* 0x0000009e00ad7308 */ /* 0x0003620000000800 */
[----:B------:R-:W-:Y:S01]  /*2a80*/  ISETP.GE.AND P5, PT, R156, 0x38, PT ;  /* 0x000000389c00780c */ /* 0x000fe20003fa6270 */
[----:B------:R-:W-:Y:S01]  /*2a90*/  FFMA.FTZ R176, R170, UR18, -R7 ;  /* 0x00000012aab07c23 */ /* 0x000fe20008010807 */
[----:B------:R-:W-:Y:S01]  /*2aa0*/  ISETP.GE.AND P4, PT, R156, 0x39, PT ;  /* 0x000000399c00780c */ /* 0x000fe20003f86270 */
[----:B------:R-:W-:Y:S01]  /*2ab0*/  FFMA.FTZ R208, R208, UR18, -R9 ;  /* 0x00000012d0d07c23 */ /* 0x000fe20008010809 */
[----:B------:R-:W-:-:S02]  /*2ac0*/  ISETP.GE.AND P0, PT, R217, 0x39, PT ;  /* 0x00000039d900780c */ /* 0x000fc40003f06270 */
[----:B------:R-:W-:Y:S01]  /*2ad0*/  ISETP.GE.AND P1, PT, R217, 0x38, PT ;  /* 0x00000038d900780c */ /* 0x000fe20003f26270 */
[----:B------:R-:W5:Y:S01]  /*2ae0*/  MUFU.EX2 R176, R176 ;  /* 0x000000b000b07308 */ /* 0x000f620000000800 */
[----:B------:R-:W-:Y:S02]  /*2af0*/  ISETP.GT.OR P0, PT, R216, 0x39, !P0 ;  /* 0x00000039d800780c */ /* 0x000fe40004704670 */
[----:B------:R-:W-:Y:S02]  /*2b00*/  ISETP.GT.OR P3, PT, R218, 0x30, !P3 ;  /* 0x00000030da00780c */ /* 0x000fe40005f64670 */
[----:B------:R-:W-:Y:S02]  /*2b10*/  ISETP.GT.OR P1, PT, R216, 0x38, !P1 ;  /* 0x00000038d800780c */ /* 0x000fe40004f24670 */
[----:B------:R-:W-:Y:S01]  /*2b20*/  ISETP.GT.OR P2, PT, R218, 0x31, !P2 ;  /* 0x00000031da00780c */ /* 0x000fe20005744670 */
[----:B------:R-:W5:Y:S01]  /*2b30*/  MUFU.EX2 R161, R161 ;  /* 0x000000a100a17308 */ /* 0x000f620000000800 */
[----:B------:R-:W-:-:S02]  /*2b40*/  FSEL R210, R181, -INF , !P0 ;  /* 0xff800000b5d27808 */ /* 0x000fc40004000000 */
[----:B------:R-:W-:Y:S02]  /*2b50*/  ISETP.GT.OR P5, PT, R218, 0x38, !P5 ;  /* 0x00000038da00780c */ /* 0x000fe40006fa4670 */
[----:B------:R-:W-:Y:S01]  /*2b60*/  FSEL R181, R178, -INF , !P3 ;  /* 0xff800000b2b57808 */ /* 0x000fe20005800000 */
[--C-:B------:R-:W-:Y:S01]  /*2b70*/  FFMA.FTZ R178, R211, UR18, -R8.reuse ;  /* 0x00000012d3b27c23 */ /* 0x100fe20008010808 */
[----:B------:R-:W-:Y:S01]  /*2b80*/  ISETP.GT.OR P4, PT, R218, 0x39, !P4 ;  /* 0x00000039da00780c */ /* 0x000fe20006784670 */
[----:B------:R-:W5:Y:S01]  /*2b90*/  MUFU.EX2 R166, R166 ;  /* 0x000000a600a67308 */ /* 0x000f620000000800 */
[----:B------:R-:W-:Y:S01]  /*2ba0*/  FSEL R217, R180, -INF , !P1 ;  /* 0xff800000b4d97808 */ /* 0x000fe20004800000 */
[----:B------:R-:W-:Y:S01]  /*2bb0*/  FFMA.FTZ R8, R181, UR18, -R8 ;  /* 0x00000012b5087c23 */ /* 0x000fe20008010808 */
[----:B------:R-:W-:Y:S02]  /*2bc0*/  FSEL R180, R179, -INF , !P2 ;  /* 0xff800000b3b47808 */ /* 0x000fe40005000000 */
[----:B------:R-:W-:-:S02]  /*2bd0*/  FSEL R179, R182, -INF , !P5 ;  /* 0xff800000b6b37808 */ /* 0x000fc40006800000 */
[----:B------:R-:W-:Y:S01]  /*2be0*/  FSEL R182, R183, -INF , !P4 ;  /* 0xff800000b7b67808 */ /* 0x000fe20006000000 */
[----:B------:R-:W-:Y:S01]  /*2bf0*/  FFMA.FTZ R211, R180, UR18, -R9 ;  /* 0x00000012b4d37c23 */ /* 0x000fe20008010809 */
[--C-:B------:R-:W-:Y:S01]  /*2c00*/  FFMA.FTZ R180, R217, UR18, -R10.reuse ;  /* 0x00000012d9b47c23 */ /* 0x100fe2000801080a */
[----:B------:R-:W-:Y:S01]  /*2c10*/  FFMA.FTZ R179, R179, UR18, -R10 ;  /* 0x00000012b3b37c23 */ /* 0x000fe2000801080a */
[--C-:B------:R-:W-:Y:S01]  /*2c20*/  FFMA.FTZ R10, R210, UR18, -R11.reuse ;  /* 0x00000012d20a7c23 */ /* 0x100fe2000801080b */
[----:B------:R-:W-:Y:S01]  /*2c30*/  FFMA.FTZ R11, R182, UR18, -R11 ;  /* 0x00000012b60b7c23 */ /* 0x000fe2000801080b */
[----:B------:R-:W5:Y:S08]  /*2c40*/  MUFU.EX2 R167, R167 ;  /* 0x000000a700a77308 */ /* 0x000f700000000800 */
[----:B------:R-:W5:Y:S08]  /*2c50*/  MUFU.EX2 R172, R172 ;  /* 0x000000ac00ac7308 */ /* 0x000f700000000800 */
[----:B------:R-:W5:Y:S08]  /*2c60*/  MUFU.EX2 R177, R177 ;  /* 0x000000b100b17308 */ /* 0x000f700000000800 */
[----:B------:R-:W5:Y:S08]  /*2c70*/  MUFU.EX2 R178, R178 ;  /* 0x000000b200b27308 */ /* 0x000f700000000800 */
[----:B------:R-:W-:Y:S01]  /*2c80*/  MUFU.EX2 R8, R8 ;  /* 0x0000000800087308 */ /* 0x000fe20000000800 */
[----:B------:R-:W-:-:S02]  /*2c90*/  WARPGROUP.DEPBAR.LE gsb0, 0x0 ;  /* 0x00008000000079c5 */ /* 0x000fc40000010000 */
[----:B------:R-:W-:-:S05]  /*2ca0*/  WARPGROUP.ARRIVE ;  /* 0x00000000000079c5 */ /* 0x000fca0000000000 */
[----:B------:R-:W5:Y:S01]  /*2cb0*/  MUFU.EX2 R9, R208 ;  /* 0x000000d000097308 */ /* 0x000f620000000800 */
[----:B------:R-:W-:Y:S01]  /*2cc0*/  HGMMA.64x64x16.F32.BF16 R120, R200, gdesc[UR12], R120, gsb0 ;  /* 0x00e0000cc8787df0 */ /* 0x000fe20008001878 */
[----:B------:R-:W-:Y:S01]  /*2cd0*/  UMOV UR14, UR12 ;  /* 0x0000000c000e7c82 */ /* 0x000fe20008000000 */
[----:B------:R-:W-:Y:S01]  /*2ce0*/  UMOV UR15, 0x80000020 ;  /* 0x80000020000f7882 */ /* 0x000fe20000000000 */
[----:B------:R-:W-:-:S04]  /*2cf0*/  UIADD3 UR12, UR8, 0xc0, URZ ;  /* 0x000000c0080c7890 */ /* 0x000fc8000fffe03f */
[----:B------:R-:W-:Y:S03]  /*2d00*/  MUFU.EX2 R180, R180 ;  /* 0x000000b400b47308 */ /* 0x000fe60000000800 */
[----:B------:R-:W-:-:S05]  /*2d10*/  UMOV UR22, UR12 ;  /* 0x0000000c00167c82 */ /* 0x000fca0008000000 */
[----:B------:R-:W-:Y:S08]  /*2d20*/  MUFU.EX2 R179, R179 ;  /* 0x000000b300b37308 */ /* 0x000ff00000000800 */
[----:B------:R-:W-:Y:S01]  /*2d30*/  MUFU.EX2 R10, R10 ;  /* 0x0000000a000a7308 */ /* 0x000fe20000000800 */
[----:B------:R-:W-:Y:S02]  /*2d40*/  WARPGROUP.DEPBAR.LE gsb0, 0x0 ;  /* 0x00008000000079c5 */ /* 0x000fe40000010000 */
[----:B------:R-:W-:-:S06]  /*2d50*/  WARPGROUP.ARRIVE ;  /* 0x00000000000079c5 */ /* 0x000fcc0000000000 */
[----:B------:R-:W-:Y:S01]  /*2d60*/  HGMMA.64x64x16.F32.BF16 R120, R192, gdesc[UR12], R120, gsb0 ;  /* 0x00e0000cc0787df0 */ /* 0x000fe20008001878 */
[----:B------:R-:W-:Y:S02]  /*2d70*/  UMOV UR15, 0xc0000010 ;  /* 0xc0000010000f7882 */ /* 0x000fe40000000000 */
[----:B------:R-:W-:Y:S02]  /*2d80*/  WARPGROUP.DEPBAR.LE gsb0, 0x0 ;  /* 0x00008000000079c5 */ /* 0x000fe40000010000 */
[----:B------:R-:W-:-:S06]  /*2d90*/  WARPGROUP.ARRIVE ;  /* 0x00000000000079c5 */ /* 0x000fcc0000000000 */
[----:B------:R-:W-:Y:S01]  /*2da0*/  HGMMA.64x64x16.F32.BF16 R120, R204, gdesc[UR8], R120, gsb0 ;  /* 0x00e00008cc787df0 */ /* 0x000fe20008001878 */
[----:B------:R-:W-:Y:S01]  /*2db0*/  UMOV UR10, UR8 ;  /* 0x00000008000a7c82 */ /* 0x000fe20008000000 */
[----:B------:R-:W-:Y:S01]  /*2dc0*/  UMOV UR11, 0x80000020 ;  /* 0x80000020000b7882 */ /* 0x000fe20000000000 */
[----:B------:R-:W-:Y:S02]  /*2dd0*/  WARPGROUP.DEPBAR.LE gsb0, 0x0 ;  /* 0x00008000000079c5 */ /* 0x000fe40000010000 */
[----:B------:R-:W3:Y:S04]  /*2de0*/  LDS.64 R20, [R214+0x1e200] ;  /* 0x01e20000d6147984 */ /* 0x000ee80000000a00 */
[----:B------:R-:W4:Y:S04]  /*2df0*/  LDS.64 R12, [R214+0x1e220] ;  /* 0x01e22000d60c7984 */ /* 0x000f280000000a00 */
[----:B--2---:R-:W2:Y:S04]  /*2e00*/  LDS.64 R154, [R214+0x1e240] ;  /* 0x01e24000d69a7984 */ /* 0x004ea80000000a00 */
[----:B------:R-:W5:Y:S04]  /*2e10*/  LDS.64 R156, [R214+0x1e260] ;  /* 0x01e26000d69c7984 */ /* 0x000f680000000a00 */
[----:B-1----:R-:W1:Y:S04]  /*2e20*/  LDS.64 R158, [R214+0x1e280] ;  /* 0x01e28000d69e7984 */ /* 0x002e680000000a00 */
[----:B------:R-:W1:Y:S04]  /*2e30*/  LDS.64 R6, [R214+0x1e2a0] ;  /* 0x01e2a000d6067984 */ /* 0x000e680000000a00 */
[----:B------:R-:W1:Y:S04]  /*2e40*/  LDS.64 R170, [R214+0x1e2c0] ;  /* 0x01e2c000d6aa7984 */ /* 0x000e680000000a00 */
[----:B------:R-:W1:Y:S01]  /*2e50*/  LDS.64 R174, [R214+0x1e2e0] ;  /* 0x01e2e000d6ae7984 */ /* 0x000e620000000a00 */
[--C-:B---3--:R-:W-:Y:S01]  /*2e60*/  FADD.FTZ R181, R120, -R20.reuse ;  /* 0x8000001478b57221 */ /* 0x108fe20000010000 */
[----:B------:R-:W-:Y:S01]  /*2e70*/  FADD.FTZ R183, R122, -R20 ;  /* 0x800000147ab77221 */ /* 0x000fe20000010000 */
[--C-:B------:R-:W-:Y:S01]  /*2e80*/  FADD.FTZ R20, R121, -R21.reuse ;  /* 0x8000001579147221 */ /* 0x100fe20000010000 */
[----:B------:R-:W-:Y:S01]  /*2e90*/  FADD.FTZ R120, R123, -R21 ;  /* 0x800000157b787221 */ /* 0x000fe20000010000 */
[--C-:B----4-:R-:W-:Y:S01]  /*2ea0*/  FADD.FTZ R21, R124, -R12.reuse ;  /* 0x8000000c7c157221 */ /* 0x110fe20000010000 */
[----:B------:R-:W-:Y:S01]  /*2eb0*/  FADD.FTZ R123, R126, -R12 ;  /* 0x8000000c7e7b7221 */ /* 0x000fe20000010000 */
[--C-:B------:R-:W-:Y:S01]  /*2ec0*/  FADD.FTZ R12, R125, -R13.reuse ;  /* 0x8000000d7d0c7221 */ /* 0x100fe20000010000 */
[----:B------:R-:W-:Y:S01]  /*2ed0*/  FADD.FTZ R124, R127, -R13 ;  /* 0x8000000d7f7c7221 */ /* 0x000fe20000010000 */
[----:B------:R-:W-:Y:S01]  /*2ee0*/  FMUL.FTZ R21, R212, R21 ;  /* 0x00000015d4157220 */ /* 0x000fe20000410000 */
[--C-:B--2---:R-:W-:Y:S01]  /*2ef0*/  FADD.FTZ R121, R128, -R154.reuse ;  /* 0x8000009a80797221 */ /* 0x104fe20000010000 */
[----:B------:R-:W-:Y:S01]  /*2f00*/  FMUL.FTZ R12, R215, R12 ;  /* 0x0000000cd70c7220 */ /* 0x000fe20000410000 */
[----:B------:R-:W-:Y:S01]  /*2f10*/  FADD.FTZ R126, R131, -R155 ;  /* 0x8000009b837e7221 */ /* 0x000fe20000010000 */
[--C-:B-----5:R-:W-:Y:S01]  /*2f20*/  FADD.FTZ R128, R133, -R157.reuse ;  /* 0x8000009d85807221 */ /* 0x120fe20000010000 */
[----:B------:R-:W-:Y:S01]  /*2f30*/  FADD.FTZ R125, R130, -R154 ;  /* 0x8000009a827d7221 */ /* 0x000fe20000010000 */
[----:B------:R-:W2:Y:S01]  /*2f40*/  MUFU.EX2 R13, R211 ;  /* 0x000000d3000d7308 */ /* 0x000ea20000000800 */
[----:B------:R-:W-:Y:S01]  /*2f50*/  FADD.FTZ R130, R135, -R157 ;  /* 0x8000009d87827221 */ /* 0x000fe20000010000 */
[--C-:B-1----:R-:W-:Y:S01]  /*2f60*/  FADD.FTZ R133, R136, -R158.reuse ;  /* 0x8000009e88857221 */ /* 0x102fe20000010000 */
[----:B------:R-:W-:Y:S01]  /*2f70*/  FADD.FTZ R131, R138, -R158 ;  /* 0x8000009e8a837221 */ /* 0x000fe20000010000 */
[----:B------:R-:W-:Y:S01]  /*2f80*/  F2FP.BF16.F32.PACK_AB R158, R12, R21 ;  /* 0x000000150c9e723e */ /* 0x000fe200000010ff */
        /* <DEDUP_REMOVED lines=8> */
[----:B------:R-:W-:Y:S01]  /*3010*/  FADD.FTZ R122, R129, -R155 ;  /* 0x8000009b817a7221 */ /* 0x000fe20000010000 */
[--C-:B------:R-:W-:Y:S01]  /*3020*/  FADD.FTZ R127, R132, -R156.reuse ;  /* 0x8000009c847f7221 */ /* 0x100fe20000010000 */
[----:B------:R-:W-:Y:S01]  /*3030*/  FADD.FTZ R129, R134, -R156 ;  /* 0x8000009c86817221 */ /* 0x000fe20000010000 */
[----:B------:R-:W-:Y:S01]  /*3040*/  FADD.FTZ R132, R139, -R159 ;  /* 0x8000009f8b847221 */ /* 0x000fe20000010000 */
[----:B------:R-:W-:Y:S01]  /*3050*/  F2FP.BF16.F32.PACK_AB R157, R20, R157 ;  /* 0x0000009d149d723e */ /* 0x000fe200000010ff */
[----:B------:R-:W-:Y:S01]  /*3060*/  FADD.FTZ R134, R141, -R7 ;  /* 0x800000078d867221 */ /* 0x000fe20000010000 */
[----:B------:R-:W-:Y:S01]  /*3070*/  FMUL.FTZ R6, R173, R6 ;  /* 0x00000006ad067220 */ /* 0x000fe20000410000 */
[----:B------:R-:W-:Y:S01]  /*3080*/  FMUL.FTZ R143, R176, R143 ;  /* 0x0000008fb08f7220 */ /* 0x000fe20000410000 */
[----:B------:R-:W-:-:S02]  /*3090*/  IMAD.U32 R20, RZ, RZ, UR5 ;  /* 0x00000005ff147e24 */ /* 0x000fc4000f8e00ff */
[----:B------:R-:W-:Y:S01]  /*30a0*/  FADD.FTZ R136, R137, -R159 ;  /* 0x8000009f89887221 */ /* 0x000fe20000010000 */
[----:B------:R-:W-:Y:S01]  /*30b0*/  FADD.FTZ R139, R148, -R174 ;  /* 0x800000ae948b7221 */ /* 0x000fe20000010000 */
[----:B------:R-:W-:Y:S01]  /*30c0*/  FADD.FTZ R141, R149, -R175 ;  /* 0x800000af958d7221 */ /* 0x000fe20000010000 */
[--C-:B------:R-:W-:Y:S01]  /*30d0*/  FADD.FTZ R137, R144, -R170.reuse ;  /* 0x800000aa90897221 */ /* 0x100fe20000010000 */
[----:B------:R-:W-:Y:S01]  /*30e0*/  FADD.FTZ R7, R146, -R170 ;  /* 0x800000aa92077221 */ /* 0x000fe20000010000 */
        /* <DEDUP_REMOVED lines=14> */
[----:B-1----:R-:W-:-:S02]  /*31d0*/  IMAD R11, R20, 0x2000, R5 ;  /* 0x00002000140b7824 */ /* 0x002fc400078e0205 */
        /* <DEDUP_REMOVED lines=10> */
[----:B--2---:R-:W-:Y:S01]  /*3280*/  FMUL.FTZ R138, R13, R138 ;  /* 0x0000008a0d8a7220 */ /* 0x004fe20000410000 */
[----:B------:R-:W-:Y:S01]  /*3290*/  FMUL.FTZ R139, R180, R139 ;  /* 0x0000008bb48b7220 */ /* 0x000fe20000410000 */
[----:B------:R-:W-:Y:S01]  /*32a0*/  FMUL.FTZ R146, R10, R141 ;  /* 0x0000008d0a927220 */ /* 0x000fe20000410000 */
        /* <DEDUP_REMOVED lines=11> */
[----:B------:R-:W-:-:S02]  /*3360*/  F2FP.BF16.F32.PACK_AB R148, R136, R133 ;  /* 0x000000858894723e */ /* 0x000fc400000010ff */
[----:B------:R-:W-:Y:S01]  /*3370*/  F2FP.BF16.F32.PACK_AB R149, R132, R131 ;  /* 0x000000838495723e */ /* 0x000fe200000010ff */
[----:B------:R1:W-:Y:S01]  /*3380*/  STSM.16.MT88.4 [R11+0x1f000], R152 ;  /* 0x01f000980b007844 */ /* 0x0003e20000004200 */
[----:B------:R-:W-:Y:S02]  /*3390*/  F2FP.BF16.F32.PACK_AB R150, R134, R135 ;  /* 0x000000878696723e */ /* 0x000fe400000010ff */
        /* <DEDUP_REMOVED lines=11> */
[----:B------:R-:W-:-:S06]  /*3450*/  WARPGROUP.ARRIVE ;  /* 0x00000000000079c5 */ /* 0x000fcc0000000000 */
[----:B------:R-:W-:Y:S01]  /*3460*/  HGMMA.64x96x16.F32.BF16 R72, R120, gdesc[UR8].tnspB, R72, gsb0 ;  /* 0x4160000878487df0 */ /* 0x000fe20008001848 */
[----:B------:R-:W-:Y:S01]  /*3470*/  UIADD3 UR10, UR8, 0x40, URZ ;  /* 0x00000040080a7890 */ /* 0x000fe2000fffe03f */
[----:B------:R-:W-:Y:S01]  /*3480*/  UMOV UR11, 0x80000020 ;  /* 0x80000020000b7882 */ /* 0x000fe20000000000 */
[----:B------:R-:W-:Y:S02]  /*3490*/  WARPGROUP.DEPBAR.LE gsb0, 0x0 ;  /* 0x00008000000079c5 */ /* 0x000fe40000010000 */
[----:B------:R-:W-:Y:S02]  /*34a0*/  F2FP.BF16.F32.PACK_AB R120, R213, R22 ;  /* 0x00000016d578723e */ /* 0x000fe400000010ff */
[----:B------:R-:W-:Y:S02]  /*34b0*/  F2FP.BF16.F32.PACK_AB R121, R15, R14 ;  /* 0x0000000e0f79723e */ /* 0x000fe400000010ff */
[----:B------:R-:W-:Y:S02]  /*34c0*/  F2FP.BF16.F32.PACK_AB R122, R165, R160 ;  /* 0x000000a0a57a723e */ /* 0x000fe400000010ff */
[----:B------:R-:W-:-:S04]  /*34d0*/  F2FP.BF16.F32.PACK_AB R123, R163, R162 ;  /* 0x000000a2a37b723e */ /* 0x000fc800000010ff */
[----:B------:R-:W-:-:S06]  /*34e0*/  WARPGROUP.ARRIVE ;  /* 0x00000000000079c5 */ /* 0x000fcc0000000000 */
[----:B------:R-:W-:Y:S01]  /*34f0*/  HGMMA.64x96x16.F32.BF16 R72, R120, gdesc[UR8].tnspB, R72, gsb0 ;  /* 0x4160000878487df0 */ /* 0x000fe20008001848 */
[----:B------:R-:W-:Y:S01]  /*3500*/  UIADD3 UR10, UR8, 0x80, URZ ;  /* 0x00000080080a7890 */ /* 0x000fe2000fffe03f */
[----:B------:R-:W-:Y:S01]  /*3510*/  UMOV UR11, 0x80000020 ;  /* 0x80000020000b7882 */ /* 0x000fe20000000000 */
[----:B------:R-:W-:-:S03]  /*3520*/  ULEA UR8, UR5, UR9, 0xa ;  /* 0x0000000905087291 */ /* 0x000fc6000f8e503f */
[----:B------:R-:W-:Y:S02]  /*3530*/  UMOV UR9, 0x40000040 ;  /* 0x4000004000097882 */ /* 0x000fe40000000000 */
[----:B------:R-:W-:Y:S02]  /*3540*/  UMOV UR13, UR9 ;  /* 0x00000009000d7c82 */ /* 0x000fe40008000000 */
[----:B------:R-:W-:Y:S01]  /*3550*/  UMOV UR12, UR8 ;  /* 0x00000008000c7c82 */ /* 0x000fe20008000000 */
[----:B------:R-:W-:Y:S02]  /*3560*/  WARPGROUP.DEPBAR.LE gsb0, 0x0 ;  /* 0x00008000000079c5 */ /* 0x000fe40000010000 */
[----:B------:R-:W-:Y:S02]  /*3570*/  F2FP.BF16.F32.PACK_AB R120, R161, R16 ;  /* 0x00000010a178723e */ /* 0x000fe400000010ff */
[----:B------:R-:W-:Y:S02]  /*3580*/  F2FP.BF16.F32.PACK_AB R121, R167, R166 ;  /* 0x000000a6a779723e */ /* 0x000fe400000010ff */
[----:B------:R-:W-:-:S02]  /*3590*/  F2FP.BF16.F32.PACK_AB R122, R177, R172 ;  /* 0x000000acb17a723e */ /* 0x000fc400000010ff */
[----:B------:R-:W-:Y:S02]  /*35a0*/  F2FP.BF16.F32.PACK_AB R123, R176, R173 ;  /* 0x000000adb07b723e */ /* 0x000fe400000010ff */
[----:B------:R-:W-:Y:S02]  /*35b0*/  F2FP.BF16.F32.PACK_AB R176, R9, R178 ;  /* 0x000000b209b0723e */ /* 0x000fe400000010ff */
[----:B------:R-:W-:Y:S01]  /*35c0*/  WARPGROUP.ARRIVE ;  /* 0x00000000000079c5 */ /* 0x000fe20000000000 */
[----:B------:R-:W-:Y:S02]  /*35d0*/  F2FP.BF16.F32.PACK_AB R177, R13, R8 ;  /* 0x000000080db1723e */ /* 0x000fe400000010ff */
[----:B------:R-:W-:-:S03]  /*35e0*/  F2FP.BF16.F32.PACK_AB R178, R10, R180 ;  /* 0x000000b40ab2723e */ /* 0x000fc600000010ff */
[----:B------:R-:W-:Y:S01]  /*35f0*/  HGMMA.64x96x16.F32.BF16 R72, R120, gdesc[UR8].tnspB, R72, gsb0 ;  /* 0x4160000878487df0 */ /* 0x000fe20008001848 */
[----:B------:R-:W-:Y:S01]  /*3600*/  R2UR UR10, R6 ;  /* 0x00000000060a72ca */ /* 0x000fe200000e0000 */
[----:B------:R-:W-:-:S12]  /*3610*/  UMOV UR11, 0xc0000010 ;  /* 0xc0000010000b7882 */ /* 0x000fd80000000000 */
[----:B------:R-:W-:-:S04]  /*3620*/  USHF.R.U32.HI UR10, URZ, 0x4, UR10 ;  /* 0x000000043f0a7899 */ /* 0x000fc8000801160a */
[----:B------:R-:W-:-:S04]  /*3630*/  ULOP3.LUT UR10, UR10, 0x3fff, URZ, 0xc0, !UPT ;  /* 0x00003fff0a0a7892 */ /* 0x000fc8000f8ec03f */
[----:B------:R-:W-:Y:S02]  /*3640*/  UIADD3 UR14, UR10, 0x200, URZ ;  /* 0x000002000a0e7890 */ /* 0x000fe4000fffe03f */
[----:B------:R-:W-:Y:S01]  /*3650*/  UIADD3 UR19, UR10, 0x400, URZ ;  /* 0x000004000a137890 */ /* 0x000fe2000fffe03f */
[----:B------:R-:W-:Y:S02]  /*3660*/  WARPGROUP.DEPBAR.LE gsb0, 0x0 ;  /* 0x00008000000079c5 */ /* 0x000fe40000010000 */
[----:B------:R-:W-:-:S06]  /*3670*/  WARPGROUP.ARRIVE ;  /* 0x00000000000079c5 */ /* 0x000fcc0000000000 */
[----:B------:R-:W-:Y:S03]  /*3680*/  HGMMA.64x96x16.F32.BF16 R72, R176, gdesc[UR20].tnspB, R72, gsb0 ;  /* 0x41600014b0487df0 */ /* 0x000fe60008001848 */
        /* <DEDUP_REMOVED lines=10> */
[----:B------:R-:W-:Y:S02]  /*3730*/  UIADD3 UR11, UR10, 0x420, URZ ;  /* 0x000004200a0b7890 */ /* 0x000fe4000fffe03f */
[----:B------:R-:W-:Y:S02]  /*3740*/  WARPGROUP.DEPBAR.LE gsb0, 0x0 ;  /* 0x00008000000079c5 */ /* 0x000fe40000010000 */
[----:B------:R-:W-:-:S06]  /*3750*/  WARPGROUP.ARRIVE ;  /* 0x00000000000079c5 */ /* 0x000fcc0000000000 */
[----:B------:R-:W-:Y:S01]  /*3760*/  HGMMA.64x16x16.F32.BF16 R128, gdesc[UR12].tnspB, RZ, !UPT, gsb0 ;  /* 0x402000000c8079f0 */ /* 0x000fe2000c0018ff */
[----:B------:R-:W-:Y:S01]  /*3770*/  UMOV UR12, UR8 ;  /* 0x00000008000c7c82 */ /* 0x000fe20008000000 */
[----:B------:R-:W-:Y:S01]  /*3780*/  UMOV UR13, UR9 ;  /* 0x00000009000d7c82 */ /* 0x000fe20008000000 */
        /* <DEDUP_REMOVED lines=121> */
[----:B------:R-:W-:Y:S02]  /*3f20*/  UIADD3 UR12, UR10, 0x2e0, URZ ;  /* 0x000002e00a0c7890 */ /* 0x000fe4000fffe03f */
[----:B------:R-:W-:-:S03]  /*3f30*/  UIADD3 UR13, UR10, 0x4e0, URZ ;  /* 0x000004e00a0d7890 */ /* 0x000fc6000fffe03f */
        /* <DEDUP_REMOVED lines=18> */
.L_x_1040:
[----:B------:R-:W-:Y:S01]  /*4060*/  UIADD3 UR8, UR6, 0x26840, URZ ;  /* 0x0002684006087890 */ /* 0x000fe2000fffe03f */
[C---:B------:R-:W-:Y:S01]  /*4070*/  VIADD R7, R2.reuse, 0x9 ;  /* 0x0000000902077836 */ /* 0x040fe20000000000 */
[----:B------:R-:W-:Y:S01]  /*4080*/  ULOP3.LUT UR10, UR7, 0x1000000, URZ, 0xfc, !UPT ;  /* 0x01000000070a7892 */ /* 0x000fe2000f8efc3f */
[----:B------:R-:W-:Y:S01]  /*4090*/  VIADD R6, R2, 0xc ;  /* 0x0000000c02067836 */ /* 0x000fe20000000000 */
[----:B------:R-:W-:Y:S02]  /*40a0*/  UPRMT UR8, URZ, 0x654, UR8 ;  /* 0x000006543f087896 */ /* 0x000fe40008000008 */
[----:B------:R-:W-:Y:S01]  /*40b0*/  UIMAD UR10, UR5, 0x300, UR10 ;  /* 0x00000300050a78a4 */ /* 0x000fe2000f8e020a */
[----:B------:R-:W-:Y:S01]  /*40c0*/  UMOV UR11, 0x80000020 ;  /* 0x80000020000b7882 */ /* 0x000fe20000000000 */
[----:B------:R-:W-:-:S05]  /*40d0*/  UMOV UR15, 0x80000020 ;  /* 0x80000020000f7882 */ /* 0x000fca0000000000 */
[----:B------:R-:W-:Y:S01]  /*40e0*/  SYNCS.ARRIVE.TRANS64.RED.A1T0 RZ, [UR8], RZ ;  /* 0x000000ffffff79a7 */ /* 0x000fe20008100408 */
[----:B------:R-:W-:Y:S01]  /*40f0*/  WARPGROUP.ARRIVE ;  /* 0x00000000000079c5 */ /* 0x000fe20000000000 */
[----:B------:R-:W-:-:S09]  /*4100*/  UIADD3 UR8, UR10, 0x40, URZ ;  /* 0x000000400a087890 */ /* 0x000fd2000fffe03f */
[----:B------:R-:W-:Y:S01]  /*4110*/  HGMMA.64x96x16.F32.BF16 R24, R156, gdesc[UR8].tnspB, R24, gsb0 ;  /* 0x416000089c187df0 */ /* 0x000fe20008001818 */
[----:B------:R-:W-:Y:S01]  /*4120*/  UMOV UR11, 0x80000020 ;  /* 0x80000020000b7882 */ /* 0x000fe20000000000 */
        /* <DEDUP_REMOVED lines=31> */
.L_x_1041:
        /* <DEDUP_REMOVED lines=62> */
.L_x_1023:
[----:B------:R-:W-:Y:S05]  /*4700*/  @P0 BRA `(.L_x_1043) ;  /* 0x0000000c00980947 */ /* 0x000fea0003800000 */
[----:B------:R-:W2:Y:S01]  /*4710*/  S2UR UR4, SR_CgaCtaId ;  /* 0x00000000000479c3 */ /* 0x000ea20000008800 */
[----:B------:R-:W-:Y:S02]  /*4720*/  UMOV UR37, 0x400 ;  /* 0x0000040000257882 */ /* 0x000fe40000000000 */
[----:B--2---:R-:W-:-:S06]  /*4730*/  ULEA UR37, UR4, UR37, 0x18 ;  /* 0x0000002504257291 */ /* 0x004fcc000f8ec03f */
[----:B------:R-:W-:-:S05]  /*4740*/  IMAD.U32 R16, RZ, RZ, UR37 ;  /* 0x00000025ff107e24 */ /* 0x000fca000f8e00ff */
        /* <DEDUP_REMOVED lines=18> */
.L_x_1044:
[----:B------:R-:W-:-:S06]  /*4870*/  UIADD3 UR4, UR37, 0x6000, URZ ;  /* 0x0000600025047890 */ /* 0x000fcc000fffe03f */
        /* <DEDUP_REMOVED lines=19> */
.L_x_1045:
        /* <DEDUP_REMOVED lines=18> */
.L_x_1046:
        /* <DEDUP_REMOVED lines=18> */
.L_x_1047:
        /* <DEDUP_REMOVED lines=16> */
[----:B--2---:R-:W-:Y:S01]  /*4cf0*/  VIADD R0, R0, 0xffffff80 ;  /* 0xffffff8000007836 */ /* 0x004fe20000000000 */
[----:B------:R-:W-:Y:S02]  /*4d00*/  F2FP.BF16.F32.PACK_AB R97, R99, R98 ;  /* 0x000000626361723e */ /* 0x000fe400000010ff */
[----:B------:R-:W-:-:S02]  /*4d10*/  F2FP.BF16.F32.PACK_AB R104, R105, R104 ;  /* 0x000000686968723e */ /* 0x000fc400000010ff */
[----:B------:R-:W-:Y:S02]  /*4d20*/  SHF.R.S32.HI R3, RZ, 0x1f, R0 ;  /* 0x0000001fff037819 */ /* 0x000fe40000011400 */
[----:B------:R-:W-:Y:S02]  /*4d30*/  F2FP.BF16.F32.PACK_AB R98, R101, R100 ;  /* 0x000000646562723e */ /* 0x000fe400000010ff */
[CC--:B------:R-:W-:Y:S02]  /*4d40*/  LEA.HI R2, R3.reuse, R0.reuse, RZ, 0x4 ;  /* 0x0000000003027211 */ /* 0x0c0fe400078f20ff */
[----:B------:R-:W-:Y:S02]  /*4d50*/  LEA.HI R3, R3, R0, RZ, 0x5 ;  /* 0x0000000003037211 */ /* 0x000fe400078f28ff */
[----:B------:R-:W-:Y:S02]  /*4d60*/  LOP3.LUT R5, R2, 0xfffffff0, RZ, 0xc0, !PT ;  /* 0xfffffff002057812 */ /* 0x000fe400078ec0ff */
[----:B------:R-:W-:-:S02]  /*4d70*/  SHF.R.S32.HI R9, RZ, 0x5, R3 ;  /* 0x00000005ff097819 */ /* 0x000fc40000011403 */
[----:B------:R-:W-:Y:S01]  /*4d80*/  F2FP.BF16.F32.PACK_AB R99, R103, R102 ;  /* 0x000000666763723e */ /* 0x000fe200000010ff */
[----:B------:R-:W-:Y:S01]  /*4d90*/  IMAD.IADD R5, R0, 0x1, -R5 ;  /* 0x0000000100057824 */ /* 0x000fe200078e0a05 */
[----:B------:R-:W-:Y:S02]  /*4da0*/  SHF.R.S32.HI R0, RZ, 0x4, R2 ;  /* 0x00000004ff007819 */ /* 0x000fe40000011402 */
[----:B------:R-:W-:Y:S02]  /*4db0*/  F2FP.BF16.F32.PACK_AB R105, R107, R106 ;  /* 0x0000006a6b69723e */ /* 0x000fe400000010ff */
[----:B-1----:R-:W-:Y:S01]  /*4dc0*/  LEA.HI R4, R5, R5, RZ, 0x1 ;  /* 0x0000000505047211 */ /* 0x002fe200078f08ff */
[----:B------:R-:W-:Y:S01]  /*4dd0*/  IMAD.SHL.U32 R0, R0, 0x8, RZ ;  /* 0x0000000800007824 */ /* 0x000fe200078e00ff */
[----:B------:R-:W-:Y:S02]  /*4de0*/  SHF.R.S32.HI R8, RZ, 0x1f, R5 ;  /* 0x0000001fff087819 */ /* 0x000fe40000011405 */
[----:B------:R-:W-:-:S02]  /*4df0*/  SHF.R.S32.HI R6, RZ, 0x1, R4 ;  /* 0x00000001ff067819 */ /* 0x000fc40000011404 */
[----:B------:R-:W-:Y:S02]  /*4e00*/  SHF.R.S32.HI R7, RZ, 0x1f, R4 ;  /* 0x0000001fff077819 */ /* 0x000fe40000011404 */
[----:B------:R-:W-:Y:S02]  /*4e10*/  LEA.HI R8, R8, R5, RZ, 0x3 ;  /* 0x0000000508087211 */ /* 0x000fe400078f18ff */
[----:B------:R-:W-:Y:S02]  /*4e20*/  LEA.HI R7, R7, R6, RZ, 0x2 ;  /* 0x0000000607077211 */ /* 0x000fe400078f10ff */
[----:B------:R-:W-:Y:S01]  /*4e30*/  LOP3.LUT R4, R4, 0x3fffffe, RZ, 0xc0, !PT ;  /* 0x03fffffe04047812 */ /* 0x000fe200078ec0ff */
[----:B------:R-:W-:Y:S01]  /*4e40*/  IMAD.SHL.U32 R8, R8, 0x20, RZ ;  /* 0x0000002008087824 */ /* 0x000fe200078e00ff */
[----:B------:R-:W-:Y:S02]  /*4e50*/  LOP3.LUT R7, R7, 0xfffffffc, RZ, 0xc0, !PT ;  /* 0xfffffffc07077812 */ /* 0x000fe400078ec0ff */
[----:B------:R-:W-:Y:S01]  /*4e60*/  F2FP.BF16.F32.PACK_AB R112, R113, R112 ;  /* 0x000000707170723e */ /* 0x000fe200000010ff */
[----:B------:R-:W-:Y:S01]  /*4e70*/  IMAD.IADD R4, R5, 0x1, -R4 ;  /* 0x0000000105047824 */ /* 0x000fe200078e0a04 */
[----:B------:R-:W-:Y:S01]  /*4e80*/  LOP3.LUT R8, R8, 0x7fffff00, RZ, 0xc0, !PT ;  /* 0x7fffff0008087812 */ /* 0x000fe200078ec0ff */
[----:B------:R-:W-:Y:S01]  /*4e90*/  IMAD.IADD R7, R6, 0x1, -R7 ;  /* 0x0000000106077824 */ /* 0x000fe200078e0a07 */
[----:B------:R-:W-:-:S02]  /*4ea0*/  F2FP.BF16.F32.PACK_AB R106, R109, R108 ;  /* 0x0000006c6d6a723e */ /* 0x000fc400000010ff */
[----:B------:R-:W-:Y:S01]  /*4eb0*/  F2FP.BF16.F32.PACK_AB R107, R111, R110 ;  /* 0x0000006e6f6b723e */ /* 0x000fe200000010ff */
[C---:B------:R-:W-:Y:S01]  /*4ec0*/  IMAD.SHL.U32 R2, R7.reuse, 0x40, RZ ;  /* 0x0000004007027824 */ /* 0x040fe200078e00ff */
[----:B------:R-:W-:Y:S01]  /*4ed0*/  LOP3.LUT P0, RZ, R7, 0x2, RZ, 0xc0, !PT ;  /* 0x0000000207ff7812 */ /* 0x000fe2000780c0ff */
[----:B------:R-:W-:Y:S01]  /*4ee0*/  IMAD R5, R9, 0x200, R8 ;  /* 0x0000020009057824 */ /* 0x000fe200078e0208 */
[----:B------:R-:W-:Y:S02]  /*4ef0*/  F2FP.BF16.F32.PACK_AB R113, R115, R114 ;  /* 0x000000727371723e */ /* 0x000fe400000010ff */
[----:B------:R-:W-:Y:S01]  /*4f00*/  LOP3.LUT R3, R2, 0xc0, RZ, 0xc0, !PT ;  /* 0x000000c002037812 */ /* 0x000fe200078ec0ff */
[----:B------:R-:W-:Y:S01]  /*4f10*/  IMAD R5, R4, 0x20, R5 ;  /* 0x0000002004057824 */ /* 0x000fe200078e0205 */
[----:B------:R-:W-:Y:S01]  /*4f20*/  F2FP.BF16.F32.PACK_AB R24, R25, R24 ;  /* 0x000000181918723e */ /* 0x000fe200000010ff */
[----:B------:R-:W-:Y:S01]  /*4f30*/  IMAD.MOV.U32 R2, RZ, RZ, 0x20 ;  /* 0x00000020ff027424 */ /* 0x000fe200078e00ff */
[----:B------:R-:W-:-:S02]  /*4f40*/  LOP3.LUT R0, R3, 0x8, R0, 0xf8, !PT ;  /* 0x0000000803007812 */ /* 0x000fc400078ef800 */
[----:B------:R-:W-:Y:S02]  /*4f50*/  SHF.R.U32.HI R3, RZ, 0x3, R3 ;  /* 0x00000003ff037819 */ /* 0x000fe40000011603 */
[----:B------:R-:W-:Y:S02]  /*4f60*/  F2FP.BF16.F32.PACK_AB R114, R117, R116 ;  /* 0x000000747572723e */ /* 0x000fe400000010ff */
[----:B------:R-:W-:Y:S02]  /*4f70*/  LOP3.LUT R0, R0, R3, RZ, 0x3c, !PT ;  /* 0x0000000300007212 */ /* 0x000fe400078e3cff */
[----:B------:R-:W-:Y:S02]  /*4f80*/  SEL R3, R2, 0xffffffe0, !P0 ;  /* 0xffffffe002037807 */ /* 0x000fe40004000000 */
[----:B------:R-:W-:Y:S01]  /*4f90*/  F2FP.BF16.F32.PACK_AB R115, R119, R118 ;  /* 0x000000767773723e */ /* 0x000fe200000010ff */
[----:B------:R-:W-:Y:S01]  /*4fa0*/  IMAD.IADD R0, R5, 0x1, R0 ;  /* 0x0000000105007824 */ /* 0x000fe200078e0200 */
[----:B------:R-:W-:-:S02]  /*4fb0*/  F2FP.BF16.F32.PACK_AB R25, R27, R26 ;  /* 0x0000001a1b19723e */ /* 0x000fc400000010ff */
[----:B------:R-:W-:Y:S02]  /*4fc0*/  F2FP.BF16.F32.PACK_AB R32, R33, R32 ;  /* 0x000000202120723e */ /* 0x000fe400000010ff */
[----:B------:R-:W-:Y:S02]  /*4fd0*/  LEA R0, R0, UR37, 0x1 ;  /* 0x0000002500007c11 */ /* 0x000fe4000f8e08ff */
[----:B------:R-:W-:Y:S02]  /*4fe0*/  F2FP.BF16.F32.PACK_AB R26, R29, R28 ;  /* 0x0000001c1d1a723e */ /* 0x000fe400000010ff */
[----:B------:R-:W-:Y:S01]  /*4ff0*/  IADD3 R2, R3, 0x6000, R0 ;  /* 0x0000600003027810 */ /* 0x000fe20007ffe000 */
[----:B------:R-:W-:Y:S01]  /*5000*/  STSM.16.M88.4 [R0+0x6000], R72 ;  /* 0x0060004800007844 */ /* 0x000fe20000000200 */
[----:B------:R-:W-:Y:S02]  /*5010*/  F2FP.BF16.F32.PACK_AB R27, R31, R30 ;  /* 0x0000001e1f1b723e */ /* 0x000fe400000010ff */
[----:B------:R-:W-:Y:S01]  /*5020*/  F2FP.BF16.F32.PACK_AB R33, R35, R34 ;  /* 0x000000222321723e */ /* 0x000fe200000010ff */
[----:B------:R-:W1:Y:S01]  /*5030*/  SHFL.IDX PT, R3, R9, RZ, 0x1f ;  /* 0x00001fff09037589 */ /* 0x000e6200000e0000 */
[----:B------:R-:W-:-:S02]  /*5040*/  F2FP.BF16.F32.PACK_AB R40, R41, R40 ;  /* 0x000000282928723e */ /* 0x000fc400000010ff */
[----:B------:R-:W-:Y:S01]  /*5050*/  F2FP.BF16.F32.PACK_AB R34, R37, R36 ;  /* 0x000000242522723e */ /* 0x000fe200000010ff */
[----:B------:R2:W-:Y:S01]  /*5060*/  STSM.16.M88.4 [R2], R80 ;  /* 0x0000005002007844 */ /* 0x0005e20000000200 */
[----:B------:R-:W-:Y:S02]  /*5070*/  F2FP.BF16.F32.PACK_AB R35, R39, R38 ;  /* 0x000000262723723e */ /* 0x000fe400000010ff */
[----:B------:R-:W-:Y:S01]  /*5080*/  F2FP.BF16.F32.PACK_AB R41, R43, R42 ;  /* 0x0000002a2b29723e */ /* 0x000fe200000010ff */
[----:B------:R2:W-:Y:S01]  /*5090*/  STSM.16.M88.4 [R0+0x8000], R88 ;  /* 0x0080005800007844 */ /* 0x0005e20000000200 */
[----:B------:R-:W-:Y:S02]  /*50a0*/  F2FP.BF16.F32.PACK_AB R48, R49, R48 ;  /* 0x000000303130723e */ /* 0x000fe400000010ff */
[----:B------:R-:W-:Y:S01]  /*50b0*/  F2FP.BF16.F32.PACK_AB R42, R45, R44 ;  /* 0x0000002c2d2a723e */ /* 0x000fe200000010ff */
[----:B------:R2:W-:Y:S01]  /*50c0*/  STSM.16.M88.4 [R2+0x2000], R96 ;  /* 0x0020006002007844 */ /* 0x0005e20000000200 */
[----:B------:R-:W-:-:S02]  /*50d0*/  F2FP.BF16.F32.PACK_AB R43, R47, R46 ;  /* 0x0000002e2f2b723e */ /* 0x000fc400000010ff */
[----:B------:R-:W-:Y:S01]  /*50e0*/  F2FP.BF16.F32.PACK_AB R49, R51, R50 ;  /* 0x000000323331723e */ /* 0x000fe200000010ff */
[----:B------:R2:W-:Y:S01]  /*50f0*/  STSM.16.M88.4 [R0+0xa000], R104 ;  /* 0x00a0006800007844 */ /* 0x0005e20000000200 */
[----:B------:R-:W-:Y:S02]  /*5100*/  F2FP.BF16.F32.PACK_AB R56, R57, R56 ;  /* 0x000000383938723e */ /* 0x000fe400000010ff */
[----:B------:R-:W-:Y:S01]  /*5110*/  F2FP.BF16.F32.PACK_AB R50, R53, R52 ;  /* 0x000000343532723e */ /* 0x000fe200000010ff */
[----:B------:R2:W-:Y:S01]  /*5120*/  STSM.16.M88.4 [R2+0x4000], R112 ;  /* 0x0040007002007844 */ /* 0x0005e20000000200 */
[----:B------:R-:W-:Y:S02]  /*5130*/  F2FP.BF16.F32.PACK_AB R51, R55, R54 ;  /* 0x000000363733723e */ /* 0x000fe400000010ff */
[----:B------:R-:W-:Y:S01]  /*5140*/  F2FP.BF16.F32.PACK_AB R57, R59, R58 ;  /* 0x0000003a3b39723e */ /* 0x000fe200000010ff */
[----:B------:R2:W-:Y:S01]  /*5150*/  STSM.16.M88.4 [R0], R24 ;  /* 0x0000001800007844 */ /* 0x0005e20000000200 */
[----:B------:R-:W-:-:S02]  /*5160*/  F2FP.BF16.F32.PACK_AB R64, R65, R64 ;  /* 0x000000404140723e */ /* 0x000fc400000010ff */
[----:B------:R-:W-:Y:S01]  /*5170*/  F2FP.BF16.F32.PACK_AB R58, R61, R60 ;  /* 0x0000003c3d3a723e */ /* 0x000fe200000010ff */
[----:B------:R2:W-:Y:S01]  /*5180*/  STSM.16.M88.4 [R2+-0x6000], R32 ;  /* 0xffa0002002007844 */ /* 0x0005e20000000200 */
[----:B------:R-:W-:Y:S02]  /*5190*/  F2FP.BF16.F32.PACK_AB R59, R63, R62 ;  /* 0x0000003e3f3b723e */ /* 0x000fe400000010ff */
[----:B------:R-:W-:Y:S01]  /*51a0*/  F2FP.BF16.F32.PACK_AB R65, R67, R66 ;  /* 0x000000424341723e */ /* 0x000fe200000010ff */
[----:B------:R2:W-:Y:S01]  /*51b0*/  STSM.16.M88.4 [R0+0x2000], R40 ;  /* 0x0020002800007844 */ /* 0x0005e20000000200 */
[----:B------:R-:W-:Y:S02]  /*51c0*/  F2FP.BF16.F32.PACK_AB R66, R69, R68 ;  /* 0x000000444542723e */ /* 0x000fe400000010ff */
[----:B------:R-:W-:Y:S01]  /*51d0*/  F2FP.BF16.F32.PACK_AB R67, R71, R70 ;  /* 0x000000464743723e */ /* 0x000fe200000010ff */
[----:B------:R2:W-:Y:S01]  /*51e0*/  STSM.16.M88.4 [R2+-0x4000], R48 ;  /* 0xffc0003002007844 */ /* 0x0005e20000000200 */
[----:B-1----:R-:W-:-:S03]  /*51f0*/  ISETP.NE.AND P0, PT, R3, 0x7, PT ;  /* 0x000000070300780c */ /* 0x002fc60003f05270 */
[----:B------:R2:W-:Y:S04]  /*5200*/  STSM.16.M88.4 [R0+0x4000], R56 ;  /* 0x0040003800007844 */ /* 0x0005e80000000200 */
[----:B------:R2:W-:Y:S01]  /*5210*/  STSM.16.M88.4 [R2+-0x2000], R64 ;  /* 0xffe0004002007844 */ /* 0x0005e20000000200 */
        /* <DEDUP_REMOVED lines=12> */
[----:B------:R-:W-:Y:S01]  /*52e0*/  ULDC.64 UR6, c[0x0][0x198] ;  /* 0x0000660000067ab9 */ /* 0x000fe20000000a00 */
[----:B------:R-:W-:Y:S02]  /*52f0*/  UIADD3 UR8, UR37, 0x6000, URZ ;  /* 0x0000600025087890 */ /* 0x000fe4000fffe03f */
[----:B------:R-:W-:Y:S02]  /*5300*/  UIADD3 UR4, UP0, UR6, 0x770, URZ ;  /* 0x0000077006047890 */ /* 0x000fe4000ff1e03f */
[----:B------:R-:W-:Y:S02]  /*5310*/  UIADD3 UR40, UR37, 0x8000, URZ ;  /* 0x0000800025287890 */ /* 0x000fe4000fffe03f */
[----:B------:R-:W3:Y:S01]  /*5320*/  S2UR UR11, SR_CTAID.Y ;  /* 0x00000000000b79c3 */ /* 0x000ee20000002600 */
[----:B------:R-:W-:Y:S02]  /*5330*/  UIADD3.X UR5, URZ, UR7, URZ, UP0, !UPT ;  /* 0x000000073f057290 */ /* 0x000fe400087fe43f */
[----:B------:R-:W-:-:S02]  /*5340*/  UIADD3 UR6, UP0, UR6, 0x670, URZ ;  /* 0x0000067006067890 */ /* 0x000fc4000ff1e03f */
[----:B------:R-:W-:Y:S02]  /*5350*/  UIADD3 UR32, UR37, 0xa000, URZ ;  /* 0x0000a00025207890 */ /* 0x000fe4000fffe03f */
[----:B------:R-:W-:Y:S01]  /*5360*/  UIADD3.X UR7, URZ, UR7, URZ, UP0, !UPT ;  /* 0x000000073f077290 */ /* 0x000fe200087fe43f */
[----:B------:R-:W4:Y:S01]  /*5370*/  S2UR UR12, SR_CTAID.Z ;  /* 0x00000000000c79c3 */ /* 0x000f220000002700 */
[----:B------:R-:W-:Y:S02]  /*5380*/  UIADD3 UR24, UR37, 0x2000, URZ ;  /* 0x0000200025187890 */ /* 0x000fe4000fffe03f */
[----:B------:R-:W-:Y:S01]  /*5390*/  UIADD3 UR16, UR37, 0x4000, URZ ;  /* 0x0000400025107890 */ /* 0x000fe2000fffe03f */
[----:B------:R-:W-:Y:S01]  /*53a0*/  UMOV UR9, URZ ;  /* 0x0000003f00097c82 */ /* 0x000fe20008000000 */
[----:B------:R-:W-:Y:S01]  /*53b0*/  UMOV UR41, 0x20 ;  /* 0x0000002000297882 */ /* 0x000fe20000000000 */
[----:B------:R-:W-:Y:S01]  /*53c0*/  UMOV UR33, 0x40 ;  /* 0x0000004000217882 */ /* 0x000fe20000000000 */
[----:B-1----:R-:W-:Y:S01]  /*53d0*/  USHF.L.U32 UR10, UR10, 0x7, URZ ;  /* 0x000000070a0a7899 */ /* 0x002fe2000800063f */
[----:B------:R-:W-:Y:S01]  /*53e0*/  UMOV UR25, 0x20 ;  /* 0x0000002000197882 */ /* 0x000fe20000000000 */
[----:B------:R-:W-:-:S05]  /*53f0*/  UMOV UR17, 0x40 ;  /* 0x0000004000117882 */ /* 0x000fca0000000000 */
[----:B------:R-:W-:Y:S01]  /*5400*/  UMOV UR42, UR10 ;  /* 0x0000000a002a7c82 */ /* 0x000fe20008000000 */
[----:B---3--:R-:W-:Y:S01]  /*5410*/  UMOV UR43, UR11 ;  /* 0x0000000b002b7c82 */ /* 0x008fe20008000000 */
[----:B------:R-:W-:Y:S01]  /*5420*/  UMOV UR35, UR11 ;  /* 0x0000000b00237c82 */ /* 0x000fe20008000000 */
[----:B------:R-:W-:Y:S01]  /*5430*/  UMOV UR34, UR10 ;  /* 0x0000000a00227c82 */ /* 0x000fe20008000000 */
[----:B------:R-:W-:Y:S01]  /*5440*/  UMOV UR27, UR11 ;  /* 0x0000000b001b7c82 */ /* 0x000fe20008000000 */
[----:B------:R-:W-:Y:S01]  /*5450*/  UMOV UR26, UR10 ;  /* 0x0000000a001a7c82 */ /* 0x000fe20008000000 */
[----:B------:R-:W-:Y:S01]  /*5460*/  UMOV UR19, UR11 ;  /* 0x0000000b00137c82 */ /* 0x000fe20008000000 */
[----:B------:R-:W-:Y:S01]  /*5470*/  UMOV UR18, UR10 ;  /* 0x0000000a00127c82 */ /* 0x000fe20008000000 */
[----:B----4-:R-:W-:Y:S01]  /*5480*/  UMOV UR44, UR12 ;  /* 0x0000000c002c7c82 */ /* 0x010fe20008000000 */
[----:B------:R1:W-:Y:S01]  /*5490*/  UTMASTG.4D [UR8], [UR4] ;  /* 0x00000008040073b5 */ /* 0x0003e20008018000 */
[----:B------:R-:W-:Y:S01]  /*54a0*/  UMOV UR36, UR12 ;  /* 0x0000000c00247c82 */ /* 0x000fe20008000000 */
        /* <DEDUP_REMOVED lines=8> */
[----:B---3--:R0:W-:Y:S02]  /*5530*/  UTMACMDFLUSH ;  /* 0x00000000000079b7 */ /* 0x0081e40000000000 */
.L_x_1049:
[----:B------:R-:W-:Y:S05]  /*5540*/  BSYNC B0 ;  /* 0x0000000000007941 */ /* 0x000fea0003800000 */
.L_x_1048:
[----:B------:R-:W-:-:S04]  /*5550*/  DEPBAR.LE SB0, 0x0 ;  /* 0x000080000000791a */ /* 0x000fc80000000000 */
[----:B------:R-:W-:Y:S05]  /*5560*/  EXIT ;  /* 0x000000000000794d */ /* 0x000fea0003800000 */
.L_x_1043:
[----:B------:R-:W2:Y:S01]  /*5570*/  S2R R0, SR_TID.X ;  /* 0x0000000000007919 */ /* 0x000ea20000002100 */
[----:B------:R-:W3:Y:S01]  /*5580*/  S2UR UR12, SR_CTAID.Y ;  /* 0x00000000000c79c3 */ /* 0x000ee20000002600 */
[----:B------:R-:W-:Y:S01]  /*5590*/  ULDC.64 UR4, c[0x0][0x208] ;  /* 0x0000820000047ab9 */ /* 0x000fe20000000a00 */
[----:B------:R-:W-:Y:S01]  /*55a0*/  BSSY B0, `(.L_x_1050) ;  /* 0x000003b000007945 */ /* 0x000fe20003800000 */
[----:B------:R-:W4:Y:S05]  /*55b0*/  S2R R19, SR_CTAID.X ;  /* 0x0000000000137919 */ /* 0x000f2a0000002500 */
[----:B-1----:R-:W1:Y:S08]  /*55c0*/  LDC.64 R4, c[0x0][0x820] ;  /* 0x00020800ff047b82 */ /* 0x002e700000000a00 */
[----:B------:R-:W5:Y:S08]  /*55d0*/  LDC R12, c[0x0][0x808] ;  /* 0x00020200ff0c7b82 */ /* 0x000f700000000800 */
[----:B------:R-:W4:Y:S01]  /*55e0*/  LDC.64 R10, c[0x0][0x850] ;  /* 0x00021400ff0a7b82 */ /* 0x000f220000000a00 */
[----:B---3--:R-:W-:Y:S01]  /*55f0*/  USHF.R.S32.HI UR7, URZ, 0x1f, UR12 ;  /* 0x0000001f3f077899 */ /* 0x008fe2000801140c */
[----:B--2---:R-:W-:-:S06]  /*5600*/  VIADD R3, R0, 0xffffff80 ;  /* 0xffffff8000037836 */ /* 0x004fcc0000000000 */
[----:B------:R-:W2:Y:S01]  /*5610*/  S2UR UR9, SR_CTAID.Z ;  /* 0x00000000000979c3 */ /* 0x000ea20000002700 */
[----:B------:R-:W-:-:S04]  /*5620*/  SHF.R.S32.HI R2, RZ, 0x1f, R3 ;  /* 0x0000001fff027819 */ /* 0x000fc80000011403 */
[----:B------:R-:W-:-:S03]  /*5630*/  LEA.HI R2, R2, R3, RZ, 0x2 ;  /* 0x0000000302027211 */ /* 0x000fc600078f10ff */
[----:B------:R-:W3:Y:S01]  /*5640*/  LDC.64 R16, c[0x0][0x828] ;  /* 0x00020a00ff107b82 */ /* 0x000ee20000000a00 */
[----:B------:R-:W-:Y:S02]  /*5650*/  LOP3.LUT R0, R2, 0x1ffffffc, RZ, 0xc0, !PT ;  /* 0x1ffffffc02007812 */ /* 0x000fe400078ec0ff */
[----:B------:R-:W-:-:S03]  /*5660*/  SHF.R.S32.HI R2, RZ, 0x2, R2 ;  /* 0x00000002ff027819 */ /* 0x000fc60000011402 */
[----:B------:R-:W-:Y:S02]  /*5670*/  IMAD.IADD R0, R3, 0x1, -R0 ;  /* 0x0000000103007824 */ /* 0x000fe400078e0a00 */
[----:B------:R-:W3:Y:S01]  /*5680*/  LDC.64 R14, c[0x0][0x858] ;  /* 0x00021600ff0e7b82 */ /* 0x000ee20000000a00 */
[----:B------:R-:W-:Y:S01]  /*5690*/  SHF.R.S32.HI R3, RZ, 0x1f, R2 ;  /* 0x0000001fff037819 */ /* 0x000fe20000011402 */
[----:B------:R-:W-:Y:S02]  /*56a0*/  IMAD.SHL.U32 R8, R0, 0x8, RZ ;  /* 0x0000000800087824 */ /* 0x000fe400078e00ff */
[----:B-1----:R-:W-:Y:S01]  /*56b0*/  IMAD R0, R4, UR7, RZ ;  /* 0x0000000704007c24 */ /* 0x002fe2000f8e02ff */
[----:B--2---:R-:W-:Y:S01]  /*56c0*/  USHF.R.S32.HI UR6, URZ, 0x1f, UR9 ;  /* 0x0000001f3f067899 */ /* 0x004fe20008011409 */
[----:B------:R-:W-:Y:S01]  /*56d0*/  VIADD R18, R8, 0x40 ;  /* 0x0000004008127836 */ /* 0x000fe20000000000 */
[----:B------:R-:W-:Y:S01]  /*56e0*/  SHF.R.S32.HI R9, RZ, 0x1f, R8 ;  /* 0x0000001fff097819 */ /* 0x000fe20000011408 */
[----:B------:R-:W-:-:S02]  /*56f0*/  IMAD R5, R5, UR12, R0 ;  /* 0x0000000c05057c24 */ /* 0x000fc4000f8e0200 */
[----:B----4-:R-:W-:Y:S02]  /*5700*/  IMAD R0, R10, UR7, RZ ;  /* 0x000000070a007c24 */ /* 0x010fe4000f8e02ff */
[----:B------:R-:W-:-:S04]  /*5710*/  IMAD.WIDE.U32 R6, R4, UR12, R8 ;  /* 0x0000000c04067c25 */ /* 0x000fc8000f8e0008 */
[----:B------:R-:W-:Y:S02]  /*5720*/  IMAD.IADD R7, R7, 0x1, R5 ;  /* 0x0000000107077824 */ /* 0x000fe400078e0205 */
[----:B------:R-:W-:-:S04]  /*5730*/  IMAD.WIDE R4, R19, 0x80, R2 ;  /* 0x0000008013047825 */ /* 0x000fc800078e0202 */
[----:B-----5:R-:W-:Y:S02]  /*5740*/  IMAD R3, R19, -0x80, R12 ;  /* 0xffffff8013037824 */ /* 0x020fe400078e020c */
[----:B------:R-:W-:Y:S02]  /*5750*/  IMAD R13, R11, UR12, R0 ;  /* 0x0000000c0b0d7c24 */ /* 0x000fe4000f8e0200 */
[----:B------:R-:W-:Y:S01]  /*5760*/  IMAD.WIDE.U32 R10, R10, UR12, R8 ;  /* 0x0000000c0a0a7c25 */ /* 0x000fe2000f8e0008 */
[----:B------:R-:W-:-:S03]  /*5770*/  ISETP.GE.AND P1, PT, R2, R3, PT ;  /* 0x000000030200720c */ /* 0x000fc60003f26270 */
[----:B------:R-:W-:Y:S02]  /*5780*/  VIADD R0, R2, 0x40 ;  /* 0x0000004002007836 */ /* 0x000fe40000000000 */
[----:B---3--:R-:W-:Y:S02]  /*5790*/  IMAD R12, R16, UR6, RZ ;  /* 0x00000006100c7c24 */ /* 0x008fe4000f8e02ff */
[----:B------:R-:W-:Y:S01]  /*57a0*/  IMAD R2, R14, UR6, RZ ;  /* 0x000000060e027c24 */ /* 0x000fe2000f8e02ff */
[----:B------:R-:W-:Y:S01]  /*57b0*/  ISETP.GE.AND P0, PT, R0, R3, PT ;  /* 0x000000030000720c */ /* 0x000fe20003f06270 */
[----:B------:R-:W-:Y:S02]  /*57c0*/  IMAD.IADD R11, R11, 0x1, R13 ;  /* 0x000000010b0b7824 */ /* 0x000fe400078e020d */
[----:B------:R-:W-:Y:S02]  /*57d0*/  IMAD R17, R17, UR9, R12 ;  /* 0x0000000911117c24 */ /* 0x000fe4000f8e020c */
[----:B------:R-:W-:-:S02]  /*57e0*/  IMAD R15, R15, UR9, R2 ;  /* 0x000000090f0f7c24 */ /* 0x000fc4000f8e0202 */
[----:B------:R-:W-:-:S04]  /*57f0*/  IMAD.WIDE.U32 R12, R14, UR9, R10 ;  /* 0x000000090e0c7c25 */ /* 0x000fc8000f8e000a */
[----:B------:R-:W-:-:S04]  /*5800*/  IMAD.WIDE.U32 R2, R16, UR9, R6 ;  /* 0x0000000910027c25 */ /* 0x000fc8000f8e0006 */
[----:B------:R-:W-:Y:S02]  /*5810*/  VIADD R16, R8, 0x20 ;  /* 0x0000002008107836 */ /* 0x000fe40000000000 */
[----:B------:R-:W-:Y:S02]  /*5820*/  IMAD.IADD R15, R13, 0x1, R15 ;  /* 0x000000010d0f7824 */ /* 0x000fe400078e020f */
[----:B------:R-:W-:Y:S01]  /*5830*/  IMAD.IADD R11, R3, 0x1, R17 ;  /* 0x00000001030b7824 */ /* 0x000fe200078e0211 */
        /* <DEDUP_REMOVED lines=17> */
.L_x_1051:
[----:B------:R-:W-:Y:S05]  /*5950*/  BSYNC B0 ;  /* 0x0000000000007941 */ /* 0x000fea0003800000 */
.L_x_1050:
[----:B------:R-:W-:Y:S04]  /*5960*/  BSSY B0, `(.L_x_1052) ;  /* 0x0000014000007945 */ /* 0x000fe80003800000 */
[----:B------:R-:W-:Y:S05]  /*5970*/  @P0 BRA `(.L_x_1053) ;  /* 0x0000000000480947 */ /* 0x000fea0003800000 */
[----:B------:R-:W-:Y:S01]  /*5980*/  IADD3 R7, P2, R4, 0x40, RZ ;  /* 0x0000004004077810 */ /* 0x000fe20007f5e0ff */
[----:B------:R-:W-:Y:S01]  /*5990*/  ULDC.64 UR10, c[0x0][0x818] ;  /* 0x00020600000a7ab9 */ /* 0x000fe20000000a00 */
[----:B------:R-:W-:Y:S01]  /*59a0*/  IMAD.MOV.U32 R3, RZ, RZ, R11 ;  /* 0x000000ffff037224 */ /* 0x000fe200078e000b */
[----:B------:R-:W-:Y:S02]  /*59b0*/  ULDC UR8, c[0x0][0x80c] ;  /* 0x0002030000087ab9 */ /* 0x000fe40000000800 */
[----:B------:R-:W-:Y:S01]  /*59c0*/  IMAD.X R0, RZ, RZ, R5, P2 ;  /* 0x000000ffff007224 */ /* 0x000fe200010e0605 */
[----:B------:R-:W-:Y:S01]  /*59d0*/  ISETP.GE.AND P3, PT, R8, UR8, PT ;  /* 0x0000000808007c0c */ /* 0x000fe2000bf66270 */
[----:B------:R-:W-:Y:S01]  /*59e0*/  IMAD.WIDE.U32 R2, R7, UR10, R2 ;  /* 0x0000000a07027c25 */ /* 0x000fe2000f8e0002 */
[----:B------:R-:W-:Y:S02]  /*59f0*/  ISETP.GE.AND P4, PT, R16, UR8, PT ;  /* 0x0000000810007c0c */ /* 0x000fe4000bf86270 */
[----:B------:R-:W-:Y:S01]  /*5a00*/  ISETP.GE.AND P5, PT, R18, UR8, PT ;  /* 0x0000000812007c0c */ /* 0x000fe2000bfa6270 */
        /* <DEDUP_REMOVED lines=9> */
.L_x_1053:
[----:B------:R-:W-:Y:S05]  /*5aa0*/  BSYNC B0 ;  /* 0x0000000000007941 */ /* 0x000fea0003800000 */
.L_x_1052:
[----:B------:R-:W-:Y:S04]  /*5ab0*/  BSSY B0, `(.L_x_1054) ;  /* 0x0000012000007945 */ /* 0x000fe80003800000 */
[----:B------:R-:W-:Y:S05]  /*5ac0*/  @P1 BRA `(.L_x_1055) ;  /* 0x0000000000401947 */ /* 0x000fea0003800000 */
[----:B------:R-:W-:Y:S01]  /*5ad0*/  ULDC.64 UR8, c[0x0][0x848] ;  /* 0x0002120000087ab9 */ /* 0x000fe20000000a00 */
[----:B------:R-:W-:Y:S01]  /*5ae0*/  IMAD.MOV.U32 R14, RZ, RZ, R12 ;  /* 0x000000ffff0e7224 */ /* 0x000fe200078e000c */
[----:B------:R-:W-:Y:S01]  /*5af0*/  ULDC UR6, c[0x0][0x83c] ;  /* 0x00020f0000067ab9 */ /* 0x000fe20000000800 */
[----:B--2---:R-:W-:Y:S01]  /*5b00*/  IMAD R7, R5, UR8, RZ ;  /* 0x0000000805077c24 */ /* 0x004fe2000f8e02ff */
        /* <DEDUP_REMOVED lines=12> */
.L_x_1055:
[----:B------:R-:W-:Y:S05]  /*5bd0*/  BSYNC B0 ;  /* 0x0000000000007941 */ /* 0x000fea0003800000 */
.L_x_1054:
[----:B------:R-:W-:Y:S04]  /*5be0*/  BSSY B0, `(.L_x_1056) ;  /* 0x0000016000007945 */ /* 0x000fe80003800000 */
[----:B------:R-:W-:Y:S05]  /*5bf0*/  @P0 BRA `(.L_x_1057) ;  /* 0x0000000000500947 */ /* 0x000fea0003800000 */
[----:B--23--:R-:W-:Y:S01]  /*5c00*/  IADD3 R7, P0, R4, 0x40, RZ ;  /* 0x0000004004077810 */ /* 0x00cfe20007f1e0ff */
        /* <DEDUP_REMOVED lines=18> */
[----:B------:R2:W-:Y:S02]  /*5d30*/  STG.E.128 desc[UR4][R4.64+0x80], RZ ;  /* 0x000080ff04007986 */ /* 0x0005e4000c101d04 */
.L_x_1057:
[----:B------:R-:W-:Y:S05]  /*5d40*/  BSYNC B0 ;  /* 0x0000000000007941 */ /* 0x000fea0003800000 */
.L_x_1056:
[----:B------:R-:W-:Y:S05]  /*5d50*/  EXIT ;  /* 0x000000000000794d */ /* 0x000fea0003800000 */
.L_x_1020:
[----:B------:R-:W-:-:S08]  /*5d60*/  NOP ;  /* 0x0000000000007918 */ /* 0x000fd00000000000 */
[----:B------:R-:W1:-:S00]  /*5d70*/  USETMAXREG.DEALLOC.CTAPOOL 0x18 ;  /* 0x00000018000079c8 */ /* 0x000e4000080e0500 */
[----:B-1----:R-:W-:Y:S01]  /*5d80*/  LOP3.LUT R2, R0, 0x3, RZ, 0xc0, !PT ;  /* 0x0000000300027812 */ /* 0x002fe200078ec0ff */
[----:B------:R-:W-:Y:S01]  /*5d90*/  BSSY B0, `(.L_x_1058) ;  /* 0x0000332000007945 */ /* 0x000fe20003800000 */
[----:B------:R-:W-:-:S04]  /*5da0*/  IMAD.MOV.U32 R0, RZ, RZ, RZ ;  /* 0x000000ffff007224 */ /* 0x000fc800078e00ff */
        /* <DEDUP_REMOVED lines=8> */
[----:B------:R-:W1:Y:S01]  /*5e30*/  S2UR UR9, SR_CTAID.X ;  /* 0x00000000000979c3 */ /* 0x000e620000002500 */
[----:B------:R-:W-:Y:S01]  /*5e40*/  ULDC UR4, c[0x0][0x280] ;  /* 0x0000a00000047ab9 */ /* 0x000fe20000000800 */
[----:B------:R-:W-:Y:S01]  /*5e50*/  ULDC UR6, c[0x0][0x290] ;  /* 0x0000a40000067ab9 */ /* 0x000fe20000000800 */
[----:B------:R-:W-:-:S05]  /*5e60*/  ULDC UR7, c[0x0][0x74c] ;  /* 0x0001d30000077ab9 */ /* 0x000fca0000000800 */
[----:B------:R-:W2:Y:S01]  /*5e70*/  S2UR UR13, SR_CTAID.Y ;  /* 0x00000000000d79c3 */ /* 0x000ea20000002600 */
[----:B-1----:R-:W-:Y:S02]  /*5e80*/  ULEA UR5, UR9, UR4, 0x7 ;  /* 0x0000000409057291 */ /* 0x002fe4000f8e383f */
[----:B------:R-:W-:Y:S02]  /*5e90*/  ISETP.LE.AND P0, PT, RZ, UR9, PT ;  /* 0x00000009ff007c0c */ /* 0x000fe4000bf03270 */
[----:B------:R-:W-:-:S04]  /*5ea0*/  UIADD3 UR5, -UR7, UR5, -UR6 ;  /* 0x0000000507057290 */ /* 0x000fc8000fffe906 */
[----:B------:R-:W-:-:S04]  /*5eb0*/  USHF.R.S32.HI UR6, URZ, 0x1f, UR5 ;  /* 0x0000001f3f067899 */ /* 0x000fc80008011405 */
[----:B------:R-:W-:-:S04]  /*5ec0*/  ULEA.HI UR6, UR6, UR5, URZ, 0x6 ;  /* 0x0000000506067291 */ /* 0x000fc8000f8f303f */
[----:B------:R-:W-:Y:S02]  /*5ed0*/  USHF.R.S32.HI UR5, URZ, 0x6, UR6 ;  /* 0x000000063f057899 */ /* 0x000fe40008011406 */
[----:B------:R-:W-:Y:S02]  /*5ee0*/  UIADD3 UR6, UR4, 0x3f, URZ ;  /* 0x0000003f04067890 */ /* 0x000fe4000fffe03f */
[----:B------:R-:W-:Y:S02]  /*5ef0*/  UISETP.LT.AND UP0, UPT, URZ, UR5, UPT ;  /* 0x000000053f00728c */ /* 0x000fe4000bf01270 */
[----:B------:R-:W-:Y:S02]  /*5f00*/  USHF.R.S32.HI UR7, URZ, 0x1f, UR6 ;  /* 0x0000001f3f077899 */ /* 0x000fe40008011406 */
[----:B------:R-:W-:Y:S02]  /*5f10*/  USEL UR5, URZ, UR5, !UP0 ;  /* 0x000000053f057287 */ /* 0x000fe4000c000000 */
[----:B------:R-:W-:-:S04]  /*5f20*/  ULEA.HI UR7, UR7, UR6, URZ, 0x6 ;  /* 0x0000000607077291 */ /* 0x000fc8000f8f303f */
[----:B------:R-:W-:Y:S01]  /*5f30*/  USHF.R.S32.HI UR8, URZ, 0x6, UR7 ;  /* 0x000000063f087899 */ /* 0x000fe20008011407 */
[----:B--2---:R-:W-:Y:S11]  /*5f40*/  @!P0 BRA `(.L_x_1061) ;  /* 0x0000000000288947 */ /* 0x004ff60003800000 */
        /* <DEDUP_REMOVED lines=10> */
.L_x_1061:
[----:B------:R-:W-:Y:S02]  /*5ff0*/  UISETP.GT.AND UP0, UPT, UR8, UR5, UPT ;  /* 0x000000050800728c */ /* 0x000fe4000bf04270 */
[----:B------:R-:W-:Y:S02]  /*6000*/  USHF.R.S32.HI UR14, URZ, 0x1f, UR12 ;  /* 0x0000001f3f0e7899 */ /* 0x000fe4000801140c */
[----:B------:R-:W-:Y:S02]  /*6010*/  USHF.R.S32.HI UR9, URZ, 0x1f, UR13 ;  /* 0x0000001f3f097899 */ /* 0x000fe4000801140d */
[----:B------:R-:W-:-:S13]  /*6020*/  PLOP3.LUT P0, PT, PT, PT, UP0, 0x80, 0x0 ;  /* 0x000000000000781c */ /* 0x000fda0003f0f008 */
[----:B------:R-:W-:Y:S05]  /*6030*/  @!P0 BRA `(.L_x_1060) ;  /* 0x00000030001c8947 */ /* 0x000fea0003800000 */
[----:B------:R-:W-:Y:S01]  /*6040*/  UIADD3 UR4, -UR5, UR8, URZ ;  /* 0x0000000805047290 */ /* 0x000fe2000fffe13f */
[----:B------:R-:W-:Y:S01]  /*6050*/  ULDC.64 UR10, c[0x0][0x2d8] ;  /* 0x0000b600000a7ab9 */ /* 0x000fe20000000a00 */
[----:B------:R-:W-:Y:S02]  /*6060*/  ELECT P0, URZ, PT ;  /* 0x00000000003f782f */ /* 0x000fe40003800000 */
[----:B------:R-:W-:Y:S02]  /*6070*/  ULOP3.LUT UR4, UR4, 0x1, URZ, 0xc0, !UPT ;  /* 0x0000000104047892 */ /* 0x000fe4000f8ec03f */
[----:B------:R-:W-:Y:S02]  /*6080*/  UIMAD UR9, UR9, UR10, URZ ;  /* 0x0000000a090972a4 */ /* 0x000fe4000f8e023f */
[----:B------:R-:W-:Y:S02]  /*6090*/  UISETP.NE.U32.AND UP0, UPT, UR4, 0x1, UPT ;  /* 0x000000010400788c */ /* 0x000fe4000bf05070 */
[----:B------:R-:W-:-:S02]  /*60a0*/  UIMAD.WIDE.U32 UR6, UR13, UR10, URZ ;  /* 0x0000000a0d0672a5 */ /* 0x000fc4000f8e003f */
[----:B------:R-:W-:Y:S02]  /*60b0*/  UIMAD UR9, UR13, UR11, UR9 ;  /* 0x0000000b0d0972a4 */ /* 0x000fe4000f8e0209 */
[----:B------:R-:W-:Y:S01]  /*60c0*/  PLOP3.LUT P1, PT, PT, PT, UP0, 0x80, 0x0 ;  /* 0x000000000000781c */ /* 0x000fe20003f2f008 */
[----:B------:R-:W-:Y:S01]  /*60d0*/  ULDC.64 UR10, c[0x0][0x2e0] ;  /* 0x0000b800000a7ab9 */ /* 0x000fe20000000a00 */
[----:B------:R-:W-:Y:S02]  /*60e0*/  UIADD3 UR7, UR7, UR9, URZ ;  /* 0x0000000907077290 */ /* 0x000fe4000fffe03f */
[----:B------:R-:W-:Y:S02]  /*60f0*/  UIMAD UR9, UR14, UR10, URZ ;  /* 0x0000000a0e0972a4 */ /* 0x000fe4000f8e023f */
[----:B------:R-:W-:Y:S02]  /*6100*/  UIMAD.WIDE.U32 UR6, UR12, UR10, UR6 ;  /* 0x0000000a0c0672a5 */ /* 0x000fe4000f8e0006 */
[----:B------:R-:W-:-:S04]  /*6110*/  UIMAD UR9, UR12, UR11, UR9 ;  /* 0x0000000b0c0972a4 */ /* 0x000fc8000f8e0209 */
[----:B------:R-:W-:Y:S01]  /*6120*/  UIADD3 UR9, UR7, UR9, URZ ;  /* 0x0000000907097290 */ /* 0x000fe2000fffe03f */
[----:B------:R-:W-:Y:S11]  /*6130*/  @P1 BRA `(.L_x_1062) ;  /* 0x0000000000bc1947 */ /* 0x000ff60003800000 */
[----:B------:R-:W-:Y:S01]  /*6140*/  UIMAD UR14, UR5, 0x1800, URZ ;  /* 0x00001800050e78a4 */ /* 0x000fe2000f8e023f */
        /* <DEDUP_REMOVED lines=9> */
[----:B------:R-:W-:Y:S01]  /*61e0*/  UMOV UR16, 0x0 ;  /* 0x0000000000107882 */ /* 0x000fe20000000000 */
[----:B------:R-:W-:Y:S02]  /*61f0*/  UMOV UR17, 0x14f00000 ;  /* 0x14f0000000117882 */ /* 0x000fe40000000000 */
[----:B------:R-:W-:-:S02]  /*6200*/  ULEA.HI.X UR11, UR13, UR11, UR15, 0x2, UP0 ;  /* 0x0000000b0d0b7291 */ /* 0x000fc400080f140f */
[----:B-1----:R-:W-:-:S03]  /*6210*/  ULEA UR4, UR12, UR4, 0x18 ;  /* 0x000000040c047291 */ /* 0x002fc6000f8ec03f */
[----:B------:R-:W-:Y:S01]  /*6220*/  UMOV UR12, 0x300 ;  /* 0x00000300000c7882 */ /* 0x000fe20000000000 */
[----:B------:R-:W-:-:S09]  /*6230*/  UIADD3 UR4, UR4, 0xc000, URZ ;  /* 0x0000c00004047890 */ /* 0x000fd2000fffe03f */
[----:B------:R1:W-:Y:S02]  /*6240*/  UBLKRED.G.S.ADD.F32.RN [UR10], [UR4], UR12, desc[UR16] ;  /* 0x0000100a040073bb */ /* 0x0003e400080a140c */
[----:B-1----:R0:W-:Y:S02]  /*6250*/  UTMACMDFLUSH ;  /* 0x00000000000079b7 */ /* 0x0021e40000000000 */
.L_x_1064:
[----:B------:R-:W-:Y:S05]  /*6260*/  BSYNC B1 ;  /* 0x0000000000017941 */ /* 0x000fea0003800000 */
.L_x_1063:
        /* <DEDUP_REMOVED lines=9> */
[----:B------:R-:W-:Y:S02]  /*6300*/  UMOV UR17, 0x14f00000 ;  /* 0x14f0000000117882 */ /* 0x000fe40000000000 */
[----:B------:R-:W-:Y:S02]  /*6310*/  ULEA.HI.X.SX32 UR4, UR4, UR9, 0x1, UP0 ;  /* 0x0000000904047291 */ /* 0x000fe400080f0e3f */
[----:B------:R-:W-:-:S04]  /*6320*/  ULEA UR10, UP0, UR15, UR10, 0x2 ;  /* 0x0000000a0f0a7291 */ /* 0x000fc8000f80103f */
[----:B------:R-:W-:-:S03]  /*6330*/  ULEA.HI.X UR11, UR15, UR11, UR4, 0x2, UP0 ;  /* 0x0000000b0f0b7291 */ /* 0x000fc600080f1404 */
[----:B------:R-:W-:Y:S01]  /*6340*/  UMOV UR4, 0x300 ;  /* 0x0000030000047882 */ /* 0x000fe20000000000 */
[----:B-1----:R-:W-:-:S04]  /*6350*/  ULEA UR12, UR13, UR12, 0x18 ;  /* 0x0000000c0d0c7291 */ /* 0x002fc8000f8ec03f */
[----:B------:R-:W-:-:S09]  /*6360*/  UIADD3 UR12, UR12, 0xf000, URZ ;  /* 0x0000f0000c0c7890 */ /* 0x000fd2000fffe03f */
[----:B------:R1:W-:Y:S01]  /*6370*/  UBLKRED.G.S.ADD.F32.RN [UR10], [UR12], UR4, desc[UR16] ;  /* 0x0000100a0c0073bb */ /* 0x0003e200080a1404 */
[----:B------:R0:W-:Y:S01]  /*6380*/  UTMACMDFLUSH ;  /* 0x00000000000079b7 */ /* 0x0001e20000000000 */
[----:B-1----:R-:W-:-:S04]  /*6390*/  DEPBAR.LE SB0, 0x1 ;  /* 0x000080400000791a */ /* 0x002fc80000000000 */
.L_x_1066:
[----:B------:R-:W-:Y:S05]  /*63a0*/  BSYNC B1 ;  /* 0x0000000000017941 */ /* 0x000fea0003800000 */
.L_x_1065:
[----:B------:R-:W-:Y:S06]  /*63b0*/  BAR.ARV 0xa, 0xa0 ;  /* 0x0282800000007b1d */ /* 0x000fec0000002000 */
[----:B------:R-:W-:Y:S04]  /*63c0*/  BSSY B1, `(.L_x_1067) ;  /* 0x0000003000017945 */ /* 0x000fe80003800000 */
[----:B------:R-:W-:Y:S05]  /*63d0*/  @!P0 BRA `(.L_x_1068) ;  /* 0x0000000000048947 */ /* 0x000fea0003800000 */
[----:B------:R-:W-:-:S04]  /*63e0*/  DEPBAR.LE SB0, 0x0 ;  /* 0x000080000000791a */ /* 0x000fc80000000000 */
.L_x_1068:
[----:B------:R-:W-:Y:S05]  /*63f0*/  BSYNC B1 ;  /* 0x0000000000017941 */ /* 0x000fea0003800000 */
.L_x_1067:
[----:B------:R-:W-:Y:S06]  /*6400*/  BAR.ARV 0xb, 0xa0 ;  /* 0x02c2800000007b1d */ /* 0x000fec0000002000 */
[----:B------:R-:W-:Y:S01]  /*6410*/  UIADD3 UR12, UR5, 0x1, URZ ;  /* 0x00000001050c7890 */ /* 0x000fe2000fffe03f */
[----:B------:R-:W-:Y:S11]  /*6420*/  BRA `(.L_x_1069) ;  /* 0x0000000000047947 */ /* 0x000ff60003800000 */
.L_x_1062:
[----:B------:R-:W-:-:S05]  /*6430*/  UMOV UR12, UR5 ;  /* 0x00000005000c7c82 */ /* 0x000fca0008000000 */
.L_x_1069:
[----:B------:R-:W-:-:S04]  /*6440*/  UIADD3 UR4, UR5, 0x1, URZ ;  /* 0x0000000105047890 */ /* 0x000fc8000fffe03f */
[----:B------:R-:W-:-:S06]  /*6450*/  UISETP.NE.AND UP0, UPT, UR8, UR4, UPT ;  /* 0x000000040800728c */ /* 0x000fcc000bf05270 */
[----:B------:R-:W-:-:S13]  /*6460*/  PLOP3.LUT P1, PT, PT, PT, UP0, 0x80, 0x0 ;  /* 0x000000000000781c */ /* 0x000fda0003f2f008 */
[----:B------:R-:W-:Y:S05]  /*6470*/  @!P1 BRA `(.L_x_1060) ;  /* 0x0000002c000c9947 */ /* 0x000fea0003800000 */
[----:B------:R-:W-:Y:S01]  /*6480*/  ULDC.64 UR18, c[0x0][0x2c0] ;  /* 0x0000b00000127ab9 */ /* 0x000fe20000000a00 */
[----:B------:R-:W-:Y:S02]  /*6490*/  UIMAD UR13, UR12, 0x1800, URZ ;  /* 0x000018000c0d78a4 */ /* 0x000fe4000f8e023f */
[----:B------:R-:W-:Y:S01]  /*64a0*/  ULEA UR18, UP0, UR6, UR18, 0x2 ;  /* 0x0000001206127291 */ /* 0x000fe2000f80103f */
[----:B------:R-:W-:Y:S01]  /*64b0*/  UMOV UR4, URZ ;  /* 0x0000003f00047c82 */ /* 0x000fe20008000000 */
[----:B------:R-:W-:Y:S02]  /*64c0*/  ULDC.64 UR24, c[0x0][0x2c0] ;  /* 0x0000b00000187ab9 */ /* 0x000fe40000000a00 */
[----:B------:R-:W-:Y:S02]  /*64d0*/  ULEA.HI.X UR19, UR6, UR19, UR9, 0x2, UP0 ;  /* 0x0000001306137291 */ /* 0x000fe400080f1409 */
[----:B------:R-:W-:Y:S02]  /*64e0*/  UIADD3 UR14, UP0, UR18, 0x3000, URZ ;  /* 0x00003000120e7890 */ /* 0x000fe4000ff1e03f */
[----:B------:R-:W-:-:S02]  /*64f0*/  UIADD3 UR16, UP1, UR18, 0x6000, URZ ;  /* 0x0000600012107890 */ /* 0x000fc4000ff3e03f */
[----:B------:R-:W-:Y:S02]  /*6500*/  UIADD3 UR18, UP2, UR18, 0x9000, URZ ;  /* 0x0000900012127890 */ /* 0x000fe4000ff5e03f */
[----:B------:R-:W-:Y:S02]  /*6510*/  UIADD3.X UR15, URZ, UR19, URZ, UP0, !UPT ;  /* 0x000000133f0f7290 */ /* 0x000fe400087fe43f */
[----:B------:R-:W-:Y:S02]  /*6520*/  UIADD3.X UR17, URZ, UR19, URZ, UP1, !UPT ;  /* 0x000000133f117290 */ /* 0x000fe40008ffe43f */
[----:B------:R-:W-:Y:S01]  /*6530*/  UIADD3.X UR19, URZ, UR19, URZ, UP2, !UPT ;  /* 0x000000133f137290 */ /* 0x000fe200097fe43f */
[----:B------:R-:W-:-:S11]  /*6540*/  UMOV UR20, UR13 ;  /* 0x0000000d00147c82 */ /* 0x000fd60008000000 */
.L_x_1082:
[----:B------:R-:W-:Y:S01]  /*6550*/  UIADD3 UR10, UR13, UR4, URZ ;  /* 0x000000040d0a7290 */ /* 0x000fe2000fffe03f */
[----:B------:R-:W-:Y:S03]  /*6560*/  BAR.SYNC.DEFER_BLOCKING 0xd, 0xa0 ;  /* 0x0342800000007b1d */ /* 0x000fe60000010000 */
[----:B------:R-:W-:Y:S02]  /*6570*/  UIMAD.WIDE UR26, UR10, 0x4, UR14 ;  /* 0x000000040a1a78a5 */ /* 0x000fe4000f8e020e */
[----:B------:R-:W-:Y:S01]  /*6580*/  UIMAD.WIDE UR28, UR10, 0x4, UR16 ;  /* 0x000000040a1c78a5 */ /* 0x000fe2000f8e0210 */
[----:B------:R-:W-:Y:S01]  /*6590*/  BSSY B1, `(.L_x_1070) ;  /* 0x0000010000017945 */ /* 0x000fe20003800000 */
[----:B------:R-:W-:-:S03]  /*65a0*/  UIMAD.WIDE UR10, UR10, 0x4, UR18 ;  /* 0x000000040a0a78a5 */ /* 0x000fc6000f8e0212 */
[----:B------:R-:W-:Y:S09]  /*65b0*/  @!P0 BRA `(.L_x_1071) ;  /* 0x0000000000348947 */ /* 0x000ff20003800000 */
[----:B------:R-:W1:Y:S01]  /*65c0*/  S2UR UR22, SR_CgaCtaId ;  /* 0x00000000001679c3 */ /* 0x000e620000008800 */
[----:B------:R-:W-:Y:S01]  /*65d0*/  UIADD3 UR23, UP0, UR20, UR6, URZ ;  /* 0x0000000614177290 */ /* 0x000fe2000ff1e03f */
[----:B------:R-:W-:Y:S01]  /*65e0*/  UMOV UR21, 0x400 ;  /* 0x0000040000157882 */ /* 0x000fe20000000000 */
[----:B------:R-:W-:Y:S02]  /*65f0*/  UMOV UR32, 0x0 ;  /* 0x0000000000207882 */ /* 0x000fe40000000000 */
[----:B------:R-:W-:Y:S01]  /*6600*/  ULEA.HI.X.SX32 UR30, UR20, UR9, 0x1, UP0 ;  /* 0x00000009141e7291 */ /* 0x000fe200080f0e3f */
[----:B------:R-:W-:Y:S01]  /*6610*/  UMOV UR33, 0x14f00000 ;  /* 0x14f0000000217882 */ /* 0x000fe20000000000 */
[----:B-1----:R-:W-:Y:S02]  /*6620*/  ULEA UR21, UR22, UR21, 0x18 ;  /* 0x0000001516157291 */ /* 0x002fe4000f8ec03f */
[----:B------:R-:W-:Y:S02]  /*6630*/  ULEA UR22, UP0, UR23, UR24, 0x2 ;  /* 0x0000001817167291 */ /* 0x000fe4000f80103f */
[----:B------:R-:W-:-:S02]  /*6640*/  UIADD3 UR21, UR21, 0xc000, URZ ;  /* 0x0000c00015157890 */ /* 0x000fc4000fffe03f */
[----:B------:R-:W-:-:S03]  /*6650*/  ULEA.HI.X UR23, UR23, UR25, UR30, 0x2, UP0 ;  /* 0x0000001917177291 */ /* 0x000fc600080f141e */
[----:B------:R-:W-:-:S06]  /*6660*/  UMOV UR30, 0x300 ;  /* 0x00000300001e7882 */ /* 0x000fcc0000000000 */
[----:B------:R1:W-:Y:S02]  /*6670*/  UBLKRED.G.S.ADD.F32.RN [UR22], [UR21], UR30, desc[UR32] ;  /* 0x00002016150073bb */ /* 0x0003e400080a141e */
[----:B-1----:R0:W-:Y:S02]  /*6680*/  UTMACMDFLUSH ;  /* 0x00000000000079b7 */ /* 0x0021e40000000000 */
.L_x_1071:
[----:B------:R-:W-:Y:S05]  /*6690*/  BSYNC B1 ;  /* 0x0000000000017941 */ /* 0x000fea0003800000 */
.L_x_1070:
        /* <DEDUP_REMOVED lines=13> */
.L_x_1073:
[----:B------:R-:W-:Y:S05]  /*6770*/  BSYNC B1 ;  /* 0x0000000000017941 */ /* 0x000fea0003800000 */
.L_x_1072:
[----:B------:R-:W-:Y:S06]  /*6780*/  BAR.ARV 0xa, 0xa0 ;  /* 0x0282800000007b1d */ /* 0x000fec0000002000 */
[----:B------:R-:W-:Y:S04]  /*6790*/  BSSY B1, `(.L_x_1074) ;  /* 0x0000003000017945 */ /* 0x000fe80003800000 */
[----:B------:R-:W-:Y:S05]  /*67a0*/  @!P0 BRA `(.L_x_1075) ;  /* 0x0000000000048947 */ /* 0x000fea0003800000 */
[----:B------:R-:W-:-:S04]  /*67b0*/  DEPBAR.LE SB0, 0x0 ;  /* 0x000080000000791a */ /* 0x000fc80000000000 */
.L_x_1075:
[----:B------:R-:W-:Y:S05]  /*67c0*/  BSYNC B1 ;  /* 0x0000000000017941 */ /* 0x000fea0003800000 */
.L_x_1074:
        /* <DEDUP_REMOVED lines=13> */
.L_x_1077:
[----:B------:R-:W-:Y:S05]  /*68a0*/  BSYNC B1 ;  /* 0x0000000000017941 */ /* 0x000fea0003800000 */
.L_x_1076:
        /* <DEDUP_REMOVED lines=13> */
.L_x_1079:
[----:B------:R-:W-:Y:S05]  /*6980*/  BSYNC B1 ;  /* 0x0000000000017941 */ /* 0x000fea0003800000 */
.L_x_1078:
[----:B------:R-:W-:Y:S01]  /*6990*/  UIADD3 UR12, UR12, 0x2, URZ ;  /* 0x000000020c0c7890 */ /* 0x000fe2000fffe03f */
[----:B------:R-:W-:Y:S06]  /*69a0*/  BAR.ARV 0xa, 0xa0 ;  /* 0x0282800000007b1d */ /* 0x000fec0000002000 */
[----:B------:R-:W-:Y:S01]  /*69b0*/  UISETP.GE.AND UP0, UPT, UR12, UR8, UPT ;  /* 0x000000080c00728c */ /* 0x000fe2000bf06270 */
[----:B------:R-:W-:Y:S04]  /*69c0*/  BSSY B1, `(.L_x_1080) ;  /* 0x0000003000017945 */ /* 0x000fe80003800000 */
[----:B------:R-:W-:Y:S06]  /*69d0*/  @!P0 BRA `(.L_x_1081) ;  /* 0x0000000000048947 */ /* 0x000fec0003800000 */
[----:B------:R-:W-:-:S04]  /*69e0*/  DEPBAR.LE SB0, 0x0 ;  /* 0x000080000000791a */ /* 0x000fc80000000000 */
.L_x_1081:
[----:B------:R-:W-:Y:S05]  /*69f0*/  BSYNC B1 ;  /* 0x0000000000017941 */ /* 0x000fea0003800000 */
.L_x_1080:
[----:B------:R-:W-:Y:S06]  /*6a00*/  BAR.ARV 0xb, 0xa0 ;  /* 0x02c2800000007b1d */ /* 0x000fec0000002000 */
[----:B------:R-:W-:Y:S01]  /*6a10*/  PLOP3.LUT P1, PT, PT, PT, UP0, 0x80, 0x0 ;  /* 0x000000000000781c */ /* 0x000fe20003f2f008 */
[----:B------:R-:W-:Y:S02]  /*6a20*/  UIADD3 UR20, UR20, 0x3000, URZ ;  /* 0x0000300014147890 */ /* 0x000fe4000fffe03f */
[----:B------:R-:W-:-:S10]  /*6a30*/  UIADD3 UR4, UR4, 0x3000, URZ ;  /* 0x0000300004047890 */ /* 0x000fd4000fffe03f */
[----:B------:R-:W-:Y:S05]  /*6a40*/  @!P1 BRA `(.L_x_1082) ;  /* 0xfffffff800c09947 */ /* 0x000fea000383ffff */
[----:B------:R-:W-:Y:S05]  /*6a50*/  BRA `(.L_x_1060) ;  /* 0x0000002400947947 */ /* 0x000fea0003800000 */
.L_x_1059:
[----:B------:R-:W1:Y:S01]  /*6a60*/  S2UR UR21, SR_CTAID.Z ;  /* 0x00000000001579c3 */ /* 0x000e620000002700 */
[----:B------:R-:W-:Y:S01]  /*6a70*/  IMAD.MOV.U32 R11, RZ, RZ, 0x1 ;  /* 0x00000001ff0b7424 */ /* 0x000fe200078e00ff */
[----:B-1----:R-:W-:-:S13]  /*6a80*/  ISETP.LE.AND P0, PT, RZ, UR21, PT ;  /* 0x00000015ff007c0c */ /* 0x002fda000bf03270 */
[----:B------:R-:W-:Y:S05]  /*6a90*/  @!P0 BRA `(.L_x_1083) ;  /* 0x0000002000f08947 */ /* 0x000fea0003800000 */
[----:B------:R-:W1:Y:S01]  /*6aa0*/  S2UR UR9, SR_CTAID.X ;  /* 0x00000000000979c3 */ /* 0x000e620000002500 */
[----:B------:R-:W-:Y:S01]  /*6ab0*/  ULDC UR8, c[0x0][0x280] ;  /* 0x0000a00000087ab9 */ /* 0x000fe20000000800 */
[----:B------:R-:W-:Y:S01]  /*6ac0*/  ULDC UR4, c[0x0][0x290] ;  /* 0x0000a40000047ab9 */ /* 0x000fe20000000800 */
[----:B------:R-:W-:-:S05]  /*6ad0*/  ULDC UR5, c[0x0][0x74c] ;  /* 0x0001d30000057ab9 */ /* 0x000fca0000000800 */
[----:B------:R-:W2:Y:S01]  /*6ae0*/  S2UR UR20, SR_CTAID.Y ;  /* 0x00000000001479c3 */ /* 0x000ea20000002600 */
[----:B-1----:R-:W-:Y:S02]  /*6af0*/  USHF.L.U32 UR11, UR9, 0x7, URZ ;  /* 0x00000007090b7899 */ /* 0x002fe4000800063f */
[----:B------:R-:W-:Y:S02]  /*6b00*/  ISETP.LE.AND P0, PT, RZ, UR9, PT ;  /* 0x00000009ff007c0c */ /* 0x000fe4000bf03270 */
[----:B------:R-:W-:-:S04]  /*6b10*/  UIADD3 UR4, -UR4, UR11, UR8 ;  /* 0x0000000b04047290 */ /* 0x000fc8000fffe108 */
[----:B------:R-:W-:-:S04]  /*6b20*/  UIADD3 UR4, UR4, -UR5, URZ ;  /* 0x8000000504047290 */ /* 0x000fc8000fffe03f */
[----:B------:R-:W-:-:S04]  /*6b30*/  USHF.R.S32.HI UR5, URZ, 0x1f, UR4 ;  /* 0x0000001f3f057899 */ /* 0x000fc80008011404 */
[----:B------:R-:W-:Y:S02]  /*6b40*/  ULEA.HI UR5, UR5, UR4, URZ, 0x6 ;  /* 0x0000000405057291 */ /* 0x000fe4000f8f303f */
[----:B------:R-:W-:Y:S02]  /*6b50*/  UIADD3 UR4, UR8, 0x3f, URZ ;  /* 0x0000003f08047890 */ /* 0x000fe4000fffe03f */
[----:B------:R-:W-:Y:S02]  /*6b60*/  USHF.R.S32.HI UR5, URZ, 0x6, UR5 ;  /* 0x000000063f057899 */ /* 0x000fe40008011405 */
[----:B------:R-:W-:Y:S02]  /*6b70*/  USHF.R.S32.HI UR6, URZ, 0x1f, UR4 ;  /* 0x0000001f3f067899 */ /* 0x000fe40008011404 */
[----:B------:R-:W-:Y:S02]  /*6b80*/  UISETP.LT.AND UP0, UPT, URZ, UR5, UPT ;  /* 0x000000053f00728c */ /* 0x000fe4000bf01270 */
[----:B------:R-:W-:-:S02]  /*6b90*/  ULEA.HI UR6, UR6, UR4, URZ, 0x6 ;  /* 0x0000000406067291 */ /* 0x000fc4000f8f303f */
[----:B------:R-:W-:Y:S02]  /*6ba0*/  USEL UR7, URZ, UR5, !UP0 ;  /* 0x000000053f077287 */ /* 0x000fe4000c000000 */
[----:B------:R-:W-:Y:S01]  /*6bb0*/  USHF.R.S32.HI UR6, URZ, 0x6, UR6 ;  /* 0x000000063f067899 */ /* 0x000fe20008011406 */
[----:B--2---:R-:W-:Y:S11]  /*6bc0*/  @!P0 BRA `(.L_x_1084) ;  /* 0x0000000000288947 */ /* 0x004ff60003800000 */
[----:B------:R-:W-:Y:S01]  /*6bd0*/  ULEA UR8, UR9, UR8, 0x7 ;  /* 0x0000000809087291 */ /* 0x000fe2000f8e383f */
[----:B------:R-:W-:Y:S01]  /*6be0*/  ULDC UR4, c[0x0][0x290] ;  /* 0x0000a40000047ab9 */ /* 0x000fe20000000800 */
[----:B------:R-:W-:Y:S02]  /*6bf0*/  ULDC UR5, c[0x0][0x748] ;  /* 0x0001d20000057ab9 */ /* 0x000fe40000000800 */
[----:B------:R-:W-:-:S04]  /*6c00*/  UIADD3 UR4, -UR4, 0xbf, UR8 ;  /* 0x000000bf04047890 */ /* 0x000fc8000fffe108 */
[----:B------:R-:W-:-:S04]  /*6c10*/  UIADD3 UR4, UR4, UR5, URZ ;  /* 0x0000000504047290 */ /* 0x000fc8000fffe03f */
[----:B------:R-:W-:-:S04]  /*6c20*/  USHF.R.S32.HI UR5, URZ, 0x1f, UR4 ;  /* 0x0000001f3f057899 */ /* 0x000fc80008011404 */
[----:B------:R-:W-:-:S04]  /*6c30*/  ULEA.HI UR5, UR5, UR4, URZ, 0x6 ;  /* 0x0000000405057291 */ /* 0x000fc8000f8f303f */
[----:B------:R-:W-:-:S04]  /*6c40*/  USHF.R.S32.HI UR5, URZ, 0x6, UR5 ;  /* 0x000000063f057899 */ /* 0x000fc80008011405 */
[----:B------:R-:W-:-:S04]  /*6c50*/  UISETP.LT.AND UP0, UPT, UR5, UR6, UPT ;  /* 0x000000060500728c */ /* 0x000fc8000bf01270 */
[----:B------:R-:W-:-:S12]  /*6c60*/  USEL UR6, UR5, UR6, UP0 ;  /* 0x0000000605067287 */ /* 0x000fd80008000000 */
.L_x_1084:
[----:B------:R-:W-:-:S06]  /*6c70*/  UISETP.GT.AND UP0, UPT, UR6, UR7, UPT ;  /* 0x000000070600728c */ /* 0x000fcc000bf04270 */
[----:B------:R-:W-:-:S13]  /*6c80*/  PLOP3.LUT P0, PT, PT, PT, UP0, 0x80, 0x0 ;  /* 0x000000000000781c */ /* 0x000fda0003f0f008 */
[----:B------:R-:W-:Y:S05]  /*6c90*/  @!P0 BRA `(.L_x_1083) ;  /* 0x0000002000708947 */ /* 0x000fea0003800000 */
[----:B------:R-:W-:Y:S01]  /*6ca0*/  USHF.R.S32.HI UR10, URZ, 0x1f, UR20 ;  /* 0x0000001f3f0a7899 */ /* 0x000fe20008011414 */
[----:B------:R-:W-:Y:S01]  /*6cb0*/  IMAD.U32 R4, RZ, RZ, UR7 ;  /* 0x00000007ff047e24 */ /* 0x000fe2000f8e00ff */
[----:B------:R-:W-:Y:S01]  /*6cc0*/  ULDC.64 UR8, c[0x0][0x718] ;  /* 0x0001c60000087ab9 */ /* 0x000fe20000000a00 */
[----:B------:R-:W-:Y:S01]  /*6cd0*/  ULDC.64 UR12, c[0x0][0x730] ;  /* 0x0001cc00000c7ab9 */ /* 0x000fe20000000a00 */
[----:B------:R-:W-:Y:S01]  /*6ce0*/  UIMAD.WIDE.U32 UR4, UR20, UR8, URZ ;  /* 0x00000008140472a5 */ /* 0x000fe2000f8e003f */
[----:B------:R-:W-:Y:S01]  /*6cf0*/  BSSY B1, `(.L_x_1083) ;  /* 0x0000216000017945 */ /* 0x000fe20003800000 */
[----:B------:R-:W-:Y:S01]  /*6d00*/  UIMAD UR8, UR10, UR8, URZ ;  /* 0x000000080a0872a4 */ /* 0x000fe2000f8e023f */
[----:B------:R-:W-:Y:S01]  /*6d10*/  IMAD.MOV.U32 R0, RZ, RZ, RZ ;  /* 0x000000ffff007224 */ /* 0x000fe200078e00ff */
[----:B------:R-:W-:Y:S02]  /*6d20*/  UIMAD UR10, UR10, UR12, URZ ;  /* 0x0000000c0a0a72a4 */ /* 0x000fe4000f8e023f */
[----:B------:R-:W-:-:S02]  /*6d30*/  UIMAD UR22, UR20, UR9, UR8 ;  /* 0x00000009141672a4 */ /* 0x000fc4000f8e0208 */
[----:B------:R-:W-:Y:S02]  /*6d40*/  UIMAD.WIDE.U32 UR8, UR20, UR12, URZ ;  /* 0x0000000c140872a5 */ /* 0x000fe4000f8e003f */
[----:B------:R-:W-:Y:S02]  /*6d50*/  UIMAD UR12, UR20, UR13, UR10 ;  /* 0x0000000d140c72a4 */ /* 0x000fe4000f8e020a */
[----:B------:R-:W-:Y:S01]  /*6d60*/  USHF.R.S32.HI UR13, URZ, 0x1f, UR21 ;  /* 0x0000001f3f0d7899 */ /* 0x000fe20008011415 */
[----:B------:R-:W-:Y:S01]  /*6d70*/  ULDC UR10, c[0x0][0x2e8] ;  /* 0x0000ba00000a7ab9 */ /* 0x000fe20000000800 */
[----:B------:R-:W-:Y:S01]  /*6d80*/  ELECT P0, URZ, PT ;  /* 0x00000000003f782f */ /* 0x000fe20003800000 */
[----:B------:R-:W-:Y:S01]  /*6d90*/  UISETP.NE.AND UP0, UPT, UR10, 0x1, UPT ;  /* 0x000000010a00788c */ /* 0x000fe2000bf05270 */
[----:B------:R-:W-:Y:S01]  /*6da0*/  ULDC.64 UR14, c[0x0][0x720] ;  /* 0x0001c800000e7ab9 */ /* 0x000fe20000000a00 */
[----:B------:R-:W-:Y:S02]  /*6db0*/  UIADD3 UR23, UR5, UR22, URZ ;  /* 0x0000001605177290 */ /* 0x000fe4000fffe03f */
[----:B------:R-:W-:-:S02]  /*6dc0*/  UIMAD UR10, UR13, UR14, URZ ;  /* 0x0000000e0d0a72a4 */ /* 0x000fc4000f8e023f */
[----:B------:R-:W-:Y:S01]  /*6dd0*/  UIADD3 UR9, UR9, UR12, URZ ;  /* 0x0000000c09097290 */ /* 0x000fe2000fffe03f */
[----:B------:R-:W-:Y:S01]  /*6de0*/  ULDC.64 UR18, c[0x0][0x738] ;  /* 0x0001ce0000127ab9 */ /* 0x000fe20000000a00 */
[----:B------:R-:W-:-:S03]  /*6df0*/  UMOV UR22, UR4 ;  /* 0x0000000400167c82 */ /* 0x000fc60008000000 */
[----:B------:R-:W-:Y:S01]  /*6e00*/  @UP0 ULDC UR16, c[0x0][0x2ec] ;  /* 0x0000bb0000100ab9 */ /* 0x000fe20000000800 */
[----:B------:R-:W-:Y:S02]  /*6e10*/  UIMAD UR13, UR13, UR18, URZ ;  /* 0x000000120d0d72a4 */ /* 0x000fe4000f8e023f */
[----:B------:R-:W-:Y:S02]  /*6e20*/  UIMAD UR5, UR21, UR15, UR10 ;  /* 0x0000000f150572a4 */ /* 0x000fe4000f8e020a */
[----:B------:R-:W-:Y:S02]  /*6e30*/  UIMAD.WIDE.U32 UR22, UR21, UR14, UR22 ;  /* 0x0000000e151672a5 */ /* 0x000fe4000f8e0016 */
[----:B------:R-:W-:Y:S02]  /*6e40*/  UIMAD.WIDE.U32 UR16, UR20, UR16, URZ ;  /* 0x00000010141072a5 */ /* 0x000fe4000f8e003f */
[----:B------:R-:W-:Y:S01]  /*6e50*/  UIMAD.WIDE.U32 UR14, UR21, UR18, UR8 ;  /* 0x00000012150e72a5 */ /* 0x000fe2000f8e0008 */
[----:B------:R-:W-:-:S02]  /*6e60*/  UMOV UR12, UR20 ;  /* 0x00000014000c7c82 */ /* 0x000fc40008000000 */
[----:B------:R-:W-:Y:S01]  /*6e70*/  @UP0 ULDC UR8, c[0x0][0x2f0] ;  /* 0x0000bc0000080ab9 */ /* 0x000fe20000000800 */
[----:B------:R-:W-:Y:S02]  /*6e80*/  UIMAD UR4, UR21, UR19, UR13 ;  /* 0x00000013150472a4 */ /* 0x000fe4000f8e020d */
[----:B------:R-:W-:Y:S01]  /*6e90*/  @UP0 USHF.R.U32.HI UR12, URZ, UR8, UR17 ;  /* 0x000000083f0c0299 */ /* 0x000fe20008011611 */
[----:B------:R-:W-:Y:S11]  /*6ea0*/  @!P0 BRA `(.L_x_1085) ;  /* 0x0000001c00e88947 */ /* 0x000ff60003800000 */
[----:B------:R-:W1:Y:S01]  /*6eb0*/  S2R R3, SR_CgaCtaId ;  /* 0x0000000000037919 */ /* 0x000e620000008800 */
[----:B------:R-:W-:-:S04]  /*6ec0*/  MOV R16, 0x400 ;  /* 0x0000040000107802 */ /* 0x000fc80000000f00 */
[----:B-1----:R-:W-:Y:S01]  /*6ed0*/  LEA R16, R3, R16, 0x18 ;  /* 0x0000001003107211 */ /* 0x002fe200078ec0ff */
[----:B------:R-:W-:-:S05]  /*6ee0*/  IMAD.MOV.U32 R3, RZ, RZ, 0x1 ;  /* 0x00000001ff037424 */ /* 0x000fca00078e00ff */
[----:B------:R-:W-:-:S04]  /*6ef0*/  SHF.L.U32 R3, R3, 0x1f, RZ ;  /* 0x0000001f03037819 */ /* 0x000fc800000006ff */
[----:B------:R-:W1:Y:S02]  /*6f00*/  SYNCS.PHASECHK.TRANS64.TRYWAIT P0, [R16+URZ+0x26820], R3 ;  /* 0x02682003100075a7 */ /* 0x000e64000800017f */
[----:B-1----:R-:W-:Y:S05]  /*6f10*/  @!P0 BRA `(.L_x_1086) ;  /* 0x0000002000d08947 */ /* 0x002fea0003800000 */
.L_x_1114:
[----:B------:R-:W2:Y:S01]  /*6f20*/  S2R R0, SR_TID.X ;  /* 0x0000000000007919 */ /* 0x000ea20000002100 */
[----:B------:R-:W-:Y:S02]  /*6f30*/  IMAD.U32 R15, RZ, RZ, UR23 ;  /* 0x00000017ff0f7e24 */ /* 0x000fe4000f8e00ff */
[----:B------:R-:W-:Y:S02]  /*6f40*/  IMAD.U32 R14, RZ, RZ, UR15 ;  /* 0x0000000fff0e7e24 */ /* 0x000fe4000f8e00ff */
[----:B------:R-:W-:Y:S02]  /*6f50*/  VIADD R15, R15, UR5 ;  /* 0x000000050f0f7c36 */ /* 0x000fe40008000000 */
        /* <DEDUP_REMOVED lines=11> */
.L_x_1087:
[----:B------:R-:W-:Y:S01]  /*7010*/  R2UR UR19, R4 ;  /* 0x00000000041372ca */ /* 0x000fe200000e0000 */
[----:B------:R-:W2:Y:S01]  /*7020*/  LDC.64 R6, c[0x0][0x198] ;  /* 0x00006600ff067b82 */ /* 0x000ea20000000a00 */
[----:B------:R-:W-:Y:S01]  /*7030*/  R2UR UR7, R15 ;  /* 0x000000000f0772ca */ /* 0x000fe200000e0000 */
[----:B------:R-:W-:Y:S01]  /*7040*/  ULDC.64 UR16, c[0x0][0x700] ;  /* 0x0001c00000107ab9 */ /* 0x000fe20000000a00 */
[----:B------:R-:W-:Y:S01]  /*7050*/  UMOV UR50, 0x0 ;  /* 0x0000000000327882 */ /* 0x000fe20000000000 */
[----:B------:R-:W-:Y:S01]  /*7060*/  IMAD.U32 R10, RZ, RZ, UR16 ;  /* 0x00000010ff0a7e24 */ /* 0x000fe2000f8e00ff */
[----:B------:R-:W-:Y:S01]  /*7070*/  UMOV UR51, 0x14f00000 ;  /* 0x14f0000000337882 */ /* 0x000fe20000000000 */
[----:B------:R-:W-:Y:S01]  /*7080*/  IMAD.U32 R9, RZ, RZ, UR17 ;  /* 0x00000011ff097e24 */ /* 0x000fe2000f8e00ff */
[----:B------:R-:W-:Y:S01]  /*7090*/  UMOV UR18, URZ ;  /* 0x0000003f00127c82 */ /* 0x000fe20008000000 */
[----:B------:R-:W-:Y:S01]  /*70a0*/  UMOV UR42, 0x20 ;  /* 0x00000020002a7882 */ /* 0x000fe20000000000 */
[----:B------:R-:W-:Y:S01]  /*70b0*/  UMOV UR44, UR20 ;  /* 0x00000014002c7c82 */ /* 0x000fe20008000000 */
[----:B------:R-:W-:Y:S01]  /*70c0*/  UMOV UR45, UR21 ;  /* 0x00000015002d7c82 */ /* 0x000fe20008000000 */
[----:B------:R-:W-:Y:S01]  /*70d0*/  UMOV UR26, 0x40 ;  /* 0x00000040001a7882 */ /* 0x000fe20000000000 */
[----:B------:R-:W-:Y:S01]  /*70e0*/  USHF.L.U32 UR19, UR19, 0x6, URZ ;  /* 0x0000000613137899 */ /* 0x000fe2000800063f */
[----:B------:R-:W-:Y:S01]  /*70f0*/  IMAD.MOV.U32 R5, RZ, RZ, 0xc000 ;  /* 0x0000c000ff057424 */ /* 0x000fe200078e00ff */
[----:B------:R-:W-:Y:S01]  /*7100*/  UMOV UR28, UR20 ;  /* 0x00000014001c7c82 */ /* 0x000fe20008000000 */
[----:B------:R-:W-:Y:S01]  /*7110*/  UMOV UR29, UR21 ;  /* 0x00000015001d7c82 */ /* 0x000fe20008000000 */
[----:B------:R-:W-:Y:S01]  /*7120*/  UIADD3 UR8, UP0, UR19, UR22, URZ ;  /* 0x0000001613087290 */ /* 0x000fe2000ff1e03f */
[----:B------:R-:W-:Y:S01]  /*7130*/  IMAD.MOV.U32 R19, RZ, RZ, RZ ;  /* 0x000000ffff137224 */ /* 0x000fe200078e00ff */
[----:B------:R-:W-:Y:S01]  /*7140*/  UMOV UR54, 0x0 ;  /* 0x0000000000367882 */ /* 0x000fe20000000000 */
[----:B------:R-:W-:Y:S01]  /*7150*/  UMOV UR43, UR19 ;  /* 0x00000013002b7c82 */ /* 0x000fe20008000000 */
[----:B------:R-:W-:-:S02]  /*7160*/  ULEA.HI.X.SX32 UR7, UR19, UR7, 0x1, UP0 ;  /* 0x0000000713077291 */ /* 0x000fc400080f0e3f */
[----:B-1----:R-:W-:Y:S01]  /*7170*/  IMAD.U32 R3, RZ, RZ, UR8 ;  /* 0x00000008ff037e24 */ /* 0x002fe2000f8e00ff */
[----:B------:R-:W-:Y:S01]  /*7180*/  UMOV UR27, UR19 ;  /* 0x00000013001b7c82 */ /* 0x000fe20008000000 */
[----:B------:R-:W-:Y:S01]  /*7190*/  IMAD.U32 R2, RZ, RZ, UR8 ;  /* 0x00000008ff027e24 */ /* 0x000fe2000f8e00ff */
[----:B------:R-:W-:Y:S01]  /*71a0*/  R2UR UR8, R16 ;  /* 0x00000000100872ca */ /* 0x000fe200000e0000 */
[----:B--2---:R-:W-:Y:S01]  /*71b0*/  IMAD.MOV.U32 R8, RZ, RZ, R6 ;  /* 0x000000ffff087224 */ /* 0x004fe200078e0006 */
[----:B------:R-:W-:Y:S01]  /*71c0*/  LEA R0, P1, R3, R10, 0x2 ;  /* 0x0000000a03007211 */ /* 0x000fe200078210ff */
[----:B------:R-:W-:Y:S01]  /*71d0*/  IMAD.U32 R3, RZ, RZ, UR7 ;  /* 0x00000007ff037e24 */ /* 0x000fe2000f8e00ff */
[----:B------:R-:W-:Y:S01]  /*71e0*/  UMOV UR7, 0x10 ;  /* 0x0000001000077882 */ /* 0x000fe20000000000 */
[----:B------:R-:W-:Y:S01]  /*71f0*/  UMOV UR55, 0x10000000 ;  /* 0x1000000000377882 */ /* 0x000fe20000000000 */
[----:B------:R-:W-:Y:S01]  /*7200*/  R2UR UR32, R0 ;  /* 0x00000000002072ca */ /* 0x000fe200000e0000 */
[----:B------:R-:W-:Y:S01]  /*7210*/  UMOV UR13, UR21 ;  /* 0x00000015000d7c82 */ /* 0x000fe20008000000 */
[----:B------:R-:W-:Y:S01]  /*7220*/  LEA.HI.X R2, R2, R9, R3, 0x2, P1 ;  /* 0x0000000902027211 */ /* 0x000fe200008f1403 */
[----:B------:R-:W-:Y:S01]  /*7230*/  UMOV UR10, UR18 ;  /* 0x00000012000a7c82 */ /* 0x000fe20008000000 */
[----:B------:R-:W-:Y:S01]  /*7240*/  IADD3 R0, P1, R8, 0x2f0, RZ ;  /* 0x000002f008007810 */ /* 0x000fe20007f3e0ff */
[----:B------:R-:W-:Y:S01]  /*7250*/  UMOV UR34, 0x10 ;  /* 0x0000001000227882 */ /* 0x000fe20000000000 */
[----:B------:R-:W-:Y:S01]  /*7260*/  R2UR UR33, R2 ;  /* 0x00000000022172ca */ /* 0x000fe200000e0000 */
[----:B------:R-:W-:Y:S01]  /*7270*/  UIADD3 UR17, UR8, 0x26810, URZ ;  /* 0x0002681008117890 */ /* 0x000fe2000fffe03f */
[----:B------:R-:W-:Y:S01]  /*7280*/  R2UR UR46, R0 ;  /* 0x00000000002e72ca */ /* 0x000fe200000e0000 */
[----:B------:R-:W-:Y:S01]  /*7290*/  UIADD3 UR16, UR8, 0x12000, URZ ;  /* 0x0001200008107890 */ /* 0x000fe2000fffe03f */
[----:B------:R-:W-:Y:S01]  /*72a0*/  IADD3 R0, P2, R8, 0x3f0, RZ ;  /* 0x000003f008007810 */ /* 0x000fe20007f5e0ff */
[----:B------:R-:W-:-:S02]  /*72b0*/  UIADD3 UR40, UR8, 0x13000, URZ ;  /* 0x0001300008287890 */ /* 0x000fc4000fffe03f */
[----:B------:R-:W-:Y:S01]  /*72c0*/  UIADD3 UR24, UR8, 0x14000, URZ ;  /* 0x0001400008187890 */ /* 0x000fe2000fffe03f */
[----:B------:R-:W-:Y:S01]  /*72d0*/  R2UR UR30, R0 ;  /* 0x00000000001e72ca */ /* 0x000fe200000e0000 */
[--C-:B------:R-:W-:Y:S01]  /*72e0*/  IMAD.X R0, RZ, RZ, R7.reuse, P1 ;  /* 0x000000ffff007224 */ /* 0x100fe200008e0607 */
[----:B------:R-:W-:Y:S01]  /*72f0*/  IADD3 R2, P1, R8, 0xf0, RZ ;  /* 0x000000f008027810 */ /* 0x000fe20007f3e0ff */
[----:B------:R-:W-:Y:S01]  /*7300*/  UIADD3 UR56, UR8, 0x1e000, URZ ;  /* 0x0001e00008387890 */ /* 0x000fe2000fffe03f */
[----:B------:R-:W-:Y:S02]  /*7310*/  UMOV UR41, UR17 ;  /* 0x0000001100297c82 */ /* 0x000fe40008000000 */
[----:B------:R-:W-:Y:S01]  /*7320*/  R2UR UR48, R2 ;  /* 0x00000000023072ca */ /* 0x000fe200000e0000 */
[--C-:B------:R-:W-:Y:S01]  /*7330*/  IMAD.X R3, RZ, RZ, R7.reuse, P1 ;  /* 0x000000ffff037224 */ /* 0x100fe200008e0607 */
[----:B------:R-:W-:Y:S01]  /*7340*/  R2UR UR47, R0 ;  /* 0x00000000002f72ca */ /* 0x000fe200000e0000 */
[----:B------:R-:W-:Y:S01]  /*7350*/  IMAD.X R0, RZ, RZ, R7, P2 ;  /* 0x000000ffff007224 */ /* 0x000fe200010e0607 */
[----:B------:R-:W-:Y:S01]  /*7360*/  UMOV UR25, UR17 ;  /* 0x0000001100197c82 */ /* 0x000fe20008000000 */
[----:B------:R-:W-:Y:S01]  /*7370*/  UMOV UR57, UR17 ;  /* 0x0000001100397c82 */ /* 0x000fe20008000000 */
[----:B------:R-:W-:Y:S01]  /*7380*/  R2UR UR49, R3 ;  /* 0x00000000033172ca */ /* 0x000fe200000e0000 */
[----:B------:R-:W-:Y:S01]  /*7390*/  UIADD3 UR9, UR8, 0x26800, URZ ;  /* 0x0002680008097890 */ /* 0x000fe2000fffe03f */
[----:B------:R-:W-:Y:S01]  /*73a0*/  R2UR UR31, R0 ;  /* 0x00000000001f72ca */ /* 0x000fe200000e0000 */
[----:B------:R-:W-:Y:S01]  /*73b0*/  IMAD.U32 R0, RZ, RZ, UR6 ;  /* 0x00000006ff007e24 */ /* 0x000fe2000f8e00ff */
[----:B------:R-:W-:Y:S01]  /*73c0*/  UMOV UR35, UR11 ;  /* 0x0000000b00237c82 */ /* 0x000fe20008000000 */
[----:B------:R-:W-:Y:S01]  /*73d0*/  UMOV UR36, UR12 ;  /* 0x0000000c00247c82 */ /* 0x000fe20008000000 */
[----:B------:R-:W-:Y:S01]  /*73e0*/  UMOV UR37, UR21 ;  /* 0x0000001500257c82 */ /* 0x000fe20008000000 */
[----:B------:R-:W-:Y:S01]  /*73f0*/  VIADD R6, R0, 0xffffffff ;  /* 0xffffffff00067836 */ /* 0x000fe20000000000 */
[----:B------:R-:W-:Y:S01]  /*7400*/  UMOV UR52, UR12 ;  /* 0x0000000c00347c82 */ /* 0x000fe20008000000 */
[----:B------:R-:W-:Y:S01]  /*7410*/  UMOV UR53, UR21 ;  /* 0x0000001500357c82 */ /* 0x000fe20008000000 */
[----:B------:R-:W-:Y:S01]  /*7420*/  UMOV UR58, 0x50 ;  /* 0x00000050003a7882 */ /* 0x000fe20000000000 */
[----:B------:R-:W-:Y:S01]  /*7430*/  UMOV UR59, UR11 ;  /* 0x0000000b003b7c82 */ /* 0x000fe20008000000 */
[----:B------:R1:W-:Y:S01]  /*7440*/  STL [R1], R6 ;  /* 0x0000000601007387 */ /* 0x0003e20000100800 */
[----:B------:R-:W-:Y:S01]  /*7450*/  ISETP.GE.AND P1, PT, R4, R6, PT ;  /* 0x000000060400720c */ /* 0x000fe20003f26270 */
[----:B------:R-:W-:Y:S01]  /*7460*/  UMOV UR60, UR12 ;  /* 0x0000000c003c7c82 */ /* 0x000fe20008000000 */
[----:B------:R-:W-:Y:S01]  /*7470*/  UMOV UR61, UR21 ;  /* 0x00000015003d7c82 */ /* 0x000fe20008000000 */
[----:B------:R-:W-:Y:S01]  /*7480*/  UTMALDG.4D [UR16], [UR48], desc[UR50] ;  /* 0x00003210300075b4 */ /* 0x000fe20008019000 */
[----:B------:R2:W-:Y:S01]  /*7490*/  UTMALDG.4D [UR40], [UR48], desc[UR50] ;  /* 0x00003228300075b4 */ /* 0x0005e20008019000 */
[----:B------:R-:W-:Y:S01]  /*74a0*/  UTMALDG.4D [UR24], [UR48], desc[UR50] ;  /* 0x00003218300075b4 */ /* 0x000fe20008019000 */
[----:B------:R3:W-:Y:S01]  /*74b0*/  UBLKCP.S.G [UR56], [UR32], UR7 ;  /* 0x00000038200073ba */ /* 0x0007e20008000207 */
[----:B------:R1:W-:Y:S01]  /*74c0*/  SYNCS.ARRIVE.TRANS64 RZ, [R16+URZ+0x26800], R5 ;  /* 0x0268000510ff79a7 */ /* 0x0003e2000800003f */
[----:B------:R4:W-:Y:S01]  /*74d0*/  UTMALDG.4D [UR8], [UR46], desc[UR54] ;  /* 0x000036082e0075b4 */ /* 0x0009e20008019000 */
[----:B--2---:R-:W-:Y:S01]  /*74e0*/  UIADD3 UR40, UR8, 0x4000, URZ ;  /* 0x0000400008287890 */ /* 0x004fe2000fffe03f */
[----:B------:R-:W-:Y:S01]  /*74f0*/  UMOV UR42, 0x40 ;  /* 0x00000040002a7882 */ /* 0x000fe20000000000 */
[----:B------:R-:W-:Y:S01]  /*7500*/  UMOV UR43, UR11 ;  /* 0x0000000b002b7c82 */ /* 0x000fe20008000000 */
[----:B------:R-:W-:Y:S01]  /*7510*/  UMOV UR44, UR12 ;  /* 0x0000000c002c7c82 */ /* 0x000fe20008000000 */
[----:B------:R-:W-:Y:S01]  /*7520*/  UMOV UR41, UR9 ;  /* 0x0000000900297c82 */ /* 0x000fe20008000000 */
[----:B---3--:R-:W-:-:S02]  /*7530*/  UIADD3 UR32, UR8, 0x1000, URZ ;  /* 0x0000100008207890 */ /* 0x008fc4000fffe03f */
[----:B------:R-:W-:Y:S02]  /*7540*/  UIADD3 UR48, UR8, 0x2000, URZ ;  /* 0x0000200008307890 */ /* 0x000fe4000fffe03f */
[----:B------:R-:W-:Y:S01]  /*7550*/  UIADD3 UR24, UR8, 0x3000, URZ ;  /* 0x0000300008187890 */ /* 0x000fe2000fffe03f */
[----:B------:R-:W-:Y:S01]  /*7560*/  UMOV UR33, UR9 ;  /* 0x0000000900217c82 */ /* 0x000fe20008000000 */
[----:B------:R-:W-:Y:S01]  /*7570*/  UMOV UR50, 0x20 ;  /* 0x0000002000327882 */ /* 0x000fe20000000000 */
[----:B------:R-:W-:Y:S01]  /*7580*/  UMOV UR51, UR11 ;  /* 0x0000000b00337c82 */ /* 0x000fe20008000000 */
[----:B------:R-:W-:Y:S01]  /*7590*/  UMOV UR49, UR9 ;  /* 0x0000000900317c82 */ /* 0x000fe20008000000 */
[----:B------:R-:W-:Y:S01]  /*75a0*/  UMOV UR26, 0x30 ;  /* 0x00000030001a7882 */ /* 0x000fe20000000000 */
[----:B------:R-:W-:Y:S01]  /*75b0*/  UMOV UR27, UR11 ;  /* 0x0000000b001b7c82 */ /* 0x000fe20008000000 */
[----:B------:R-:W-:Y:S01]  /*75c0*/  UMOV UR28, UR12 ;  /* 0x0000000c001c7c82 */ /* 0x000fe20008000000 */
[----:B------:R2:W-:Y:S01]  /*75d0*/  UTMALDG.4D [UR32], [UR46], desc[UR54] ;  /* 0x000036202e0075b4 */ /* 0x0005e20008019000 */
[----:B------:R-:W-:Y:S01]  /*75e0*/  UMOV UR25, UR9 ;  /* 0x0000000900197c82 */ /* 0x000fe20008000000 */
[----:B------:R-:W-:Y:S01]  /*75f0*/  UIADD3 UR56, UR8, 0x5000, URZ ;  /* 0x0000500008387890 */ /* 0x000fe2000fffe03f */
[----:B------:R-:W-:Y:S01]  /*7600*/  UMOV UR57, UR9 ;  /* 0x0000000900397c82 */ /* 0x000fe20008000000 */
[----:B----4-:R-:W-:Y:S01]  /*7610*/  UMOV UR10, 0x40 ;  /* 0x00000040000a7882 */ /* 0x010fe20000000000 */
[----:B------:R-:W-:Y:S01]  /*7620*/  UTMALDG.4D [UR48], [UR46], desc[UR54] ;  /* 0x000036302e0075b4 */ /* 0x000fe20008019000 */
[----:B------:R3:W-:Y:S01]  /*7630*/  UTMALDG.4D [UR24], [UR46], desc[UR54] ;  /* 0x000036182e0075b4 */ /* 0x0007e20008019000 */
[----:B------:R1:W-:Y:S01]  /*7640*/  UTMALDG.4D [UR40], [UR46], desc[UR54] ;  /* 0x000036282e0075b4 */ /* 0x0003e20008019000 */
[----:B--2---:R-:W-:Y:S01]  /*7650*/  UIADD3 UR32, UR8, 0x6000, URZ ;  /* 0x0000600008207890 */ /* 0x004fe2000fffe03f */
[----:B------:R-:W-:-:S02]  /*7660*/  UMOV UR34, UR18 ;  /* 0x0000001200227c82 */ /* 0x000fc40008000000 */
[----:B------:R1:W-:Y:S06]  /*7670*/  UTMALDG.4D [UR56], [UR46], desc[UR54] ;  /* 0x000036382e0075b4 */ /* 0x0003ec0008019000 */
[----:B------:R1:W-:Y:S01]  /*7680*/  UTMALDG.4D [UR32], [UR30], desc[UR54] ;  /* 0x000036201e0075b4 */ /* 0x0003e20008019000 */
[----:B---3--:R-:W-:Y:S02]  /*7690*/  UIADD3 UR24, UR8, 0x8000, URZ ;  /* 0x0000800008187890 */ /* 0x008fe4000fffe03f */
[----:B------:R-:W-:Y:S01]  /*76a0*/  UIADD3 UR8, UR8, 0xa000, URZ ;  /* 0x0000a00008087890 */ /* 0x000fe2000fffe03f */
[----:B------:R-:W-:-:S06]  /*76b0*/  UMOV UR26, 0x20 ;  /* 0x00000020001a7882 */ /* 0x000fcc0000000000 */
[----:B------:R1:W-:Y:S02]  /*76c0*/  UTMALDG.4D [UR24], [UR30], desc[UR54] ;  /* 0x000036181e0075b4 */ /* 0x0003e40008019000 */
[----:B------:R1:W-:Y:S02]  /*76d0*/  UTMALDG.4D [UR8], [UR30], desc[UR54] ;  /* 0x000036081e0075b4 */ /* 0x0003e40008019000 */
[----:B-1----:R-:W-:Y:S05]  /*76e0*/  @P1 BRA `(.L_x_1088) ;  /* 0x0000001000e41947 */ /* 0x002fea0003800000 */
[----:B------:R-:W-:Y:S01]  /*76f0*/  R2UR UR7, R4 ;  /* 0x00000000040772ca */ /* 0x000fe200000e0000 */
[----:B------:R-:W1:Y:S01]  /*7700*/  S2R R6, SR_TID.X ;  /* 0x0000000000067919 */ /* 0x000e620000002100 */
[----:B------:R-:W-:Y:S01]  /*7710*/  UIADD3 UR8, UR6, -0x2, URZ ;  /* 0xfffffffe06087890 */ /* 0x000fe2000fffe03f */
[----:B------:R-:W-:-:S05]  /*7720*/  IMAD.MOV.U32 R11, RZ, RZ, 0x1 ;  /* 0x00000001ff0b7424 */ /* 0x000fca00078e00ff */
[----:B------:R-:W-:-:S05]  /*7730*/  ISETP.NE.AND P1, PT, R4, UR8, PT ;  /* 0x0000000804007c0c */ /* 0x000fca000bf25270 */
[----:B------:R-:W-:-:S04]  /*7740*/  ULOP3.LUT UR7, URZ, UR7, URZ, 0x33, !UPT ;  /* 0x000000073f077292 */ /* 0x000fc8000f8e333f */
[----:B------:R-:W-:-:S06]  /*7750*/  UIADD3 UR7, UR7, UR6, URZ ;  /* 0x0000000607077290 */ /* 0x000fcc000fffe03f */
[----:B------:R-:W-:-:S05]  /*7760*/  IMAD.U32 R0, RZ, RZ, UR7 ;  /* 0x00000007ff007e24 */ /* 0x000fca000f8e00ff */
[----:B------:R-:W-:Y:S01]  /*7770*/  LOP3.LUT R5, R0, 0x1, RZ, 0xc0, !PT ;  /* 0x0000000100057812 */ /* 0x000fe200078ec0ff */
[----:B------:R-:W-:-:S04]  /*7780*/  IMAD.MOV.U32 R0, RZ, RZ, R4 ;  /* 0x000000ffff007224 */ /* 0x000fc800078e0004 */
[----:B------:R2:W-:Y:S01]  /*7790*/  STL [R1+0x4], R5 ;  /* 0x0000040501007387 */ /* 0x0005e20000100800 */
[----:B-1----:R-:W-:Y:S01]  /*77a0*/  LOP3.LUT R6, R6, 0x1f, RZ, 0xc0, !PT ;  /* 0x0000001f06067812 */ /* 0x002fe200078ec0ff */
[----:B------:R-:W-:Y:S06]  /*77b0*/  @!P1 BRA `(.L_x_1089) ;  /* 0x0000000c00209947 */ /* 0x000fec0003800000 */
[----:B------:R-:W-:Y:S01]  /*77c0*/  R2UR UR8, R5 ;  /* 0x00000000050872ca */ /* 0x000fe200000e0000 */
[----:B------:R-:W-:Y:S02]  /*77d0*/  IMAD.MOV.U32 R0, RZ, RZ, R4 ;  /* 0x000000ffff007224 */ /* 0x000fe400078e0004 */
[----:B------:R-:W-:-:S10]  /*77e0*/  IMAD.MOV.U32 R11, RZ, RZ, 0x1 ;  /* 0x00000001ff0b7424 */ /* 0x000fd400078e00ff */
[----:B------:R-:W-:-:S06]  /*77f0*/  UIADD3 UR7, UR7, -UR8, URZ ;  /* 0x8000000807077290 */ /* 0x000fcc000fffe03f */
[----:B------:R-:W-:-:S07]  /*7800*/  IMAD.U32 R20, RZ, RZ, UR7 ;  /* 0x00000007ff147e24 */ /* 0x000fce000f8e00ff */
.L_x_1098:
[----:B--234-:R-:W-:-:S04]  /*7810*/  SHF.L.U32 R21, R11, 0x1f, RZ ;  /* 0x0000001f0b157819 */ /* 0x01cfc800000006ff */
[----:B------:R-:W1:Y:S02]  /*7820*/  SYNCS.PHASECHK.TRANS64.TRYWAIT P1, [R16+URZ+0x26840], R21 ;  /* 0x02684015100075a7 */ /* 0x000e64000802017f */
[----:B-1----:R-:W-:Y:S05]  /*7830*/  @!P1 BRA `(.L_x_1090) ;  /* 0x00000018009c9947 */ /* 0x002fea0003800000 */
.L_x_1115:
[----:B------:R-:W-:Y:S05]  /*7840*/  @P0 BRA `(.L_x_1091) ;  /* 0x0000000000140947 */ /* 0x000fea0003800000 */
[----:B------:R-:W-:Y:S01]  /*7850*/  ISETP.NE.AND P1, PT, R6, RZ, PT ;  /* 0x000000ff0600720c */ /* 0x000fe20003f25270 */
[----:B------:R-:W-:-:S04]  /*7860*/  IMAD.MOV.U32 R3, RZ, RZ, 0x3100 ;  /* 0x00003100ff037424 */ /* 0x000fc800078e00ff */
[----:B------:R3:W-:Y:S08]  /*7870*/  SYNCS.ARRIVE.TRANS64 RZ, [R16+URZ+0x26830], R3 ;  /* 0x0268300310ff79a7 */ /* 0x0007f0000800003f */
[----:B------:R-:W-:Y:S05]  /*7880*/  @!P1 BRA `(.L_x_1091) ;  /* 0x0000000000049947 */ /* 0x000fea0003800000 */
[----:B------:R-:W-:Y:S01]  /*7890*/  BPT.TRAP 0x1 ;  /* 0x000000040000795c */ /* 0x000fe20000300000 */
.L_x_1091:
[----:B------:R-:W3:Y:S01]  /*78a0*/  LDC.64 R12, c[0x0][0x728] ;  /* 0x0001ca00ff0c7b82 */ /* 0x000ee20000000a00 */
[----:B------:R-:W-:Y:S01]  /*78b0*/  IMAD.SHL.U32 R18, R0, 0x40, RZ ;  /* 0x0000004000127824 */ /* 0x000fe200078e00ff */
[----:B------:R-:W-:Y:S01]  /*78c0*/  R2UR UR40, R16 ;  /* 0x00000000102872ca */ /* 0x000fe200000e0000 */
[----:B------:R-:W-:Y:S01]  /*78d0*/  UMOV UR30, 0x0 ;  /* 0x00000000001e7882 */ /* 0x000fe20000000000 */
[----:B------:R-:W-:Y:S01]  /*78e0*/  UMOV UR31, 0x14f00000 ;  /* 0x14f00000001f7882 */ /* 0x000fe20000000000 */
[----:B------:R-:W-:Y:S01]  /*78f0*/  UMOV UR18, URZ ;  /* 0x0000003f00127c82 */ /* 0x000fe20008000000 */
[C---:B------:R-:W-:Y:S01]  /*7900*/  IADD3 R2, P1, R18.reuse, UR14, RZ ;  /* 0x0000000e12027c10 */ /* 0x040fe2000ff3e0ff */
[----:B------:R-:W-:Y:S01]  /*7910*/  UMOV UR34, 0x20 ;  /* 0x0000002000227882 */ /* 0x000fe20000000000 */
[----:B--2---:R-:W2:Y:S01]  /*7920*/  LDC.64 R4, c[0x0][0x198] ;  /* 0x00006600ff047b82 */ /* 0x004ea20000000a00 */
[----:B------:R-:W-:Y:S01]  /*7930*/  R2UR UR19, R18 ;  /* 0x00000000121372ca */ /* 0x000fe200000e0000 */
[----:B------:R-:W-:Y:S01]  /*7940*/  UMOV UR36, UR20 ;  /* 0x0000001400247c82 */ /* 0x000fe20008000000 */
[----:B------:R-:W-:Y:S01]  /*7950*/  UMOV UR37, UR21 ;  /* 0x0000001500257c82 */ /* 0x000fe20008000000 */
[----:B------:R-:W-:Y:S01]  /*7960*/  UMOV UR26, 0x40 ;  /* 0x00000040001a7882 */ /* 0x000fe20000000000 */
[----:B------:R-:W-:Y:S01]  /*7970*/  UMOV UR28, UR20 ;  /* 0x00000014001c7c82 */ /* 0x000fe20008000000 */
[----:B------:R-:W-:Y:S01]  /*7980*/  UMOV UR29, UR21 ;  /* 0x00000015001d7c82 */ /* 0x000fe20008000000 */
        /* <DEDUP_REMOVED lines=11> */
[----:B------:R-:W-:Y:S01]  /*7a40*/  LEA.HI.X.SX32 R3, R18, R14, 0x1, P1 ;  /* 0x0000000e12037211 */ /* 0x000fe200008f0eff */
[----:B------:R-:W-:Y:S01]  /*7a50*/  UMOV UR7, 0x10 ;  /* 0x0000001000077882 */ /* 0x000fe20000000000 */
[----:B--2---:R-:W-:Y:S01]  /*7a60*/  IMAD.MOV.U32 R8, RZ, RZ, R4 ;  /* 0x000000ffff087224 */ /* 0x004fe200078e0004 */
[----:B------:R-:W-:Y:S01]  /*7a70*/  UMOV UR41, UR17 ;  /* 0x0000001100297c82 */ /* 0x000fe20008000000 */
[----:B------:R-:W-:Y:S01]  /*7a80*/  IMAD.MOV.U32 R7, RZ, RZ, R5 ;  /* 0x000000ffff077224 */ /* 0x000fe200078e0005 */
[----:B------:R-:W-:-:S02]  /*7a90*/  LEA.HI.X R2, R2, R13, R3, 0x2, P2 ;  /* 0x0000000d02027211 */ /* 0x000fc400010f1403 */
[----:B------:R-:W-:Y:S02]  /*7aa0*/  IADD3 R4, P1, R8, 0x1f0, RZ ;  /* 0x000001f008047810 */ /* 0x000fe40007f3e0ff */
[----:B------:R-:W-:Y:S02]  /*7ab0*/  R2UR UR43, R2 ;  /* 0x00000000022b72ca */ /* 0x000fe400000e0000 */
[----:B------:R-:W-:Y:S01]  /*7ac0*/  R2UR UR8, R4 ;  /* 0x00000000040872ca */ /* 0x000fe200000e0000 */
[----:B------:R-:W-:-:S05]  /*7ad0*/  IMAD.X R5, RZ, RZ, R7, P1 ;  /* 0x000000ffff057224 */ /* 0x000fca00008e0607 */
[----:B------:R-:W-:-:S13]  /*7ae0*/  R2UR UR9, R5 ;  /* 0x00000000050972ca */ /* 0x000fda00000e0000 */
[----:B------:R2:W-:Y:S01]  /*7af0*/  UTMALDG.4D [UR16], [UR8], desc[UR30] ;  /* 0x00001e10080075b4 */ /* 0x0005e20008019000 */
[----:B------:R2:W-:Y:S01]  /*7b00*/  UTMALDG.4D [UR32], [UR8], desc[UR30] ;  /* 0x00001e20080075b4 */ /* 0x0005e20008019000 */
[----:B------:R2:W-:Y:S01]  /*7b10*/  UTMALDG.4D [UR24], [UR8], desc[UR30] ;  /* 0x00001e18080075b4 */ /* 0x0005e20008019000 */
[----:B------:R2:W-:Y:S01]  /*7b20*/  UBLKCP.S.G [UR40], [UR42], UR7 ;  /* 0x000000282a0073ba */ /* 0x0005e20008000207 */
[----:B------:R-:W3:Y:S02]  /*7b30*/  SYNCS.PHASECHK.TRANS64.TRYWAIT P1, [R16+URZ+0x26828], R21 ;  /* 0x02682815100075a7 */ /* 0x000ee4000802017f */
[----:B--23--:R-:W-:Y:S05]  /*7b40*/  @!P1 BRA `(.L_x_1092) ;  /* 0x0000001400ec9947 */ /* 0x00cfea0003800000 */
.L_x_1116:
[----:B------:R-:W-:Y:S05]  /*7b50*/  @P0 BRA `(.L_x_1093) ;  /* 0x0000000000140947 */ /* 0x000fea0003800000 */
[----:B------:R-:W-:Y:S01]  /*7b60*/  ISETP.NE.AND P1, PT, R6, RZ, PT ;  /* 0x000000ff0600720c */ /* 0x000fe20003f25270 */
[----:B------:R-:W-:-:S04]  /*7b70*/  IMAD.MOV.U32 R2, RZ, RZ, 0x3100 ;  /* 0x00003100ff027424 */ /* 0x000fc800078e00ff */
[----:B------:R3:W-:Y:S08]  /*7b80*/  SYNCS.ARRIVE.TRANS64 RZ, [R16+URZ+0x26818], R2 ;  /* 0x0268180210ff79a7 */ /* 0x0007f0000800003f */
[----:B------:R-:W-:Y:S05]  /*7b90*/  @!P1 BRA `(.L_x_1093) ;  /* 0x0000000000049947 */ /* 0x000fea0003800000 */
[----:B------:R-:W-:Y:S01]  /*7ba0*/  BPT.TRAP 0x1 ;  /* 0x000000040000795c */ /* 0x000fe20000300000 */
.L_x_1093:
[----:B------:R-:W-:Y:S01]  /*7bb0*/  VIADD R18, R18, 0x40 ;  /* 0x0000004012127836 */ /* 0x000fe20000000000 */
[----:B------:R-:W-:Y:S01]  /*7bc0*/  ULDC.64 UR8, c[0x0][0x700] ;  /* 0x0001c00000087ab9 */ /* 0x000fe20000000a00 */
[----:B------:R-:W-:Y:S01]  /*7bd0*/  R2UR UR40, R16 ;  /* 0x00000000102872ca */ /* 0x000fe200000e0000 */
[----:B------:R-:W-:Y:S01]  /*7be0*/  IMAD.U32 R10, RZ, RZ, UR8 ;  /* 0x00000008ff0a7e24 */ /* 0x000fe2000f8e00ff */
[----:B------:R-:W-:Y:S01]  /*7bf0*/  UMOV UR30, 0x0 ;  /* 0x00000000001e7882 */ /* 0x000fe20000000000 */
[----:B---3--:R-:W-:Y:S01]  /*7c00*/  IADD3 R2, P1, R18, UR22, RZ ;  /* 0x0000001612027c10 */ /* 0x008fe2000ff3e0ff */
[----:B------:R-:W-:Y:S01]  /*7c10*/  IMAD.U32 R9, RZ, RZ, UR9 ;  /* 0x00000009ff097e24 */ /* 0x000fe2000f8e00ff */
[----:B------:R-:W-:Y:S01]  /*7c20*/  SHF.R.S32.HI R17, RZ, 0x1f, R18 ;  /* 0x0000001fff117819 */ /* 0x000fe20000011412 */
[----:B------:R-:W-:Y:S01]  /*7c30*/  UMOV UR31, 0x14f00000 ;  /* 0x14f00000001f7882 */ /* 0x000fe20000000000 */
[----:B------:R-:W-:Y:S01]  /*7c40*/  LEA R3, P2, R2, R10, 0x2 ;  /* 0x0000000a02037211 */ /* 0x000fe200078410ff */
[----:B------:R-:W-:Y:S01]  /*7c50*/  UMOV UR34, URZ ;  /* 0x0000003f00227c82 */ /* 0x000fe20008000000 */
[----:B------:R-:W-:Y:S01]  /*7c60*/  R2UR UR35, R18 ;  /* 0x00000000122372ca */ /* 0x000fe200000e0000 */
[----:B------:R-:W-:Y:S01]  /*7c70*/  UMOV UR36, UR20 ;  /* 0x0000001400247c82 */ /* 0x000fe20008000000 */
[----:B------:R-:W-:Y:S01]  /*7c80*/  R2UR UR42, R3 ;  /* 0x00000000032a72ca */ /* 0x000fe200000e0000 */
[----:B------:R-:W-:Y:S01]  /*7c90*/  IMAD.X R3, R17, 0x1, R15, P1 ;  /* 0x0000000111037824 */ /* 0x000fe200008e060f */
[----:B------:R-:W-:-:S02]  /*7ca0*/  UIADD3 UR33, UR40, 0x26818, URZ ;  /* 0x0002681828217890 */ /* 0x000fc4000fffe03f */
[----:B------:R-:W-:Y:S02]  /*7cb0*/  UIADD3 UR32, UR40, 0x15000, URZ ;  /* 0x0001500028207890 */ /* 0x000fe4000fffe03f */
[----:B------:R-:W-:Y:S01]  /*7cc0*/  LEA.HI.X R3, R2, R9, R3, 0x2, P2 ;  /* 0x0000000902037211 */ /* 0x000fe200010f1403 */
        /* <DEDUP_REMOVED lines=8> */
[----:B------:R-:W-:Y:S01]  /*7d50*/  UMOV UR26, 0x20 ;  /* 0x00000020001a7882 */ /* 0x000fe20000000000 */
[----:B------:R-:W-:Y:S01]  /*7d60*/  UMOV UR28, UR20 ;  /* 0x00000014001c7c82 */ /* 0x000fe20008000000 */
[----:B------:R-:W-:Y:S01]  /*7d70*/  UMOV UR29, UR21 ;  /* 0x00000015001d7c82 */ /* 0x000fe20008000000 */
[----:B------:R-:W-:Y:S01]  /*7d80*/  R2UR UR9, R3 ;  /* 0x00000000030972ca */ /* 0x000fe200000e0000 */
[----:B------:R-:W-:Y:S01]  /*7d90*/  UMOV UR25, UR33 ;  /* 0x0000002100197c82 */ /* 0x000fe20008000000 */
[----:B------:R-:W-:Y:S01]  /*7da0*/  UMOV UR27, UR35 ;  /* 0x00000023001b7c82 */ /* 0x000fe20008000000 */
[----:B------:R-:W-:Y:S01]  /*7db0*/  UMOV UR18, 0x40 ;  /* 0x0000004000127882 */ /* 0x000fe20000000000 */
[----:B------:R-:W-:Y:S01]  /*7dc0*/  UMOV UR17, UR33 ;  /* 0x0000002100117c82 */ /* 0x000fe20008000000 */
[----:B------:R-:W-:Y:S01]  /*7dd0*/  UMOV UR19, UR35 ;  /* 0x0000002300137c82 */ /* 0x000fe20008000000 */
[----:B------:R-:W-:Y:S01]  /*7de0*/  UMOV UR41, UR33 ;  /* 0x0000002100297c82 */ /* 0x000fe20008000000 */
[----:B------:R-:W-:-:S06]  /*7df0*/  UMOV UR7, 0x10 ;  /* 0x0000001000077882 */ /* 0x000fcc0000000000 */
[----:B------:R3:W-:Y:S01]  /*7e00*/  UTMALDG.4D [UR32], [UR8], desc[UR30] ;  /* 0x00001e20080075b4 */ /* 0x0007e20008019000 */
[----:B------:R3:W-:Y:S01]  /*7e10*/  UTMALDG.4D [UR24], [UR8], desc[UR30] ;  /* 0x00001e18080075b4 */ /* 0x0007e20008019000 */
[----:B------:R3:W-:Y:S01]  /*7e20*/  UTMALDG.4D [UR16], [UR8], desc[UR30] ;  /* 0x00001e10080075b4 */ /* 0x0007e20008019000 */
[----:B------:R3:W-:Y:S01]  /*7e30*/  UBLKCP.S.G [UR40], [UR42], UR7 ;  /* 0x000000282a0073ba */ /* 0x0007e20008000207 */
[----:B------:R-:W4:Y:S02]  /*7e40*/  SYNCS.PHASECHK.TRANS64.TRYWAIT P1, [R16+URZ+0x26848], R21 ;  /* 0x02684815100075a7 */ /* 0x000f24000802017f */
[----:B---34-:R-:W-:Y:S05]  /*7e50*/  @!P1 BRA `(.L_x_1094) ;  /* 0x00000014003c9947 */ /* 0x018fea0003800000 */
.L_x_1117:
[----:B------:R-:W-:Y:S05]  /*7e60*/  @P0 BRA `(.L_x_1095) ;  /* 0x0000000000140947 */ /* 0x000fea0003800000 */
[----:B------:R-:W-:Y:S01]  /*7e70*/  ISETP.NE.AND P1, PT, R6, RZ, PT ;  /* 0x000000ff0600720c */ /* 0x000fe20003f25270 */
[----:B-123--:R-:W-:-:S04]  /*7e80*/  IMAD.MOV.U32 R21, RZ, RZ, 0x3100 ;  /* 0x00003100ff157424 */ /* 0x00efc800078e00ff */
[----:B------:R4:W-:Y:S08]  /*7e90*/  SYNCS.ARRIVE.TRANS64 RZ, [R16+URZ+0x26838], R21 ;  /* 0x0268381510ff79a7 */ /* 0x0009f0000800003f */
[----:B------:R-:W-:Y:S05]  /*7ea0*/  @!P1 BRA `(.L_x_1095) ;  /* 0x0000000000049947 */ /* 0x000fea0003800000 */
[----:B------:R-:W-:Y:S01]  /*7eb0*/  BPT.TRAP 0x1 ;  /* 0x000000040000795c */ /* 0x000fe20000300000 */
.L_x_1095:
        /* <DEDUP_REMOVED lines=8> */
[C---:B------:R-:W-:Y:S01]  /*7f40*/  LEA R12, P1, R18.reuse, R12, 0x2 ;  /* 0x0000000c120c7211 */ /* 0x040fe200078210ff */
        /* <DEDUP_REMOVED lines=27> */
[----:B------:R-:W5:Y:S02]  /*8100*/  SYNCS.PHASECHK.TRANS64.TRYWAIT P1, [R16+URZ+0x26820], R5 ;  /* 0x02682005100075a7 */ /* 0x000f64000802017f */
[----:B-1---5:R-:W-:Y:S05]  /*8110*/  @!P1 BRA `(.L_x_1096) ;  /* 0x0000001000a09947 */ /* 0x022fea0003800000 */
.L_x_1119:
[----:B------:R-:W-:Y:S05]  /*8120*/  @P0 BRA `(.L_x_1097) ;  /* 0x0000000000140947 */ /* 0x000fea0003800000 */
[----:B------:R-:W-:Y:S01]  /*8130*/  ISETP.NE.AND P1, PT, R6, RZ, PT ;  /* 0x000000ff0600720c */ /* 0x000fe20003f25270 */
[----:B------:R-:W-:-:S04]  /*8140*/  IMAD.MOV.U32 R5, RZ, RZ, 0x3100 ;  /* 0x00003100ff057424 */ /* 0x000fc800078e00ff */
[----:B------:R1:W-:Y:S08]  /*8150*/  SYNCS.ARRIVE.TRANS64 RZ, [R16+URZ+0x26810], R5 ;  /* 0x0268100510ff79a7 */ /* 0x0003f0000800003f */
[----:B------:R-:W-:Y:S05]  /*8160*/  @!P1 BRA `(.L_x_1097) ;  /* 0x0000000000049947 */ /* 0x000fea0003800000 */
[----:B------:R-:W-:Y:S01]  /*8170*/  BPT.TRAP 0x1 ;  /* 0x000000040000795c */ /* 0x000fe20000300000 */
.L_x_1097:
[----:B------:R-:W-:Y:S01]  /*8180*/  R2UR UR7, R0 ;  /* 0x00000000000772ca */ /* 0x000fe200000e0000 */
[----:B------:R-:W-:Y:S01]  /*8190*/  VIADD R20, R20, 0xfffffffe ;  /* 0xfffffffe14147836 */ /* 0x000fe20000000000 */
[----:B------:R-:W-:Y:S01]  /*81a0*/  R2UR UR8, R15 ;  /* 0x000000000f0872ca */ /* 0x000fe200000e0000 */
[----:B------:R-:W-:Y:S01]  /*81b0*/  UMOV UR30, 0x0 ;  /* 0x00000000001e7882 */ /* 0x000fe20000000000 */
[----:B------:R-:W-:Y:S01]  /*81c0*/  R2UR UR40, R16 ;  /* 0x00000000102872ca */ /* 0x000fe200000e0000 */
[----:B------:R-:W-:Y:S01]  /*81d0*/  UMOV UR31, 0x14f00000 ;  /* 0x14f00000001f7882 */ /* 0x000fe20000000000 */
[----:B------:R-:W-:Y:S01]  /*81e0*/  UMOV UR34, URZ ;  /* 0x0000003f00227c82 */ /* 0x000fe20008000000 */
[----:B------:R-:W-:Y:S01]  /*81f0*/  UMOV UR36, UR20 ;  /* 0x0000001400247c82 */ /* 0x000fe20008000000 */
[----:B------:R-:W-:Y:S01]  /*8200*/  UMOV UR37, UR21 ;  /* 0x0000001500257c82 */ /* 0x000fe20008000000 */
[----:B------:R-:W-:Y:S01]  /*8210*/  UMOV UR26, 0x20 ;  /* 0x00000020001a7882 */ /* 0x000fe20000000000 */
[----:B------:R-:W-:Y:S01]  /*8220*/  UMOV UR28, UR20 ;  /* 0x00000014001c7c82 */ /* 0x000fe20008000000 */
[----:B------:R-:W-:Y:S01]  /*8230*/  UMOV UR29, UR21 ;  /* 0x00000015001d7c82 */ /* 0x000fe20008000000 */
[----:B------:R-:W-:Y:S01]  /*8240*/  UMOV UR18, 0x40 ;  /* 0x0000004000127882 */ /* 0x000fe20000000000 */
[----:B------:R-:W-:Y:S01]  /*8250*/  UIADD3 UR7, UR7, 0x2, URZ ;  /* 0x0000000207077890 */ /* 0x000fe2000fffe03f */
[----:B------:R-:W-:-:S03]  /*8260*/  UMOV UR10, 0x10 ;  /* 0x00000010000a7882 */ /* 0x000fc60000000000 */
[----:B------:R-:W-:Y:S02]  /*8270*/  USHF.L.U32 UR35, UR7, 0x6, URZ ;  /* 0x0000000607237899 */ /* 0x000fe4000800063f */
[----:B------:R-:W-:Y:S02]  /*8280*/  UIADD3 UR33, UR40, 0x26810, URZ ;  /* 0x0002681028217890 */ /* 0x000fe4000fffe03f */
[----:B------:R-:W-:Y:S02]  /*8290*/  UIADD3 UR9, UP0, UR35, UR22, URZ ;  /* 0x0000001623097290 */ /* 0x000fe4000ff1e03f */
[----:B------:R-:W-:Y:S02]  /*82a0*/  UIADD3 UR32, UR40, 0x12000, URZ ;  /* 0x0001200028207890 */ /* 0x000fe4000fffe03f */
[----:B------:R-:W-:Y:S02]  /*82b0*/  ULEA.HI.X.SX32 UR8, UR35, UR8, 0x1, UP0 ;  /* 0x0000000823087291 */ /* 0x000fe400080f0e3f */
[----:B-1----:R-:W-:Y:S01]  /*82c0*/  IMAD.U32 R5, RZ, RZ, UR9 ;  /* 0x00000009ff057e24 */ /* 0x002fe2000f8e00ff */
[----:B------:R-:W-:-:S02]  /*82d0*/  UIADD3 UR24, UR40, 0x13000, URZ ;  /* 0x0001300028187890 */ /* 0x000fc4000fffe03f */
[----:B------:R-:W-:Y:S01]  /*82e0*/  UIADD3 UR16, UR40, 0x14000, URZ ;  /* 0x0001400028107890 */ /* 0x000fe2000fffe03f */
[----:B------:R-:W-:Y:S01]  /*82f0*/  IMAD.U32 R4, RZ, RZ, UR8 ;  /* 0x00000008ff047e24 */ /* 0x000fe2000f8e00ff */
[----:B------:R-:W-:Y:S01]  /*8300*/  LEA R0, P1, R5, R10, 0x2 ;  /* 0x0000000a05007211 */ /* 0x000fe200078210ff */
[----:B------:R-:W-:Y:S01]  /*8310*/  UIADD3 UR40, UR40, 0x1e000, URZ ;  /* 0x0001e00028287890 */ /* 0x000fe2000fffe03f */
[----:B------:R-:W-:Y:S01]  /*8320*/  R2UR UR8, R2 ;  /* 0x00000000020872ca */ /* 0x000fe200000e0000 */
[----:B------:R-:W-:Y:S01]  /*8330*/  UMOV UR25, UR33 ;  /* 0x0000002100197c82 */ /* 0x000fe20008000000 */
[----:B------:R-:W-:Y:S01]  /*8340*/  R2UR UR42, R0 ;  /* 0x00000000002a72ca */ /* 0x000fe200000e0000 */
[----:B------:R-:W-:Y:S01]  /*8350*/  IMAD.U32 R0, RZ, RZ, UR9 ;  /* 0x00000009ff007e24 */ /* 0x000fe2000f8e00ff */
[----:B------:R-:W-:Y:S01]  /*8360*/  R2UR UR9, R3 ;  /* 0x00000000030972ca */ /* 0x000fe200000e0000 */
[----:B------:R-:W-:Y:S01]  /*8370*/  UMOV UR27, UR35 ;  /* 0x00000023001b7c82 */ /* 0x000fe20008000000 */
[----:B------:R-:W-:Y:S01]  /*8380*/  UMOV UR17, UR33 ;  /* 0x0000002100117c82 */ /* 0x000fe20008000000 */
[----:B------:R-:W-:Y:S01]  /*8390*/  UMOV UR19, UR35 ;  /* 0x0000002300137c82 */ /* 0x000fe20008000000 */
[----:B------:R-:W-:Y:S01]  /*83a0*/  LEA.HI.X R0, R0, R9, R4, 0x2, P1 ;  /* 0x0000000900007211 */ /* 0x000fe200008f1404 */
[----:B------:R-:W-:Y:S01]  /*83b0*/  UMOV UR41, UR33 ;  /* 0x0000002100297c82 */ /* 0x000fe20008000000 */
[----:B------:R-:W-:-:S02]  /*83c0*/  ISETP.NE.AND P1, PT, R20, RZ, PT ;  /* 0x000000ff1400720c */ /* 0x000fc40003f25270 */
[----:B------:R-:W-:Y:S01]  /*83d0*/  R2UR UR43, R0 ;  /* 0x00000000002b72ca */ /* 0x000fe200000e0000 */
[----:B------:R-:W-:-:S04]  /*83e0*/  IMAD.U32 R0, RZ, RZ, UR7 ;  /* 0x00000007ff007e24 */ /* 0x000fc8000f8e00ff */
[----:B------:R1:W-:Y:S01]  /*83f0*/  UTMALDG.4D [UR32], [UR8], desc[UR30] ;  /* 0x00001e20080075b4 */ /* 0x0003e20008019000 */
[----:B------:R1:W-:Y:S01]  /*8400*/  UTMALDG.4D [UR24], [UR8], desc[UR30] ;  /* 0x00001e18080075b4 */ /* 0x0003e20008019000 */
[----:B------:R1:W-:Y:S06]  /*8410*/  UTMALDG.4D [UR16], [UR8], desc[UR30] ;  /* 0x00001e10080075b4 */ /* 0x0003ec0008019000 */
[----:B------:R1:W-:Y:S02]  /*8420*/  UBLKCP.S.G [UR40], [UR42], UR10 ;  /* 0x000000282a0073ba */ /* 0x0003e4000800020a */
[----:B-1----:R-:W-:Y:S05]  /*8430*/  @P1 BRA `(.L_x_1098) ;  /* 0xfffffff000f41947 */ /* 0x002fea000383ffff */
.L_x_1089:
[----:B------:R-:W3:Y:S02]  /*8440*/  LDL.LU R4, [R1+0x4] ;  /* 0x0000040001047983 */ /* 0x000ee40000300800 */
[----:B---3--:R-:W-:Y:S02]  /*8450*/  ISETP.NE.AND P1, PT, R4, RZ, PT ;  /* 0x000000ff0400720c */ /* 0x008fe40003f25270 */
[----:B------:R1:W5:Y:S11]  /*8460*/  LDL R4, [R1] ;  /* 0x0000000001047983 */ /* 0x0003760000100800 */
[----:B-1----:R-:W-:Y:S05]  /*8470*/  @!P1 BRA `(.L_x_1088) ;  /* 0x0000000400809947 */ /* 0x002fea0003800000 */
[----:B------:R-:W-:-:S04]  /*8480*/  SHF.L.U32 R13, R11, 0x1f, RZ ;  /* 0x0000001f0b0d7819 */ /* 0x000fc800000006ff */
[----:B------:R-:W1:Y:S02]  /*8490*/  SYNCS.PHASECHK.TRANS64.TRYWAIT P1, [R16+URZ+0x26840], R13 ;  /* 0x0268400d100075a7 */ /* 0x000e64000802017f */
[----:B-1----:R-:W-:Y:S05]  /*84a0*/  @!P1 BRA `(.L_x_1099) ;  /* 0x0000000c00d49947 */ /* 0x002fea0003800000 */
.L_x_1120:
[----:B------:R-:W-:Y:S05]  /*84b0*/  @P0 BRA `(.L_x_1100) ;  /* 0x0000000000140947 */ /* 0x000fea0003800000 */
[----:B------:R-:W-:Y:S01]  /*84c0*/  ISETP.NE.AND P1, PT, R6, RZ, PT ;  /* 0x000000ff0600720c */ /* 0x000fe20003f25270 */
[----:B--2---:R-:W-:-:S04]  /*84d0*/  IMAD.MOV.U32 R5, RZ, RZ, 0x3100 ;  /* 0x00003100ff057424 */ /* 0x004fc800078e00ff */
[----:B------:R3:W-:Y:S08]  /*84e0*/  SYNCS.ARRIVE.TRANS64 RZ, [R16+URZ+0x26830], R5 ;  /* 0x0268300510ff79a7 */ /* 0x0007f0000800003f */
[----:B------:R-:W-:Y:S05]  /*84f0*/  @!P1 BRA `(.L_x_1100) ;  /* 0x0000000000049947 */ /* 0x000fea0003800000 */
[----:B------:R-:W-:Y:S01]  /*8500*/  BPT.TRAP 0x1 ;  /* 0x000000040000795c */ /* 0x000fe20000300000 */
.L_x_1100:
[----:B--23-5:R-:W2:Y:S01]  /*8510*/  LDC.64 R4, c[0x0][0x728] ;  /* 0x0001ca00ff047b82 */ /* 0x02cea20000000a00 */
[----:B------:R-:W-:Y:S01]  /*8520*/  IMAD.SHL.U32 R17, R0, 0x40, RZ ;  /* 0x0000004000117824 */ /* 0x000fe200078e00ff */
[----:B------:R-:W-:Y:S01]  /*8530*/  R2UR UR16, R16 ;  /* 0x00000000101072ca */ /* 0x000fe200000e0000 */
[----:B------:R-:W-:Y:S01]  /*8540*/  UMOV UR30, 0x0 ;  /* 0x00000000001e7882 */ /* 0x000fe20000000000 */
[----:B------:R-:W-:Y:S01]  /*8550*/  UMOV UR31, 0x14f00000 ;  /* 0x14f00000001f7882 */ /* 0x000fe20000000000 */
[----:B------:R-:W-:Y:S01]  /*8560*/  UMOV UR34, URZ ;  /* 0x0000003f00227c82 */ /* 0x000fe20008000000 */
[C---:B------:R-:W-:Y:S01]  /*8570*/  IADD3 R0, P1, R17.reuse, UR14, RZ ;  /* 0x0000000e11007c10 */ /* 0x040fe2000ff3e0ff */
[----:B------:R-:W-:Y:S01]  /*8580*/  UMOV UR36, UR20 ;  /* 0x0000001400247c82 */ /* 0x000fe20008000000 */
[----:B------:R-:W-:Y:S01]  /*8590*/  R2UR UR35, R17 ;  /* 0x00000000112372ca */ /* 0x000fe200000e0000 */
[----:B------:R-:W-:Y:S01]  /*85a0*/  UMOV UR37, UR21 ;  /* 0x0000001500257c82 */ /* 0x000fe20008000000 */
[----:B------:R-:W-:Y:S01]  /*85b0*/  UMOV UR26, 0x20 ;  /* 0x00000020001a7882 */ /* 0x000fe20000000000 */
[----:B------:R-:W-:Y:S01]  /*85c0*/  UMOV UR28, UR20 ;  /* 0x00000014001c7c82 */ /* 0x000fe20008000000 */
[----:B------:R-:W-:Y:S01]  /*85d0*/  UMOV UR29, UR21 ;  /* 0x00000015001d7c82 */ /* 0x000fe20008000000 */
[----:B------:R-:W-:Y:S01]  /*85e0*/  UMOV UR18, 0x40 ;  /* 0x0000004000127882 */ /* 0x000fe20000000000 */
[----:B------:R-:W-:Y:S01]  /*85f0*/  UMOV UR7, 0x10 ;  /* 0x0000001000077882 */ /* 0x000fe20000000000 */
        /* <DEDUP_REMOVED lines=12> */
[----:B------:R-:W-:-:S03]  /*86c0*/  UMOV UR43, UR33 ;  /* 0x00000021002b7c82 */ /* 0x000fc60008000000 */
[----:B------:R-:W-:Y:S02]  /*86d0*/  LEA.HI.X R5, R0, R5, R4, 0x2, P2 ;  /* 0x0000000500057211 */ /* 0x000fe400010f1404 */
        /* <DEDUP_REMOVED lines=11> */
.L_x_1121:
[----:B------:R-:W-:Y:S05]  /*8790*/  @P0 BRA `(.L_x_1102) ;  /* 0x0000000000140947 */ /* 0x000fea0003800000 */
[----:B------:R-:W-:Y:S01]  /*87a0*/  ISETP.NE.AND P0, PT, R6, RZ, PT ;  /* 0x000000ff0600720c */ /* 0x000fe20003f05270 */
[----:B------:R-:W-:-:S04]  /*87b0*/  IMAD.MOV.U32 R5, RZ, RZ, 0x3100 ;  /* 0x00003100ff057424 */ /* 0x000fc800078e00ff */
[----:B------:R3:W-:Y:S08]  /*87c0*/  SYNCS.ARRIVE.TRANS64 RZ, [R16+URZ+0x26818], R5 ;  /* 0x0268180510ff79a7 */ /* 0x0007f0000800003f */
[----:B------:R-:W-:Y:S05]  /*87d0*/  @!P0 BRA `(.L_x_1102) ;  /* 0x0000000000048947 */ /* 0x000fea0003800000 */
[----:B------:R-:W-:Y:S01]  /*87e0*/  BPT.TRAP 0x1 ;  /* 0x000000040000795c */ /* 0x000fe20000300000 */
.L_x_1102:
        /* <DEDUP_REMOVED lines=13> */
[----:B------:R-:W-:-:S04]  /*88c0*/  UIADD3 UR35, UR35, 0x40, URZ ;  /* 0x0000004023237890 */ /* 0x000fc8000fffe03f */
[----:B------:R-:W-:Y:S02]  /*88d0*/  UIADD3 UR8, UP0, UR35, UR22, URZ ;  /* 0x0000001623087290 */ /* 0x000fe4000ff1e03f */
[----:B------:R-:W-:Y:S02]  /*88e0*/  UIADD3 UR32, UR40, 0x15000, URZ ;  /* 0x0001500028207890 */ /* 0x000fe4000fffe03f */
[----:B------:R-:W-:Y:S02]  /*88f0*/  ULEA.HI.X.SX32 UR7, UR35, UR7, 0x1, UP0 ;  /* 0x0000000723077291 */ /* 0x000fe400080f0e3f */
[----:B---3--:R-:W-:Y:S01]  /*8900*/  IMAD.U32 R5, RZ, RZ, UR8 ;  /* 0x00000008ff057e24 */ /* 0x008fe2000f8e00ff */
[----:B------:R-:W-:Y:S01]  /*8910*/  UIADD3 UR33, UR40, 0x26818, URZ ;  /* 0x0002681828217890 */ /* 0x000fe2000fffe03f */
[----:B------:R-:W-:Y:S01]  /*8920*/  IMAD.U32 R0, RZ, RZ, UR8 ;  /* 0x00000008ff007e24 */ /* 0x000fe2000f8e00ff */
[----:B------:R-:W-:Y:S01]  /*8930*/  R2UR UR8, R2 ;  /* 0x00000000020872ca */ /* 0x000fe200000e0000 */
[----:B------:R-:W-:Y:S01]  /*8940*/  IMAD.U32 R4, RZ, RZ, UR7 ;  /* 0x00000007ff047e24 */ /* 0x000fe2000f8e00ff */
[----:B------:R-:W-:Y:S01]  /*8950*/  LEA R10, P0, R5, R10, 0x2 ;  /* 0x0000000a050a7211 */ /* 0x000fe200078010ff */
[----:B------:R-:W-:-:S02]  /*8960*/  UIADD3 UR24, UR40, 0x16000, URZ ;  /* 0x0001600028187890 */ /* 0x000fc4000fffe03f */
[----:B------:R-:W-:Y:S01]  /*8970*/  UIADD3 UR16, UR40, 0x17000, URZ ;  /* 0x0001700028107890 */ /* 0x000fe2000fffe03f */
[----:B------:R-:W-:Y:S01]  /*8980*/  LEA.HI.X R9, R0, R9, R4, 0x2, P0 ;  /* 0x0000000900097211 */ /* 0x000fe200000f1404 */
[----:B------:R-:W-:Y:S01]  /*8990*/  UIADD3 UR40, UR40, 0x1e100, URZ ;  /* 0x0001e10028287890 */ /* 0x000fe2000fffe03f */
[----:B------:R3:W5:Y:S01]  /*89a0*/  LDL.LU R4, [R1] ;  /* 0x0000000001047983 */ /* 0x0007620000300800 */
[----:B------:R-:W-:Y:S01]  /*89b0*/  R2UR UR42, R10 ;  /* 0x000000000a2a72ca */ /* 0x000fe200000e0000 */
[----:B------:R-:W-:Y:S01]  /*89c0*/  UMOV UR25, UR33 ;  /* 0x0000002100197c82 */ /* 0x000fe20008000000 */
[----:B------:R-:W-:Y:S01]  /*89d0*/  R2UR UR43, R9 ;  /* 0x00000000092b72ca */ /* 0x000fe200000e0000 */
[----:B------:R-:W-:Y:S01]  /*89e0*/  UMOV UR27, UR35 ;  /* 0x00000023001b7c82 */ /* 0x000fe20008000000 */
[----:B------:R3:W-:Y:S01]  /*89f0*/  UTMALDG.4D [UR32], [UR8], desc[UR30] ;  /* 0x00001e20080075b4 */ /* 0x0007e20008019000 */
[----:B------:R-:W-:Y:S01]  /*8a00*/  UMOV UR17, UR33 ;  /* 0x0000002100117c82 */ /* 0x000fe20008000000 */
[----:B------:R-:W-:Y:S01]  /*8a10*/  UMOV UR19, UR35 ;  /* 0x0000002300137c82 */ /* 0x000fe20008000000 */
[----:B------:R-:W-:Y:S01]  /*8a20*/  UMOV UR41, UR33 ;  /* 0x0000002100297c82 */ /* 0x000fe20008000000 */
[----:B------:R-:W-:Y:S01]  /*8a30*/  UMOV UR7, 0x10 ;  /* 0x0000001000077882 */ /* 0x000fe20000000000 */
[----:B------:R3:W-:Y:S01]  /*8a40*/  UTMALDG.4D [UR24], [UR8], desc[UR30] ;  /* 0x00001e18080075b4 */ /* 0x0007e20008019000 */
[----:B------:R3:W-:Y:S05]  /*8a50*/  UTMALDG.4D [UR16], [UR8], desc[UR30] ;  /* 0x00001e10080075b4 */ /* 0x0007ea0008019000 */
[----:B------:R3:W-:Y:S02]  /*8a60*/  UBLKCP.S.G [UR40], [UR42], UR7 ;  /* 0x000000282a0073ba */ /* 0x0007e40008000207 */
[----:B---3--:R-:W-:-:S07]  /*8a70*/  IMAD.MOV.U32 R19, RZ, RZ, 0x1 ;  /* 0x00000001ff137424 */ /* 0x008fce00078e00ff */
.L_x_1088:
[----:B------:R-:W3:Y:S01]  /*8a80*/  S2R R0, SR_TID.X ;  /* 0x0000000000007919 */ /* 0x000ee20000002100 */
[----:B------:R-:W-:Y:S01]  /*8a90*/  IMAD R3, R19, 0x8, R16 ;  /* 0x0000000813037824 */ /* 0x000fe200078e0210 */
[----:B---3--:R-:W-:Y:S02]  /*8aa0*/  LOP3.LUT R2, R0, 0x7f, RZ, 0xc0, !PT ;  /* 0x0000007f00027812 */ /* 0x008fe400078ec0ff */
[----:B------:R-:W-:Y:S02]  /*8ab0*/  SHF.L.U32 R0, R11, 0x1f, RZ ;  /* 0x0000001f0b007819 */ /* 0x000fe400000006ff */
[----:B------:R-:W-:Y:S02]  /*8ac0*/  ISETP.NE.AND P1, PT, R2, RZ, PT ;  /* 0x000000ff0200720c */ /* 0x000fe40003f25270 */
[----:B------:R-:W3:Y:S02]  /*8ad0*/  SYNCS.PHASECHK.TRANS64.TRYWAIT P0, [R3+URZ+0x26840], R0 ;  /* 0x02684000030075a7 */ /* 0x000ee4000800017f */
[----:B---3--:R-:W-:Y:S09]  /*8ae0*/  @!P0 BRA `(.L_x_1103) ;  /* 0x00000008006c8947 */ /* 0x008ff20003800000 */
.L_x_1122:
[----:B------:R-:W-:Y:S05]  /*8af0*/  @P1 BRA `(.L_x_1104) ;  /* 0x0000000000181947 */ /* 0x000fea0003800000 */
[----:B------:R-:W1:Y:S01]  /*8b00*/  S2R R2, SR_TID.X ;  /* 0x0000000000027919 */ /* 0x000e620000002100 */
[----:B---3--:R-:W-:-:S04]  /*8b10*/  IMAD.MOV.U32 R0, RZ, RZ, 0x3100 ;  /* 0x00003100ff007424 */ /* 0x008fc800078e00ff */
[----:B------:R3:W-:Y:S01]  /*8b20*/  SYNCS.ARRIVE.TRANS64 RZ, [R3+URZ+0x26830], R0 ;  /* 0x0268300003ff79a7 */ /* 0x0007e2000800003f */
[----:B-1----:R-:W-:-:S13]  /*8b30*/  LOP3.LUT P0, RZ, R2, 0x1f, RZ, 0xc0, !PT ;  /* 0x0000001f02ff7812 */ /* 0x002fda000780c0ff */
[----:B---3--:R-:W-:Y:S05]  /*8b40*/  @!P0 BRA `(.L_x_1104) ;  /* 0x0000000000048947 */ /* 0x008fea0003800000 */
[----:B------:R-:W-:Y:S01]  /*8b50*/  BPT.TRAP 0x1 ;  /* 0x000000040000795c */ /* 0x000fe20000300000 */
.L_x_1104:
[----:B-----5:R-:W-:Y:S01]  /*8b60*/  R2UR UR35, R4 ;  /* 0x00000000042372ca */ /* 0x020fe200000e0000 */
[C-C-:B---3--:R-:W-:Y:S01]  /*8b70*/  IMAD R0, R19.reuse, 0x3000, R16.reuse ;  /* 0x0000300013007824 */ /* 0x148fe200078e0210 */
[----:B------:R-:W-:Y:S01]  /*8b80*/  IADD3 R8, P0, R8, 0x1f0, RZ ;  /* 0x000001f008087810 */ /* 0x000fe20007f1e0ff */
[----:B-12-4-:R-:W-:Y:S01]  /*8b90*/  IMAD R16, R19, 0x100, R16 ;  /* 0x0000010013107824 */ /* 0x016fe200078e0210 */
[----:B------:R-:W-:Y:S01]  /*8ba0*/  R2UR UR10, R14 ;  /* 0x000000000e0a72ca */ /* 0x000fe200000e0000 */
[----:B------:R-:W-:Y:S01]  /*8bb0*/  ULDC.64 UR30, c[0x0][0x728] ;  /* 0x0001ca00001e7ab9 */ /* 0x000fe20000000a00 */
[----:B------:R-:W-:Y:S01]  /*8bc0*/  R2UR UR33, R3 ;  /* 0x00000000032172ca */ /* 0x000fe200000e0000 */
[----:B------:R-:W-:Y:S01]  /*8bd0*/  IMAD.X R7, RZ, RZ, R7, P0 ;  /* 0x000000ffff077224 */ /* 0x000fe200000e0607 */
[----:B------:R-:W-:Y:S01]  /*8be0*/  R2UR UR16, R0 ;  /* 0x00000000001072ca */ /* 0x000fe200000e0000 */
[----:B------:R-:W-:Y:S01]  /*8bf0*/  UMOV UR40, 0x0 ;  /* 0x0000000000287882 */ /* 0x000fe20000000000 */
[----:B------:R-:W-:Y:S01]  /*8c00*/  R2UR UR7, R16 ;  /* 0x00000000100772ca */ /* 0x000fe200000e0000 */
[----:B------:R-:W-:Y:S01]  /*8c10*/  UMOV UR41, 0x14f00000 ;  /* 0x14f0000000297882 */ /* 0x000fe20000000000 */
[----:B------:R-:W-:Y:S01]  /*8c20*/  R2UR UR8, R8 ;  /* 0x00000000080872ca */ /* 0x000fe200000e0000 */
[----:B------:R-:W-:Y:S01]  /*8c30*/  USHF.L.U32 UR35, UR35, 0x6, URZ ;  /* 0x0000000623237899 */ /* 0x000fe2000800063f */
[----:B------:R-:W-:Y:S01]  /*8c40*/  R2UR UR9, R7 ;  /* 0x00000000070972ca */ /* 0x000fe200000e0000 */
[----:B------:R-:W-:Y:S01]  /*8c50*/  UMOV UR34, URZ ;  /* 0x0000003f00227c82 */ /* 0x000fe20008000000 */
[----:B------:R-:W-:Y:S01]  /*8c60*/  UMOV UR36, UR20 ;  /* 0x0000001400247c82 */ /* 0x000fe20008000000 */
[----:B------:R-:W-:Y:S01]  /*8c70*/  UIADD3 UR13, UP0, UR35, UR14, URZ ;  /* 0x0000000e230d7290 */ /* 0x000fe2000ff1e03f */
[----:B------:R-:W-:Y:S01]  /*8c80*/  VIADD R0, R19, 0x1 ;  /* 0x0000000113007836 */ /* 0x000fe20000000000 */
[----:B------:R-:W-:-:S02]  /*8c90*/  UIADD3 UR33, UR33, 0x26830, URZ ;  /* 0x0002683021217890 */ /* 0x000fc4000fffe03f */
[----:B------:R-:W-:Y:S02]  /*8ca0*/  ULEA UR30, UP1, UR13, UR30, 0x2 ;  /* 0x0000001e0d1e7291 */ /* 0x000fe4000f82103f */
[----:B------:R-:W-:Y:S01]  /*8cb0*/  ULEA.HI.X.SX32 UR10, UR35, UR10, 0x1, UP0 ;  /* 0x0000000a230a7291 */ /* 0x000fe200080f0e3f */
[C---:B------:R-:W-:Y:S01]  /*8cc0*/  ISETP.NE.AND P0, PT, R0.reuse, 0x2, PT ;  /* 0x000000020000780c */ /* 0x040fe20003f05270 */
[----:B------:R-:W-:Y:S02]  /*8cd0*/  UIADD3 UR32, UR16, 0x18000, URZ ;  /* 0x0001800010207890 */ /* 0x000fe4000fffe03f */
[----:B------:R-:W-:Y:S01]  /*8ce0*/  UIADD3 UR24, UR16, 0x19000, URZ ;  /* 0x0001900010187890 */ /* 0x000fe2000fffe03f */
[----:B------:R-:W-:Y:S01]  /*8cf0*/  SEL R2, RZ, 0x1, P0 ;  /* 0x00000001ff027807 */ /* 0x000fe20000000000 */
[----:B------:R-:W-:Y:S01]  /*8d00*/  UIADD3 UR16, UR16, 0x1a000, URZ ;  /* 0x0001a00010107890 */ /* 0x000fe2000fffe03f */
[----:B------:R-:W-:Y:S01]  /*8d10*/  SEL R0, R0, RZ, P0 ;  /* 0x000000ff00007207 */ /* 0x000fe20000000000 */
[----:B------:R-:W-:Y:S01]  /*8d20*/  ULEA.HI.X UR31, UR13, UR31, UR10, 0x2, UP1 ;  /* 0x0000001f0d1f7291 */ /* 0x000fe200088f140a */
[----:B------:R-:W-:Y:S01]  /*8d30*/  LOP3.LUT R11, R11, R2, RZ, 0x3c, !PT ;  /* 0x000000020b0b7212 */ /* 0x000fe200078e3cff */
[----:B------:R-:W-:Y:S01]  /*8d40*/  UIADD3 UR42, UR7, 0x1e200, URZ ;  /* 0x0001e200072a7890 */ /* 0x000fe2000fffe03f */
[----:B------:R-:W-:Y:S01]  /*8d50*/  UMOV UR37, UR21 ;  /* 0x0000001500257c82 */ /* 0x000fe20008000000 */
[----:B------:R-:W-:Y:S01]  /*8d60*/  UMOV UR26, 0x20 ;  /* 0x00000020001a7882 */ /* 0x000fe20000000000 */
        /* <DEDUP_REMOVED lines=12> */
[----:B------:R1:W-:Y:S02]  /*8e30*/  UBLKCP.S.G [UR42], [UR30], UR7 ;  /* 0x0000002a1e0073ba */ /* 0x0003e40008000207 */
[----:B-1----:R-:W-:Y:S01]  /*8e40*/  NOP ;  /* 0x0000000000007918 */ /* 0x002fe20000000000 */
.L_x_1085:
[----:B------:R-:W-:Y:S05]  /*8e50*/  BSYNC B1 ;  /* 0x0000000000017941 */ /* 0x000fea0003800000 */
.L_x_1083:
[----:B------:R-:W-:-:S03]  /*8e60*/  UMOV UR7, 0xffffffff ;  /* 0xffffffff00077882 */ /* 0x000fc60000000000 */
[----:B------:R-:W-:Y:S05]  /*8e70*/  BRA.DIV UR7, `(.L_x_1105) ;  /* 0x00000006079c7947 */ /* 0x000fea000b800000 */
[----:B------:R-:W-:-:S13]  /*8e80*/  ELECT P6, URZ, PT ;  /* 0x00000000003f782f */ /* 0x000fda00038c0000 */
.L_x_1125:
[----:B------:R-:W-:Y:S05]  /*8e90*/  @!P6 BRA `(.L_x_1060) ;  /* 0x000000000084e947 */ /* 0x000fea0003800000 */
[----:B------:R-:W-:-:S06]  /*8ea0*/  ULOP3.LUT UR7, UR38, 0x2, URZ, 0xfc, !UPT ;  /* 0x0000000226077892 */ /* 0x000fcc000f8efc3f */
[----:B------:R-:W-:-:S05]  /*8eb0*/  IMAD.U32 R2, RZ, RZ, UR7 ;  /* 0x00000007ff027e24 */ /* 0x000fca000f8e00ff */
[----:B------:R-:W-:-:S13]  /*8ec0*/  ISETP.NE.AND P2, PT, R2, 0x3, PT ;  /* 0x000000030200780c */ /* 0x000fda0003f45270 */
[----:B------:R-:W-:Y:S05]  /*8ed0*/  @!P2 BRA `(.L_x_1106) ;  /* 0x000000000004a947 */ /* 0x000fea0003800000 */
[----:B------:R-:W-:Y:S01]  /*8ee0*/  BPT.TRAP 0x1 ;  /* 0x000000040000795c */ /* 0x000fe20000300000 */
.L_x_1106:
        /* <DEDUP_REMOVED lines=15> */
.L_x_1126:
[----:B------:R-:W2:Y:S02]  /*8fe0*/  SYNCS.PHASECHK.TRANS64.TRYWAIT P0, [R3+URZ], R2 ;  /* 0x00000002030075a7 */ /* 0x000ea4000800017f */
[----:B--2---:R-:W-:Y:S05]  /*8ff0*/  @!P0 BRA `(.L_x_1108) ;  /* 0x0000000400708947 */ /* 0x004fea0003800000 */
.L_x_1127:
[----:B------:R-:W-:Y:S05]  /*9000*/  @!P2 BRA `(.L_x_1109) ;  /* 0x000000000004a947 */ /* 0x000fea0003800000 */
[----:B------:R-:W-:Y:S01]  /*9010*/  BPT.TRAP 0x1 ;  /* 0x000000040000795c */ /* 0x000fe20000300000 */
.L_x_1109:
[----:B--2---:R-:W-:-:S04]  /*9020*/  VIADD R3, R7, 0x26840 ;  /* 0x0002684007037836 */ /* 0x004fc80000000000 */
[----:B------:R-:W-:-:S04]  /*9030*/  IMAD R0, R0, 0x8, R3 ;  /* 0x0000000800007824 */ /* 0x000fc800078e0203 */
[----:B------:R-:W2:Y:S02]  /*9040*/  SYNCS.PHASECHK.TRANS64.TRYWAIT P0, [R0+URZ], R5 ;  /* 0x00000005000075a7 */ /* 0x000ea4000800017f */
[----:B--2---:R-:W-:Y:S05]  /*9050*/  @!P0 BRA `(.L_x_1110) ;  /* 0x00000004006c8947 */ /* 0x004fea0003800000 */
.L_x_1128:
[----:B------:R-:W-:-:S07]  /*9060*/  IMAD R3, R4, 0x8, R3 ;  /* 0x0000000804037824 */ /* 0x000fce00078e0203 */
.L_x_1111:
[----:B---3--:R3:W4:Y:S02]  /*9070*/  SYNCS.PHASECHK.TRANS64.TRYWAIT P0, [R3+URZ], R2 ;  /* 0x00000002030075a7 */ /* 0x008724000800017f */
[----:B----4-:R-:W-:Y:S05]  /*9080*/  @!P0 NANOSLEEP.SYNCS 0x989680 ;  /* 0x009896800000895d */ /* 0x010fea0003900000 */
[----:B------:R-:W4:Y:S02]  /*9090*/  @!P0 SYNCS.PHASECHK.TRANS64 P0, [R3+URZ], R2 ;  /* 0x00000002030085a7 */ /* 0x000f24000800007f */
[----:B----4-:R-:W-:Y:S05]  /*90a0*/  @!P0 BRA `(.L_x_1111) ;  /* 0xfffffffc00f08947 */ /* 0x010fea000383ffff */
.L_x_1060:
[----:B------:R-:W-:Y:S05]  /*90b0*/  BSYNC B0 ;  /* 0x0000000000007941 */ /* 0x000fea0003800000 */
.L_x_1058:
[----:B------:R-:W-:Y:S05]  /*90c0*/  EXIT ;  /* 0x000000000000794d */ /* 0x000fea0003800000 */
.L_x_1028:
[----:B------:R-:W-:Y:S02]  /*90d0*/  IMAD.MOV.U32 R13, RZ, RZ, R16 ;  /* 0x000000ffff0d7224 */ /* 0x000fe400078e0010 */
[----:B------:R-:W-:Y:S02]  /*90e0*/  IMAD.MOV.U32 R12, RZ, RZ, RZ ;  /* 0x000000ffff0c7224 */ /* 0x000fe400078e00ff */
[----:B------:R-:W-:Y:S02]  /*90f0*/  IMAD.MOV.U32 R11, RZ, RZ, 0x1f ;  /* 0x0000001fff0b7424 */ /* 0x000fe400078e00ff */
[----:B------:R-:W-:-:S07]  /*9100*/  IMAD.MOV.U32 R15, RZ, RZ, -0x1 ;  /* 0xffffffffff0f7424 */ /* 0x000fce00078e00ff */
[----:B------:R-:W-:Y:S05]  /*9110*/  WARPSYNC.COLLECTIVE R15, `(.L_x_1112) ;  /* 0x000000000f087348 */ /* 0x000fea0003c00000 */
[----:B------:R1:W2:Y:S02]  /*9120*/  SHFL.IDX P6, R14, R13, R12, R11 ;  /* 0x0000000c0d0e7389 */ /* 0x0002a400000c000b */
[----:B-12---:R-:W-:Y:S01]  /*9130*/  ENDCOLLECTIVE ;  /* 0x000000000000791b */ /* 0x006fe20003800000 */
.L_x_1112:
[----:B------:R-:W-:Y:S05]  /*9140*/  BRA `(.L_x_1113) ;  /* 0xffffff7c00d07947 */ /* 0x000fea000383ffff */
.L_x_1030:
[----:B--2---:R2:W3:Y:S02]  /*9150*/  SYNCS.PHASECHK.TRANS64.TRYWAIT P0, [R18+URZ+0x26800], R5 ;  /* 0x02680005120075a7 */ /* 0x0044e4000800017f */
[----:B---3--:R-:W-:Y:S05]  /*9160*/  @!P0 NANOSLEEP.SYNCS 0x989680 ;  /* 0x009896800000895d */ /* 0x008fea0003900000 */
[----:B------:R-:W3:Y:S02]  /*9170*/  @!P0 SYNCS.PHASECHK.TRANS64 P0, [R18+URZ+0x26800], R5 ;  /* 0x02680005120085a7 */ /* 0x000ee4000800007f */
[----:B---3--:R-:W-:Y:S05]  /*9180*/  @!P0 BRA `(.L_x_1030) ;  /* 0xfffffffc00f08947 */ /* 0x008fea000383ffff */
[----:B------:R-:W-:Y:S05]  /*9190*/  BRA `(.L_x_1029) ;  /* 0xffffff7c00f87947 */ /* 0x000fea000383ffff */
.L_x_1035:
[----:B--2---:R-:W-:-:S04]  /*91a0*/  IMAD.U32 R7, RZ, RZ, UR6 ;  /* 0x00000006ff077e24 */ /* 0x004fc8000f8e00ff */
[----:B------:R2:W3:Y:S03]  /*91b0*/  SYNCS.PHASECHK.TRANS64.TRYWAIT P0, [R7+URZ+0x26810], R16 ;  /* 0x02681010070075a7 */ /* 0x0004e6000800017f */
[----:B---3--:R-:W-:Y:S05]  /*91c0*/  @!P0 NANOSLEEP.SYNCS 0x989680 ;  /* 0x009896800000895d */ /* 0x008fea0003900000 */
[----:B------:R-:W3:Y:S02]  /*91d0*/  @!P0 SYNCS.PHASECHK.TRANS64 P0, [R7+URZ+0x26810], R16 ;  /* 0x02681010070085a7 */ /* 0x000ee4000800007f */
[----:B---3--:R-:W-:Y:S05]  /*91e0*/  @!P0 BRA `(.L_x_1035) ;  /* 0xfffffffc00ec8947 */ /* 0x008fea000383ffff */
[----:B------:R-:W-:Y:S05]  /*91f0*/  BRA `(.L_x_1034) ;  /* 0xffffff8800587947 */ /* 0x000fea000383ffff */
.L_x_1039:
[----:B------:R-:W-:-:S04]  /*9200*/  IMAD.U32 R121, RZ, RZ, UR6 ;  /* 0x00000006ff797e24 */ /* 0x000fc8000f8e00ff */
[----:B------:R1:W1:Y:S03]  /*9210*/  SYNCS.PHASECHK.TRANS64.TRYWAIT P0, [R121+URZ+0x26830], R16 ;  /* 0x02683010790075a7 */ /* 0x000266000800017f */
[----:B-1----:R-:W-:Y:S05]  /*9220*/  @!P0 NANOSLEEP.SYNCS 0x989680 ;  /* 0x009896800000895d */ /* 0x002fea0003900000 */
[----:B------:R-:W1:Y:S02]  /*9230*/  @!P0 SYNCS.PHASECHK.TRANS64 P0, [R121+URZ+0x26830], R16 ;  /* 0x02683010790085a7 */ /* 0x000e64000800007f */
[----:B-1----:R-:W-:Y:S05]  /*9240*/  @!P0 BRA `(.L_x_1039) ;  /* 0xfffffffc00ec8947 */ /* 0x002fea000383ffff */
[----:B------:R-:W-:Y:S05]  /*9250*/  BRA `(.L_x_1038) ;  /* 0xffffff8c00607947 */ /* 0x000fea000383ffff */
.L_x_1086:
[----:B-1----:R1:W2:Y:S02]  /*9260*/  SYNCS.PHASECHK.TRANS64.TRYWAIT P0, [R16+URZ+0x26820], R3 ;  /* 0x02682003100075a7 */ /* 0x0022a4000800017f */
[----:B--2---:R-:W-:Y:S05]  /*9270*/  @!P0 NANOSLEEP.SYNCS 0x989680 ;  /* 0x009896800000895d */ /* 0x004fea0003900000 */
[----:B------:R-:W2:Y:S02]  /*9280*/  @!P0 SYNCS.PHASECHK.TRANS64 P0, [R16+URZ+0x26820], R3 ;  /* 0x02682003100085a7 */ /* 0x000ea4000800007f */
[----:B--2---:R-:W-:Y:S05]  /*9290*/  @!P0 BRA `(.L_x_1086) ;  /* 0xfffffffc00f08947 */ /* 0x004fea000383ffff */
[----:B------:R-:W-:Y:S05]  /*92a0*/  BRA `(.L_x_1114) ;  /* 0xffffffdc001c7947 */ /* 0x000fea000383ffff */
.L_x_1090:
[----:B-1----:R1:W3:Y:S02]  /*92b0*/  SYNCS.PHASECHK.TRANS64.TRYWAIT P1, [R16+URZ+0x26840], R21 ;  /* 0x02684015100075a7 */ /* 0x0022e4000802017f */
[----:B---3--:R-:W-:Y:S05]  /*92c0*/  @!P1 NANOSLEEP.SYNCS 0x989680 ;  /* 0x009896800000995d */ /* 0x008fea0003900000 */
[----:B------:R-:W3:Y:S02]  /*92d0*/  @!P1 SYNCS.PHASECHK.TRANS64 P1, [R16+URZ+0x26840], R21 ;  /* 0x02684015100095a7 */ /* 0x000ee4000802007f */
[----:B---3--:R-:W-:Y:S05]  /*92e0*/  @!P1 BRA `(.L_x_1090) ;  /* 0xfffffffc00f09947 */ /* 0x008fea000383ffff */
[----:B------:R-:W-:Y:S05]  /*92f0*/  BRA `(.L_x_1115) ;  /* 0xffffffe400507947 */ /* 0x000fea000383ffff */
.L_x_1092:
[----:B--2---:R2:W3:Y:S02]  /*9300*/  SYNCS.PHASECHK.TRANS64.TRYWAIT P1, [R16+URZ+0x26828], R21 ;  /* 0x02682815100075a7 */ /* 0x0044e4000802017f */
[----:B---3--:R-:W-:Y:S05]  /*9310*/  @!P1 NANOSLEEP.SYNCS 0x989680 ;  /* 0x009896800000995d */ /* 0x008fea0003900000 */
[----:B------:R-:W3:Y:S02]  /*9320*/  @!P1 SYNCS.PHASECHK.TRANS64 P1, [R16+URZ+0x26828], R21 ;  /* 0x02682815100095a7 */ /* 0x000ee4000802007f */
[----:B---3--:R-:W-:Y:S05]  /*9330*/  @!P1 BRA `(.L_x_1092) ;  /* 0xfffffffc00f09947 */ /* 0x008fea000383ffff */
[----:B------:R-:W-:Y:S05]  /*9340*/  BRA `(.L_x_1116) ;  /* 0xffffffe800007947 */ /* 0x000fea000383ffff */
.L_x_1094:
[----:B---3--:R3:W4:Y:S02]  /*9350*/  SYNCS.PHASECHK.TRANS64.TRYWAIT P1, [R16+URZ+0x26848], R21 ;  /* 0x02684815100075a7 */ /* 0x008724000802017f */
[----:B----4-:R-:W-:Y:S05]  /*9360*/  @!P1 NANOSLEEP.SYNCS 0x989680 ;  /* 0x009896800000995d */ /* 0x010fea0003900000 */
[----:B------:R-:W4:Y:S02]  /*9370*/  @!P1 SYNCS.PHASECHK.TRANS64 P1, [R16+URZ+0x26848], R21 ;  /* 0x02684815100095a7 */ /* 0x000f24000802007f */
[----:B----4-:R-:W-:Y:S05]  /*9380*/  @!P1 BRA `(.L_x_1094) ;  /* 0xfffffffc00f09947 */ /* 0x010fea000383ffff */
[----:B------:R-:W-:Y:S05]  /*9390*/  BRA `(.L_x_1117) ;  /* 0xffffffe800b07947 */ /* 0x000fea000383ffff */
.L_x_1096:
[----:B------:R-:W-:-:S07]  /*93a0*/  SHF.L.U32 R5, R11, 0x1f, RZ ;  /* 0x0000001f0b057819 */ /* 0x000fce00000006ff */
.L_x_1118:
[----:B------:R1:W1:Y:S02]  /*93b0*/  SYNCS.PHASECHK.TRANS64.TRYWAIT P1, [R16+URZ+0x26820], R5 ;  /* 0x02682005100075a7 */ /* 0x000264000802017f */
[----:B-1----:R-:W-:Y:S05]  /*93c0*/  @!P1 NANOSLEEP.SYNCS 0x989680 ;  /* 0x009896800000995d */ /* 0x002fea0003900000 */
[----:B------:R-:W1:Y:S02]  /*93d0*/  @!P1 SYNCS.PHASECHK.TRANS64 P1, [R16+URZ+0x26820], R5 ;  /* 0x02682005100095a7 */ /* 0x000e64000802007f */
[----:B-1----:R-:W-:Y:S05]  /*93e0*/  @!P1 BRA `(.L_x_1118) ;  /* 0xfffffffc00f09947 */ /* 0x002fea000383ffff */
[----:B------:R-:W-:Y:S05]  /*93f0*/  BRA `(.L_x_1119) ;  /* 0xffffffec00487947 */ /* 0x000fea000383ffff */
.L_x_1099:
[----:B-1----:R1:W3:Y:S02]  /*9400*/  SYNCS.PHASECHK.TRANS64.TRYWAIT P1, [R16+URZ+0x26840], R13 ;  /* 0x0268400d100075a7 */ /* 0x0022e4000802017f */
[----:B---3--:R-:W-:Y:S05]  /*9410*/  @!P1 NANOSLEEP.SYNCS 0x989680 ;  /* 0x009896800000995d */ /* 0x008fea0003900000 */
[----:B------:R-:W3:Y:S02]  /*9420*/  @!P1 SYNCS.PHASECHK.TRANS64 P1, [R16+URZ+0x26840], R13 ;  /* 0x0268400d100095a7 */ /* 0x000ee4000802007f */
[----:B---3--:R-:W-:Y:S05]  /*9430*/  @!P1 BRA `(.L_x_1099) ;  /* 0xfffffffc00f09947 */ /* 0x008fea000383ffff */
[----:B------:R-:W-:Y:S05]  /*9440*/  BRA `(.L_x_1120) ;  /* 0xfffffff000187947 */ /* 0x000fea000383ffff */
.L_x_1101:
[----:B--2---:R2:W3:Y:S02]  /*9450*/  SYNCS.PHASECHK.TRANS64.TRYWAIT P1, [R16+URZ+0x26828], R13 ;  /* 0x0268280d100075a7 */ /* 0x0044e4000802017f */
[----:B---3--:R-:W-:Y:S05]  /*9460*/  @!P1 NANOSLEEP.SYNCS 0x989680 ;  /* 0x009896800000995d */ /* 0x008fea0003900000 */
[----:B------:R-:W3:Y:S02]  /*9470*/  @!P1 SYNCS.PHASECHK.TRANS64 P1, [R16+URZ+0x26828], R13 ;  /* 0x0268280d100095a7 */ /* 0x000ee4000802007f */
[----:B---3--:R-:W-:Y:S05]  /*9480*/  @!P1 BRA `(.L_x_1101) ;  /* 0xfffffffc00f09947 */ /* 0x008fea000383ffff */
[----:B------:R-:W-:Y:S05]  /*9490*/  BRA `(.L_x_1121) ;  /* 0xfffffff000bc7947 */ /* 0x000fea000383ffff */
.L_x_1103:
[----:B---3--:R3:W1:Y:S02]  /*94a0*/  SYNCS.PHASECHK.TRANS64.TRYWAIT P0, [R3+URZ+0x26840], R0 ;  /* 0x02684000030075a7 */ /* 0x008664000800017f */
[----:B-1----:R-:W-:Y:S05]  /*94b0*/  @!P0 NANOSLEEP.SYNCS 0x989680 ;  /* 0x009896800000895d */ /* 0x002fea0003900000 */
[----:B------:R-:W1:Y:S02]  /*94c0*/  @!P0 SYNCS.PHASECHK.TRANS64 P0, [R3+URZ+0x26840], R0 ;  /* 0x02684000030085a7 */ /* 0x000e64000800007f */
[----:B-1----:R-:W-:Y:S05]  /*94d0*/  @!P0 BRA `(.L_x_1103) ;  /* 0xfffffffc00f08947 */ /* 0x002fea000383ffff */
[----:B------:R-:W-:Y:S05]  /*94e0*/  BRA `(.L_x_1122) ;  /* 0xfffffff400807947 */ /* 0x000fea000383ffff */
.L_x_1105:
[----:B------:R-:W-:Y:S01]  /*94f0*/  BSSY B1, `(.L_x_1123) ;  /* 0x0000006000017945 */ /* 0x000fe20003800000 */
[----:B------:R-:W-:-:S07]  /*9500*/  IMAD.MOV.U32 R15, RZ, RZ, -0x1 ;  /* 0xffffffffff0f7424 */ /* 0x000fce00078e00ff */
[----:B------:R-:W-:Y:S05]  /*9510*/  WARPSYNC.COLLECTIVE R15, `(.L_x_1124) ;  /* 0x000000000f0c7348 */ /* 0x000fea0003c00000 */
[----:B------:R-:W-:Y:S02]  /*9520*/  ELECT P6, UR62, PT ;  /* 0x00000000003e782f */ /* 0x000fe400038c0000 */
[----:B------:R-:W-:Y:S01]  /*9530*/  MOV R14, UR62 ;  /* 0x0000003e000e7c02 */ /* 0x000fe20008000f00 */
[----:B------:R-:W-:Y:S10]  /*9540*/  ENDCOLLECTIVE ;  /* 0x000000000000791b */ /* 0x000ff40003800000 */
.L_x_1124:
[----:B------:R-:W-:Y:S05]  /*9550*/  BSYNC B1 ;  /* 0x0000000000017941 */ /* 0x000fea0003800000 */
.L_x_1123:
[----:B------:R-:W-:Y:S05]  /*9560*/  BRA `(.L_x_1125) ;  /* 0xfffffff800487947 */ /* 0x000fea000383ffff */
.L_x_1107:
[----:B-1----:R1:W2:Y:S02]  /*9570*/  SYNCS.PHASECHK.TRANS64.TRYWAIT P0, [R6+URZ], R5 ;  /* 0x00000005060075a7 */ /* 0x0022a4000800017f */
[----:B--2---:R-:W-:Y:S05]  /*9580*/  @!P0 NANOSLEEP.SYNCS 0x989680 ;  /* 0x009896800000895d */ /* 0x004fea0003900000 */
[----:B------:R-:W2:Y:S02]  /*9590*/  @!P0 SYNCS.PHASECHK.TRANS64 P0, [R6+URZ], R5 ;  /* 0x00000005060085a7 */ /* 0x000ea4000800007f */
[----:B--2---:R-:W-:Y:S05]  /*95a0*/  @!P0 BRA `(.L_x_1107) ;  /* 0xfffffffc00f08947 */ /* 0x004fea000383ffff */
[----:B------:R-:W-:Y:S05]  /*95b0*/  BRA `(.L_x_1126) ;  /* 0xfffffff800887947 */ /* 0x000fea000383ffff */
.L_x_1108:
[----:B--2---:R2:W3:Y:S02]  /*95c0*/  SYNCS.PHASECHK.TRANS64.TRYWAIT P0, [R3+URZ], R2 ;  /* 0x00000002030075a7 */ /* 0x0044e4000800017f */
[----:B---3--:R-:W-:Y:S05]  /*95d0*/  @!P0 NANOSLEEP.SYNCS 0x989680 ;  /* 0x009896800000895d */ /* 0x008fea0003900000 */
[----:B------:R-:W3:Y:S02]  /*95e0*/  @!P0 SYNCS.PHASECHK.TRANS64 P0, [R3+URZ], R2 ;  /* 0x00000002030085a7 */ /* 0x000ee4000800007f */
[----:B---3--:R-:W-:Y:S05]  /*95f0*/  @!P0 BRA `(.L_x_1108) ;  /* 0xfffffffc00f08947 */ /* 0x008fea000383ffff */
[----:B------:R-:W-:Y:S05]  /*9600*/  BRA `(.L_x_1127) ;  /* 0xfffffff8007c7947 */ /* 0x000fea000383ffff */
.L_x_1110:
[----:B--2---:R2:W3:Y:S02]  /*9610*/  SYNCS.PHASECHK.TRANS64.TRYWAIT P0, [R0+URZ], R5 ;  /* 0x00000005000075a7 */ /* 0x0044e4000800017f */
[----:B---3--:R-:W-:Y:S05]  /*9620*/  @!P0 NANOSLEEP.SYNCS 0x989680 ;  /* 0x009896800000895d */ /* 0x008fea0003900000 */
[----:B------:R-:W3:Y:S02]  /*9630*/  @!P0 SYNCS.PHASECHK.TRANS64 P0, [R0+URZ], R5 ;  /* 0x00000005000085a7 */ /* 0x000ee4000800007f */
[----:B---3--:R-:W-:Y:S05]  /*9640*/  @!P0 BRA `(.L_x_1110) ;  /* 0xfffffffc00f08947 */ /* 0x008fea000383ffff */
[----:B------:R-:W-:Y:S05]  /*9650*/  BRA `(.L_x_1128) ;  /* 0xfffffff800807947 */ /* 0x000fea000383ffff */
.L_x_1129:
        /* <DEDUP_REMOVED lines=10> */
.L_x_3301:


//--------------------- .text._ZN7cutlass13device_kernelIN5flash11enable_sm90INS1_16FlashAttnBwdSm90INS1_25CollectiveMainloopBwdSm90ILi2ELi2ELi2EN4cute5tupleIJNS5_1CILi1EEES8_S8_EEENS6_IJNS7_ILi64EEENS7_ILi128EEENS7_ILi96EEEEEENS_10bfloat16_tEfNS_4arch4Sm90ELb0ELb1ELb0ELb0ELb1ELb1ELb0ELb0ELi2ELi1ELi2ELi1ELb1EEENS1_21CollectiveEpilogueBwdISD_SE_SG_Li256ELb0ELb0ELi1EEENS1_19SingleTileSchedulerILb0ELb0ELb0ELi128EEEEEEEEEvNT_6ParamsE --------------------------
	.section	.text._ZN7cutlass13device_kernelIN5flash11enable_sm90INS1_16FlashAttnBwdSm90INS1_25CollectiveMainloopBwdSm90ILi2ELi2ELi2EN4cute5tupleIJNS5_1CILi1EEES8_S8_EEENS6_IJNS7_ILi64EEENS7_ILi128EEENS7_ILi96EEEEEENS_10bfloat16_tEfNS_4arch4Sm90ELb0ELb1ELb0ELb0ELb1ELb1ELb0ELb0ELi2ELi1ELi2ELi1ELb1EEENS1_21CollectiveEpilogueBwdISD_SE_SG_Li256ELb0ELb0ELi1EEENS1_19SingleTileSchedulerILb0ELb0ELb0ELi128EEEEEEEEEvNT_6ParamsE,"ax",@progbits
	.align	128
.text._ZN7cutlass13device_kernelIN5flash11enable_sm90INS1_16FlashAttnBwdSm90INS1_25CollectiveMainloopBwdSm90ILi2ELi2ELi2EN4cute5tupleIJNS5_1CILi1EEES8_S8_EEENS6_IJNS7_ILi64EEENS7_ILi128EEENS7_ILi96EEEEEENS_10bfloat16_tEfNS_4arch4Sm90ELb0ELb1ELb0ELb0ELb1ELb1ELb0ELb0ELi2ELi1ELi2ELi1ELb1EEENS1_21CollectiveEpilogueBwdISD_SE_SG_Li256ELb0ELb0ELi1EEENS1_19SingleTileSchedulerILb0ELb0ELb0ELi128EEEEEEEEEvNT_6ParamsE:
        .type           _ZN7cutlass13device_kernelIN5flash11enable_sm90INS1_16FlashAttnBwdSm90INS1_25CollectiveMainloopBwdSm90ILi2ELi2ELi2EN4cute5tupleIJNS5_1CILi1EEES8_S8_EEENS6_IJNS7_ILi64EEENS7_ILi128EEENS7_ILi96EEEEEENS_10bfloat16_tEfNS_4arch4Sm90ELb0ELb1ELb0ELb0ELb1ELb1ELb0ELb0ELi2ELi1ELi2ELi1ELb1EEENS1_21CollectiveEpilogueBwdISD_SE_SG_Li256ELb0ELb0ELi1EEENS1_19SingleTileSchedulerILb0ELb0ELb0ELi128EEEEEEEEEvNT_6ParamsE,@function
        .size           _ZN7cutlass13device_kernelIN5flash11enable_sm90INS1_16FlashAttnBwdSm90INS1_25CollectiveMainloopBwdSm90ILi2ELi2ELi2EN4cute5tupleIJNS5_1CILi1EEES8_S8_EEENS6_IJNS7_ILi64EEENS7_ILi128EEENS7_ILi96EEEEEENS_10bfloat16_tEfNS_4arch4Sm90ELb0ELb1ELb0ELb0ELb1ELb1ELb0ELb0ELi2ELi1ELi2ELi1ELb1EEENS1_21CollectiveEpilogueBwdISD_SE_SG_Li256ELb0ELb0ELi1EEENS1_19SingleTileSchedulerILb0ELb0ELb0ELi128EEEEEEEEEvNT_6ParamsE,(.L_x_3302 - _ZN7cutlass13device_kernelIN5flash11enable_sm90INS1_16FlashAttnBwdSm90INS1_25CollectiveMainloopBwdSm90ILi2ELi2ELi2EN4cute5tupleIJNS5_1CILi1EEES8_S8_EEENS6_IJNS7_ILi64EEENS7_ILi128EEENS7_ILi96EEEEEENS_10bfloat16_tEfNS_4arch4Sm90ELb0ELb1ELb0ELb0ELb1ELb1ELb0ELb0ELi2ELi1ELi2ELi1ELb1EEENS1_21CollectiveEpilogueBwdISD_SE_SG_Li256ELb0ELb0ELi1EEENS1_19SingleTileSchedulerILb0ELb0ELb0ELi128EEEEEEEEEvNT_6ParamsE)
        .other          _ZN7cutlass13device_kernelIN5flash11enable_sm90INS1_16FlashAttnBwdSm90INS1_25CollectiveMainloopBwdSm90ILi2ELi2ELi2EN4cute5tupleIJNS5_1CILi1EEES8_S8_EEENS6_IJNS7_ILi64EEENS7_ILi128EEENS7_ILi96EEEEEENS_10bfloat16_tEfNS_4arch4Sm90ELb0ELb1ELb0ELb0ELb1ELb1ELb0ELb0ELi2ELi1ELi2ELi1ELb1EEENS1_21CollectiveEpilogueBwdISD_SE_SG_Li256ELb0ELb0ELi1EEENS1_19SingleTileSchedulerILb0ELb0ELb0ELi128EEEEEEEEEvNT_6ParamsE,@"STO_CUDA_ENTRY STV_DEFAULT"
_ZN7cutlass13device_kernelIN5flash11enable_sm90INS1_16FlashAttnBwdSm90INS1_25CollectiveMainloopBwdSm90ILi2ELi2ELi2EN4cute5tupleIJNS5_1CILi1EEES8_S8_EEENS6_IJNS7_ILi64EEENS7_ILi128EEENS7_ILi96EEEEEENS_10bfloat16_tEfNS_4arch4Sm90ELb0ELb1ELb0ELb0ELb1ELb1ELb0ELb0ELi2ELi1ELi2ELi1ELb1EEENS1_21CollectiveEpilogueBwdISD_SE_SG_Li256ELb0ELb0ELi1EEENS1_19SingleTileSchedulerILb0ELb0ELb0ELi128EEEEEEEEEvNT_6ParamsE:
        /* <DEDUP_REMOVED lines=30> */
.L_x_1131:
[----:B------:R-:W-:Y:S05]  /*01e0*/  BSYNC B0 ;  /* 0x0000000000007941 */ /* 0x000fea0003800000 */
.L_x_1130:
        /* <DEDUP_REMOVED lines=37> */
.L_x_1132:
        /* <DEDUP_REMOVED lines=22> */
.L_x_1133:
[----:B------:R-:W-:Y:S01]  /*05a0*/  PLOP3.LUT P0, PT, PT, PT, UP0, 0x80, 0x0 ;  /* 0x000000000000781c */ /* 0x000fe20003f0f008 */
[----:B------:R-:W-:Y:S01]  /*05b0*/  NOP ;  /* 0x0000000000007918 */ /* 0x000fe20000000000 */
[----:B------:R-:W-:Y:S01]  /*05c0*/  ULDC.64 UR46, c[0x0][0x208] ;  /* 0x00008200002e7ab9 */ /* 0x000fe20000000a00 */
[----:B-12-4-:R-:W-:Y:S10]  /*05d0*/  BAR.SYNC.DEFER_BLOCKING 0x0 ;  /* 0x0000000000007b1d */ /* 0x016ff40000010000 */
[----:B------:R-:W-:Y:S05]  /*05e0*/  @!P0 BRA `(.L_x_1134) ;  /* 0x0000005400e08947 */ /* 0x000fea0003800000 */
.L_x_1135:
        /* <DEDUP_REMOVED lines=85> */
.L_x_1136:
        /* <DEDUP_REMOVED lines=28> */
.L_x_1139:
        /* <DEDUP_REMOVED lines=15> */
.L_x_1138:
        /* <DEDUP_REMOVED lines=22> */
.L_x_1141:
        /* <DEDUP_REMOVED lines=15> */
.L_x_1140:
[----:B------:R-:W-:Y:S01]  /*1040*/  SHF.R.S32.HI R25, RZ, 0x1f, R22 ;  /* 0x0000001fff197819 */ /* 0x000fe20000011416 */
[----:B------:R-:W-:-:S03]  /*1050*/  UMOV UR4, 0xffffffff ;  /* 0xffffffff00047882 */ /* 0x000fc60000000000 */
[----:B------:R-:W-:-:S04]  /*1060*/  LEA.HI R0, R25, R22, RZ, 0x7 ;  /* 0x0000001619007211 */ /* 0x000fc800078f38ff */
[----:B------:R-:W-:Y:S01]  /*1070*/  SHF.R.S32.HI R16, RZ, 0x7, R0 ;  /* 0x00000007ff107819 */ /* 0x000fe20000011400 */
[----:B------:R-:W-:Y:S06]  /*1080*/  BRA.DIV UR4, `(.L_x_1142) ;  /* 0x0000008e04d47947 */ /* 0x000fec000b800000 */
[----:B------:R1:W2:Y:S02]  /*1090*/  SHFL.IDX PT, R14, R16, RZ, 0x1f ;  /* 0x00001fff100e7589 */ /* 0x0002a400000e0000 */
.L_x_1256:
        /* <DEDUP_REMOVED lines=15> */
.L_x_1143:
        /* <DEDUP_REMOVED lines=19> */
.L_x_1145:
        /* <DEDUP_REMOVED lines=125> */
.L_x_1156:
[----:B------:R-:W-:-:S06]  /*1a90*/  UISETP.NE.AND UP0, UPT, UR16, 0x3, UPT ;  /* 0x000000031000788c */ /* 0x000fcc000bf05270 */
[----:B------:R-:W-:-:S13]  /*1aa0*/  PLOP3.LUT P6, PT, PT, PT, UP0, 0x80, 0x0 ;  /* 0x000000000000781c */ /* 0x000fda0003fcf008 */
[----:B-1----:R-:W-:Y:S05]  /*1ab0*/  @!P6 BRA `(.L_x_1146) ;  /* 0x000000000004e947 */ /* 0x002fea0003800000 */
[----:B------:R-:W-:Y:S01]  /*1ac0*/  BPT.TRAP 0x1 ;  /* 0x000000040000795c */ /* 0x000fe20000300000 */
.L_x_1146:
[----:B------:R-:W-:Y:S01]  /*1ad0*/  R2UR UR6, R18 ;  /* 0x00000000120672ca */ /* 0x000fe200000e0000 */
[----:B------:R-:W-:-:S05]  /*1ae0*/  IMAD.U32 R16, RZ, RZ, UR4 ;  /* 0x00000004ff107e24 */ /* 0x000fca000f8e00ff */
[----:B------:R-:W-:-:S07]  /*1af0*/  SHF.L.U32 R16, R16, 0x1f, RZ ;  /* 0x0000001f10107819 */ /* 0x000fce00000006ff */
[----:B------:R-:W-:-:S09]  /*1b00*/  ULEA UR6, UR5, UR6, 0x3 ;  /* 0x0000000605067291 */ /* 0x000fd2000f8e183f */
[----:B------:R1:W2:Y:S01]  /*1b10*/  SYNCS.PHASECHK.TRANS64.TRYWAIT P0, [UR6+0x26810], R16 ;  /* 0x02681010ff0075a7 */ /* 0x0002a20008000146 */
[----:B------:R-:W-:Y:S05]  /*1b20*/  @!P6 BRA `(.L_x_1147) ;  /* 0x000000000004e947 */ /* 0x000fea0003800000 */
[----:B------:R-:W-:Y:S01]  /*1b30*/  BPT.TRAP 0x1 ;  /* 0x000000040000795c */ /* 0x000fe20000300000 */
.L_x_1147:
[----:B--2---:R-:W-:Y:S05]  /*1b40*/  @P0 BRA `(.L_x_1148) ;  /* 0x0000000000080947 */ /* 0x004fea0003800000 */
[----:B------:R-:W2:Y:S02]  /*1b50*/  SYNCS.PHASECHK.TRANS64.TRYWAIT P0, [UR6+0x26810], R16 ;  /* 0x02681010ff0075a7 */ /* 0x000ea40008000146 */
[----:B--2---:R-:W-:Y:S05]  /*1b60*/  @!P0 BRA `(.L_x_1149) ;  /* 0x0000008400508947 */ /* 0x004fea0003800000 */
.L_x_1148:
        /* <DEDUP_REMOVED lines=66> */
.L_x_1150:
[----:B------:R1:W1:Y:S01]  /*1f90*/  SYNCS.PHASECHK.TRANS64.TRYWAIT P0, [UR6+0x26830], R16 ;  /* 0x02683010ff0075a7 */ /* 0x0002620008000146 */
[----:B------:R-:W-:Y:S05]  /*1fa0*/  @!P6 BRA `(.L_x_1151) ;  /* 0x000000000004e947 */ /* 0x000fea0003800000 */
[----:B------:R-:W-:Y:S01]  /*1fb0*/  BPT.TRAP 0x1 ;  /* 0x000000040000795c */ /* 0x000fe20000300000 */
.L_x_1151:
[----:B-1----:R-:W-:Y:S05]  /*1fc0*/  @P0 BRA `(.L_x_1152) ;  /* 0x0000000000080947 */ /* 0x002fea0003800000 */
[----:B------:R-:W1:Y:S02]  /*1fd0*/  SYNCS.PHASECHK.TRANS64.TRYWAIT P0, [UR6+0x26830], R16 ;  /* 0x02683010ff0075a7 */ /* 0x000e640008000146 */
[----:B-1----:R-:W-:Y:S05]  /*1fe0*/  @!P0 BRA `(.L_x_1153) ;  /* 0x0000008000488947 */ /* 0x002fea0003800000 */
.L_x_1152:
[----:B------:R-:W-:Y:S01]  /*1ff0*/  R2UR UR8, R18 ;  /* 0x00000000120872ca */ /* 0x000fe200000e0000 */
[----:B------:R-:W-:Y:S01]  /*2000*/  WARPGROUP.ARRIVE ;  /* 0x00000000000079c5 */ /* 0x000fe20000000000 */
[----:B------:R-:W-:Y:S01]  /*2010*/  UMOV UR11, 0x80000020 ;  /* 0x80000020000b7882 */ /* 0x000fe20000000000 */
[----:B------:R-:W-:Y:S01]  /*2020*/  UMOV UR15, 0x80000020 ;  /* 0x80000020000f7882 */ /* 0x000fe20000000000 */
[----:B------:R-:W1:Y:S01]  /*2030*/  LDC.64 R214, c[0x0][0x748] ;  /* 0x0001d200ffd67b82 */ /* 0x000e620000000a00 */
[----:B------:R-:W-:Y:S01]  /*2040*/  ULEA UR9, UR37, -UR17, 0x6 ;  /* 0x8000001125097291 */ /* 0x000fe2000f8e303f */
[C---:B------:R-:W-:Y:S02]  /*2050*/  ISETP.GT.AND P1, PT, R3.reuse, RZ, PT ;  /* 0x000000ff0300720c */ /* 0x040fe40003f24270 */
        /* <DEDUP_REMOVED lines=10> */
[C-C-:B-1----:R-:W-:Y:S01]  /*2100*/  IMAD.IADD R217, R214.reuse, 0x1, -R218.reuse ;  /* 0x00000001d6d97824 */ /* 0x142fe200078e0ada */
[----:B------:R-:W-:Y:S01]  /*2110*/  UIMAD UR10, UR5, 0x300, UR10 ;  /* 0x00000300050a78a4 */ /* 0x000fe2000f8e020a */
[----:B------:R-:W-:Y:S01]  /*2120*/  IADD3 R216, RZ, -R218, -R215 ;  /* 0x800000daffd87210 */ /* 0x000fe20007ffe8d7 */
[----:B------:R-:W-:Y:S01]  /*2130*/  UIMAD UR8, UR5, 0x300, UR8 ;  /* 0x00000300050878a4 */ /* 0x000fe2000f8e0208 */
[----:B------:R-:W-:Y:S01]  /*2140*/  IADD3 R214, R214, 0x8, -R218 ;  /* 0x00000008d6d67810 */ /* 0x000fe20007ffe8da */
        /* <DEDUP_REMOVED lines=8> */
[----:B------:R-:W-:Y:S01]  /*21d0*/  ISETP.GE.AND P1, PT, R217, 0x1, PT ;  /* 0x00000001d900780c */ /* 0x000fe20003f26270 */
[----:B------:R-:W-:Y:S01]  /*21e0*/  UMOV UR11, 0x80000020 ;  /* 0x80000020000b7882 */ /* 0x000fe20000000000 */
[----:B------:R-:W-:Y:S01]  /*21f0*/  ISETP.GT.OR P0, PT, R216, RZ, !P0 ;  /* 0x000000ffd800720c */ /* 0x000fe20004704670 */
[----:B------:R-:W-:Y:S01]  /*2200*/  ULOP3.LUT UR9, UR9, 0x3fff, URZ, 0xc0, !UPT ;  /* 0x00003fff09097892 */ /* 0x000fe2000f8ec03f */
[----:B------:R-:W-:Y:S02]  /*2210*/  IADD3 R215, -R218, 0x8, -R215 ;  /* 0x00000008dad77810 */ /* 0x000fe40007ffe9d7 */
        /* <DEDUP_REMOVED lines=33> */
[----:B------:R-:W-:-:S02]  /*2430*/  FSEL R156, R165, -INF , !P0 ;  /* 0xff800000a59c7808 */ /* 0x000fc40004000000 */
[----:B------:R-:W-:Y:S02]  /*2440*/  ISETP.GT.OR P0, PT, R216, 0x20, !P1 ;  /* 0x00000020d800780c */ /* 0x000fe40004f04670 */
[C---:B------:R-:W-:Y:S01]  /*2450*/  ISETP.GE.AND P1, PT, R217.reuse, 0x21, PT ;  /* 0x00000021d900780c */ /* 0x040fe20003f26270 */
[----:B------:R-:W-:Y:S01]  /*2460*/  FFMA.FTZ R165, R156, UR18, -R15 ;  /* 0x000000129ca57c23 */ /* 0x000fe2000801080f */
[----:B------:R-:W-:Y:S01]  /*2470*/  FSEL R157, R168, -INF , !P0 ;  /* 0xff800000a89d7808 */ /* 0x000fe20004000000 */
[----:B------:R-:W-:Y:S01]  /*2480*/  MUFU.EX2 R16, R16 ;  /* 0x0000001000107308 */ /* 0x000fe20000000800 */
[----:B------:R-:W-:Y:S02]  /*2490*/  ISETP.GT.OR P0, PT, R216, 0x21, !P1 ;  /* 0x00000021d800780c */ /* 0x000fe40004f04670 */
[----:B------:R-:W-:Y:S01]  /*24a0*/  ISETP.GE.AND P1, PT, R217, 0x28, PT ;  /* 0x00000028d900780c */ /* 0x000fe20003f26270 */
[----:B------:R-:W-:Y:S01]  /*24b0*/  FFMA.FTZ R164, R157, UR18, -R8 ;  /* 0x000000129da47c23 */ /* 0x000fe20008010808 */
[----:B------:R-:W-:-:S02]  /*24c0*/  FSEL R156, R169, -INF , !P0 ;  /* 0xff800000a99c7808 */ /* 0x000fc40004000000 */
        /* <DEDUP_REMOVED lines=10> */
[----:B------:R-:W-:-:S02]  /*2570*/  WARPGROUP.DEPBAR.LE gsb0, 0x0 ;  /* 0x00008000000079c5 */ /* 0x000fc40000010000 */
[----:B------:R-:W-:Y:S01]  /*2580*/  WARPGROUP.ARRIVE ;  /* 0x00000000000079c5 */ /* 0x000fe20000000000 */
[----:B------:R-:W-:Y:S02]  /*2590*/  ISETP.GE.AND P1, PT, R156, RZ, PT ;  /* 0x000000ff9c00720c */ /* 0x000fe40003f26270 */
[----:B------:R-:W-:Y:S01]  /*25a0*/  FSEL R172, R173, -INF , !P0 ;  /* 0xff800000adac7808 */ /* 0x000fe20004000000 */
[----:B------:R-:W-:Y:S01]  /*25b0*/  MUFU.EX2 R165, R165 ;  /* 0x000000a500a57308 */ /* 0x000fe20000000800 */
[----:B------:R-:W-:Y:S01]  /*25c0*/  ISETP.GT.OR P0, PT, R214, RZ, !P1 ;  /* 0x000000ffd600720c */ /* 0x000fe20004f04670 */
[----:B------:R-:W-:Y:S01]  /*25d0*/  HGMMA.64x64x16.F32.BF16 R120, R196, gdesc[UR12], R120, gsb0 ;  /* 0x00e0000cc4787df0 */ /* 0x000fe20008001878 */
[----:B------:R-:W-:Y:S01]  /*25e0*/  UMOV UR14, UR12 ;  /* 0x0000000c000e7c82 */ /* 0x000fe20008000000 */
[----:B------:R-:W-:Y:S01]  /*25f0*/  UMOV UR15, 0x80000020 ;  /* 0x80000020000f7882 */ /* 0x000fe20000000000 */
[----:B------:R-:W-:Y:S01]  /*2600*/  UIADD3 UR12, UR10, 0x102, URZ ;  /* 0x000001020a0c7890 */ /* 0x000fe2000fffe03f */
[----:B------:R-:W-:Y:S01]  /*2610*/  ISETP.GE.AND P1, PT, R156, 0x1, PT ;  /* 0x000000019c00780c */ /* 0x000fe20003f26270 */
[----:B------:R-:W-:Y:S01]  /*2620*/  FFMA.FTZ R173, R172, UR18, -R7 ;  /* 0x00000012acad7c23 */ /* 0x000fe20008010807 */
[----:B------:R-:W-:Y:S01]  /*2630*/  FSEL R157, R154, -INF , !P0 ;  /* 0xff8000009a9d7808 */ /* 0x000fe20004000000 */
[----:B------:R-:W-:Y:S01]  /*2640*/  MUFU.EX2 R164, R164 ;  /* 0x000000a400a47308 */ /* 0x000fe20000000800 */
[----:B------:R-:W-:-:S02]  /*2650*/  ISETP.GT.OR P0, PT, R214, 0x1, !P1 ;  /* 0x00000001d600780c */ /* 0x000fc40004f04670 */
[----:B------:R-:W-:Y:S01]  /*2660*/  ISETP.GE.AND P1, PT, R156, 0x8, PT ;  /* 0x000000089c00780c */ /* 0x000fe20003f26270 */
[----:B------:R-:W-:Y:S01]  /*2670*/  FFMA.FTZ R157, R157, UR18, -R208 ;  /* 0x000000129d9d7c23 */ /* 0x000fe200080108d0 */
[----:B------:R-:W-:Y:S02]  /*2680*/  FSEL R154, R155, -INF , !P0 ;  /* 0xff8000009b9a7808 */ /* 0x000fe40004000000 */
[----:B------:R-:W-:Y:S01]  /*2690*/  ISETP.GT.OR P0, PT, R214, 0x8, !P1 ;  /* 0x00000008d600780c */ /* 0x000fe20004f04670 */
[----:B------:R4:W-:Y:S01]  /*26a0*/  MUFU.EX2 R172, R157 ;  /* 0x0000009d00ac7308 */ /* 0x0009e20000000800 */
[----:B------:R-:W-:Y:S01]  /*26b0*/  ISETP.GE.AND P1, PT, R156, 0x9, PT ;  /* 0x000000099c00780c */ /* 0x000fe20003f26270 */
[----:B------:R-:W-:Y:S01]  /*26c0*/  FFMA.FTZ R209, R154, UR18, -R209 ;  /* 0x000000129ad17c23 */ /* 0x000fe200080108d1 */
[----:B------:R-:W-:Y:S02]  /*26d0*/  FSEL R155, R158, -INF , !P0 ;  /* 0xff8000009e9b7808 */ /* 0x000fe40004000000 */
[----:B------:R-:W-:-:S02]  /*26e0*/  ISETP.GT.OR P0, PT, R214, 0x9, !P1 ;  /* 0x00000009d600780c */ /* 0x000fc40004f04670 */
[----:B------:R-:W-:Y:S01]  /*26f0*/  ISETP.GE.AND P1, PT, R156, 0x10, PT ;  /* 0x000000109c00780c */ /* 0x000fe20003f26270 */
[----:B------:R-:W-:Y:S01]  /*2700*/  FFMA.FTZ R20, R155, UR18, -R20 ;  /* 0x000000129b147c23 */ /* 0x000fe20008010814 */
[----:B------:R-:W-:Y:S01]  /*2710*/  FSEL R154, R159, -INF , !P0 ;  /* 0xff8000009f9a7808 */ /* 0x000fe20004000000 */
[----:B------:R-:W-:Y:S01]  /*2720*/  MUFU.EX2 R209, R209 ;  /* 0x000000d100d17308 */ /* 0x000fe20000000800 */
[----:B------:R-:W-:Y:S02]  /*2730*/  ISETP.GT.OR P0, PT, R214, 0x10, !P1 ;  /* 0x00000010d600780c */ /* 0x000fe40004f04670 */
[----:B------:R-:W-:Y:S01]  /*2740*/  ISETP.GE.AND P3, PT, R156, 0x18, PT ;  /* 0x000000189c00780c */ /* 0x000fe20003f66270 */
[----:B------:R-:W-:Y:S01]  /*2750*/  FFMA.FTZ R21, R154, UR18, -R21 ;  /* 0x000000129a157c23 */ /* 0x000fe20008010815 */
[----:B------:R-:W-:Y:S02]  /*2760*/  ISETP.GE.AND P2, PT, R156, 0x11, PT ;  /* 0x000000119c00780c */ /* 0x000fe40003f46270 */
[----:B------:R-:W-:Y:S01]  /*2770*/  FSEL R155, R162, -INF , !P0 ;  /* 0xff800000a29b7808 */ /* 0x000fe20004000000 */
[----:B------:R-:W-:Y:S01]  /*2780*/  MUFU.EX2 R20, R20 ;  /* 0x0000001400147308 */ /* 0x000fe20000000800 */
[----:B------:R-:W-:-:S02]  /*2790*/  ISETP.GT.OR P0, PT, R214, 0x18, !P3 ;  /* 0x00000018d600780c */ /* 0x000fc40005f04670 */
[----:B------:R-:W-:Y:S01]  /*27a0*/  ISETP.GT.OR P1, PT, R214, 0x11, !P2 ;  /* 0x00000011d600780c */ /* 0x000fe20005724670 */
[----:B------:R-:W-:Y:S01]  /*27b0*/  FFMA.FTZ R162, R155, UR18, -R210 ;  /* 0x000000129ba27c23 */ /* 0x000fe200080108d2 */
[----:B------:R-:W-:Y:S02]  /*27c0*/  FSEL R155, R166, -INF , !P0 ;  /* 0xff800000a69b7808 */ /* 0x000fe40004000000 */
[C---:B------:R-:W-:Y:S01]  /*27d0*/  ISETP.GE.AND P0, PT, R156.reuse, 0x19, PT ;  /* 0x000000199c00780c */ /* 0x040fe20003f06270 */
[----:B------:R-:W-:Y:S01]  /*27e0*/  MUFU.EX2 R21, R21 ;  /* 0x0000001500157308 */ /* 0x000fe20000000800 */
[----:B------:R-:W-:Y:S01]  /*27f0*/  FSEL R154, R163, -INF , !P1 ;  /* 0xff800000a39a7808 */ /* 0x000fe20004800000 */
[----:B------:R-:W-:Y:S01]  /*2800*/  FFMA.FTZ R166, R155, UR18, -R14 ;  /* 0x000000129ba67c23 */ /* 0x000fe2000801080e */
[C---:B------:R-:W-:Y:S02]  /*2810*/  ISETP.GE.AND P3, PT, R156.reuse, 0x21, PT ;  /* 0x000000219c00780c */ /* 0x040fe40003f66270 */
[----:B------:R-:W-:Y:S01]  /*2820*/  ISETP.GE.AND P1, PT, R156, 0x20, PT ;  /* 0x000000209c00780c */ /* 0x000fe20003f26270 */
[----:B------:R-:W-:Y:S01]  /*2830*/  FFMA.FTZ R163, R154, UR18, -R211 ;  /* 0x000000129aa37c23 */ /* 0x000fe200080108d3 */
[C---:B------:R-:W-:Y:S01]  /*2840*/  ISETP.GT.OR P0, PT, R214.reuse, 0x19, !P0 ;  /* 0x00000019d600780c */ /* 0x040fe20004704670 */
[----:B------:R-:W-:Y:S01]  /*2850*/  MUFU.EX2 R162, R162 ;  /* 0x000000a200a27308 */ /* 0x000fe20000000800 */
[----:B------:R-:W-:-:S02]  /*2860*/  ISETP.GT.OR P3, PT, R214, 0x21, !P3 ;  /* 0x00000021d600780c */ /* 0x000fc40005f64670 */
[----:B------:R-:W-:Y:S02]  /*2870*/  ISETP.GT.OR P1, PT, R214, 0x20, !P1 ;  /* 0x00000020d600780c */ /* 0x000fe40004f24670 */
[----:B------:R-:W-:Y:S02]  /*2880*/  FSEL R14, R167, -INF , !P0 ;  /* 0xff800000a70e7808 */ /* 0x000fe40004000000 */
[----:B------:R-:W-:Y:S01]  /*2890*/  FSEL R154, R171, -INF , !P3 ;  /* 0xff800000ab9a7808 */ /* 0x000fe20005800000 */
[----:B------:R-:W-:Y:S01]  /*28a0*/  MUFU.EX2 R163, R163 ;  /* 0x000000a300a37308 */ /* 0x000fe20000000800 */
[----:B------:R-:W-:Y:S01]  /*28b0*/  ISETP.GE.AND P5, PT, R156, 0x28, PT ;  /* 0x000000289c00780c */ /* 0x000fe20003fa6270 */
[----:B------:R-:W-:Y:S01]  /*28c0*/  FFMA.FTZ R211, R14, UR18, -R15 ;  /* 0x000000120ed37c23 */ /* 0x000fe2000801080f */
[----:B------:R-:W-:Y:S01]  /*28d0*/  FSEL R155, R170, -INF , !P1 ;  /* 0xff800000aa9b7808 */ /* 0x000fe20004800000 */
[----:B------:R-:W-:Y:S01]  /*28e0*/  FFMA.FTZ R158, R154, UR18, -R9 ;  /* 0x000000129a9e7c23 */ /* 0x000fe20008010809 */
[----:B------:R-:W-:-:S02]  /*28f0*/  ISETP.GE.AND P3, PT, R156, 0x29, PT ;  /* 0x000000299c00780c */ /* 0x000fc40003f66270 */
[----:B------:R-:W-:Y:S01]  /*2900*/  ISETP.GE.AND P2, PT, R217, 0x30, PT ;  /* 0x00000030d900780c */ /* 0x000fe20003f46270 */
[----:B------:R-:W-:Y:S01]  /*2910*/  FFMA.FTZ R167, R155, UR18, -R8 ;  /* 0x000000129ba77c23 */ /* 0x000fe20008010808 */
[----:B------:R-:W-:Y:S01]  /*2920*/  ISETP.GE.AND P4, PT, R217, 0x31, PT ;  /* 0x00000031d900780c */ /* 0x000fe20003f86270 */
[----:B------:R-:W-:Y:S01]  /*2930*/  MUFU.EX2 R166, R166 ;  /* 0x000000a600a67308 */ /* 0x000fe20000000800 */
[C---:B------:R-:W-:Y:S02]  /*2940*/  ISETP.GT.OR P5, PT, R214.reuse, 0x28, !P5 ;  /* 0x00000028d600780c */ /* 0x040fe40006fa4670 */
[----:B------:R-:W-:Y:S02]  /*2950*/  ISETP.GT.OR P3, PT, R214, 0x29, !P3 ;  /* 0x00000029d600780c */ /* 0x000fe40005f64670 */
[C---:B------:R-:W-:Y:S02]  /*2960*/  ISETP.GT.OR P2, PT, R216.reuse, 0x30, !P2 ;  /* 0x00000030d800780c */ /* 0x040fe40005744670 */
[----:B------:R-:W-:Y:S01]  /*2970*/  ISETP.GT.OR P4, PT, R216, 0x31, !P4 ;  /* 0x00000031d800780c */ /* 0x000fe20006784670 */
[----:B------:R-:W-:Y:S01]  /*2980*/  MUFU.EX2 R211, R211 ;  /* 0x000000d300d37308 */ /* 0x000fe20000000800 */
[----:B----4-:R-:W-:Y:S01]  /*2990*/  FSEL R157, R174, -INF , !P5 ;  /* 0xff800000ae9d7808 */ /* 0x010fe20006800000 */
[----:B------:R-:W-:-:S02]  /*29a0*/  WARPGROUP.DEPBAR.LE gsb0, 0x0 ;  /* 0x00008000000079c5 */ /* 0x000fc40000010000 */
[----:B------:R-:W-:Y:S01]  /*29b0*/  WARPGROUP.ARRIVE ;  /* 0x00000000000079c5 */ /* 0x000fe20000000000 */
[----:B------:R-:W-:Y:S01]  /*29c0*/  FSEL R170, R175, -INF , !P3 ;  /* 0xff800000afaa7808 */ /* 0x000fe20005800000 */
[----:B------:R-:W-:Y:S01]  /*29d0*/  FFMA.FTZ R175, R157, UR18, -R6 ;  /* 0x000000129daf7c23 */ /* 0x000fe20008010806 */
[----:B------:R-:W-:Y:S01]  /*29e0*/  FSEL R215, R176, -INF , !P2 ;  /* 0xff800000b0d77808 */ /* 0x000fe20005000000 */
[----:B------:R4:W-:Y:S01]  /*29f0*/  MUFU.EX2 R174, R158 ;  /* 0x0000009e00ae7308 */ /* 0x0009e20000000800 */
[----:B------:R-:W-:Y:S01]  /*2a00*/  FSEL R208, R177, -INF , !P4 ;  /* 0xff800000b1d07808 */ /* 0x000fe20006000000 */
[----:B------:R-:W-:Y:S01]  /*2a10*/  HGMMA.64x64x16.F32.BF16 R120, R188, gdesc[UR12], R120, gsb0 ;  /* 0x00e0000cbc787df0 */ /* 0x000fe20008001878 */
[----:B------:R-:W-:Y:S01]  /*2a20*/  UMOV UR14, UR12 ;  /* 0x0000000c000e7c82 */ /* 0x000fe20008000000 */
[----:B------:R-:W-:Y:S01]  /*2a30*/  UMOV UR15, 0x80000020 ;  /* 0x80000020000f7882 */ /* 0x000fe20000000000 */
[----:B------:R-:W-:Y:S01]  /*2a40*/  UIADD3 UR12, UR10, 0x200, URZ ;  /* 0x000002000a0c7890 */ /* 0x000fe2000fffe03f */
[C---:B------:R-:W-:Y:S01]  /*2a50*/  ISETP.GE.AND P2, PT, R156.reuse, 0x30, PT ;  /* 0x000000309c00780c */ /* 0x040fe20003f46270 */
[----:B------:R-:W-:Y:S01]  /*2a60*/  UIADD3 UR10, UR10, 0x202, URZ ;  /* 0x000002020a0a7890 */ /* 0x000fe2000fffe03f */
[----:B------:R-:W-:Y:S01]  /*2a70*/  ISETP.GE.AND P4, PT, R156, 0x31, PT ;  /* 0x000000319c00780c */ /* 0x000fe20003f86270 */
[----:B------:R-:W-:Y:S01]  /*2a80*/  FFMA.FTZ R218, R170, UR18, -R7 ;  /* 0x00000012aada7c23 */ /* 0x000fe20008010807 */
[----:B------:R-:W-:Y:S01]  /*2a90*/  ISETP.GE.AND P5, PT, R156, 0x38, PT ;  /* 0x000000389c00780c */ /* 0x000fe20003fa6270 */
[----:B------:R-:W-:Y:S01]  /*2aa0*/  FFMA.FTZ R208, R208, UR18, -R11 ;  /* 0x00000012d0d07c23 */ /* 0x000fe2000801080b */
[----:B------:R-:W-:Y:S01]  /*2ab0*/  ISETP.GE.AND P3, PT, R156, 0x39, PT ;  /* 0x000000399c00780c */ /* 0x000fe20003f66270 */
[----:B------:R-:W5:Y:S01]  /*2ac0*/  MUFU.EX2 R175, R175 ;  /* 0x000000af00af7308 */ /* 0x000f620000000800 */
[----:B------:R-:W-:-:S02]  /*2ad0*/  ISETP.GE.AND P1, PT, R217, 0x38, PT ;  /* 0x00000038d900780c */ /* 0x000fc40003f26270 */
[----:B------:R-:W-:Y:S02]  /*2ae0*/  ISETP.GE.AND P0, PT, R217, 0x39, PT ;  /* 0x00000039d900780c */ /* 0x000fe40003f06270 */
[----:B------:R-:W-:Y:S02]  /*2af0*/  ISETP.GT.OR P4, PT, R214, 0x31, !P4 ;  /* 0x00000031d600780c */ /* 0x000fe40006784670 */
[C---:B------:R-:W-:Y:S01]  /*2b00*/  ISETP.GT.OR P1, PT, R216.reuse, 0x38, !P1 ;  /* 0x00000038d800780c */ /* 0x040fe20004f24670 */
[----:B------:R-:W-:Y:S01]  /*2b10*/  MUFU.EX2 R169, R169 ;  /* 0x000000a900a97308 */ /* 0x000fe20000000800 */
[----:B------:R-:W-:Y:S02]  /*2b20*/  ISETP.GT.OR P0, PT, R216, 0x39, !P0 ;  /* 0x00000039d800780c */ /* 0x000fe40004704670 */
[C---:B------:R-:W-:Y:S02]  /*2b30*/  ISETP.GT.OR P2, PT, R214.reuse, 0x30, !P2 ;  /* 0x00000030d600780c */ /* 0x040fe40005744670 */
[----:B------:R-:W-:-:S02]  /*2b40*/  ISETP.GT.OR P5, PT, R214, 0x38, !P5 ;  /* 0x00000038d600780c */ /* 0x000fc40006fa4670 */
[----:B------:R-:W-:Y:S01]  /*2b50*/  ISETP.GT.OR P3, PT, R214, 0x39, !P3 ;  /* 0x00000039d600780c */ /* 0x000fe20005f64670 */
[----:B------:R-:W-:Y:S01]  /*2b60*/  MUFU.EX2 R168, R168 ;  /* 0x000000a800a87308 */ /* 0x000fe20000000800 */
[----:B------:R-:W-:Y:S02]  /*2b70*/  FSEL R214, R179, -INF , !P4 ;  /* 0xff800000b3d67808 */ /* 0x000fe40006000000 */
[----:B------:R-:W-:Y:S02]  /*2b80*/  FSEL R217, R180, -INF , !P1 ;  /* 0xff800000b4d97808 */ /* 0x000fe40004800000 */
[----:B------:R-:W-:Y:S01]  /*2b90*/  FSEL R210, R181, -INF , !P0 ;  /* 0xff800000b5d27808 */ /* 0x000fe20004000000 */
[----:B------:R-:W-:Y:S01]  /*2ba0*/  FFMA.FTZ R214, R214, UR18, -R11 ;  /* 0x00000012d6d67c23 */ /* 0x000fe2000801080b */
[----:B------:R-:W-:Y:S01]  /*2bb0*/  FSEL R181, R178, -INF , !P2 ;  /* 0xff800000b2b57808 */ /* 0x000fe20005000000 */
[----:B------:R-:W-:Y:S01]  /*2bc0*/  FFMA.FTZ R178, R215, UR18, -R10 ;  /* 0x00000012d7b27c23 */ /* 0x000fe2000801080a */
[----:B------:R-:W-:Y:S01]  /*2bd0*/  FSEL R179, R182, -INF , !P5 ;  /* 0xff800000b6b37808 */ /* 0x000fe20006800000 */
[----:B------:R-:W-:Y:S01]  /*2be0*/  FFMA.FTZ R182, R217, UR18, -R12 ;  /* 0x00000012d9b67c23 */ /* 0x000fe2000801080c */
[----:B------:R-:W-:Y:S01]  /*2bf0*/  FSEL R216, R183, -INF , !P3 ;  /* 0xff800000b7d87808 */ /* 0x000fe20005800000 */
[--C-:B------:R-:W-:Y:S01]  /*2c00*/  FFMA.FTZ R11, R210, UR18, -R13.reuse ;  /* 0x00000012d20b7c23 */ /* 0x100fe2000801080d */
[----:B------:R-:W2:Y:S01]  /*2c10*/  MUFU.EX2 R180, R218 ;  /* 0x000000da00b47308 */ /* 0x000ea20000000800 */
[----:B------:R-:W-:Y:S01]  /*2c20*/  FFMA.FTZ R10, R181, UR18, -R10 ;  /* 0x00000012b50a7c23 */ /* 0x000fe2000801080a */
[----:B------:R-:W-:Y:S01]  /*2c30*/  FFMA.FTZ R12, R179, UR18, -R12 ;  /* 0x00000012b30c7c23 */ /* 0x000fe2000801080c */
[----:B------:R-:W-:-:S05]  /*2c40*/  FFMA.FTZ R13, R216, UR18, -R13 ;  /* 0x00000012d80d7c23 */ /* 0x000fca000801080d */
[----:B------:R-:W-:Y:S08]  /*2c50*/  MUFU.EX2 R173, R173 ;  /* 0x000000ad00ad7308 */ /* 0x000ff00000000800 */
[----:B------:R-:W2:Y:S08]  /*2c60*/  MUFU.EX2 R167, R167 ;  /* 0x000000a700a77308 */ /* 0x000eb00000000800 */
[----:B------:R-:W2:Y:S08]  /*2c70*/  MUFU.EX2 R178, R178 ;  /* 0x000000b200b27308 */ /* 0x000eb00000000800 */
[----:B------:R-:W-:Y:S01]  /*2c80*/  MUFU.EX2 R10, R10 ;  /* 0x0000000a000a7308 */ /* 0x000fe20000000800 */
[----:B------:R-:W-:-:S02]  /*2c90*/  WARPGROUP.DEPBAR.LE gsb0, 0x0 ;  /* 0x00008000000079c5 */ /* 0x000fc40000010000 */
[----:B------:R-:W-:-:S05]  /*2ca0*/  WARPGROUP.ARRIVE ;  /* 0x00000000000079c5 */ /* 0x000fca0000000000 */
[----:B------:R-:W-:Y:S01]  /*2cb0*/  MUFU.EX2 R182, R182 ;  /* 0x000000b600b67308 */ /* 0x000fe20000000800 */
[----:B------:R-:W-:Y:S01]  /*2cc0*/  HGMMA.64x64x16.F32.BF16 R120, R200, gdesc[UR12], R120, gsb0 ;  /* 0x00e0000cc8787df0 */ /* 0x000fe20008001878 */
[----:B------:R-:W-:Y:S01]  /*2cd0*/  UMOV UR14, UR12 ;  /* 0x0000000c000e7c82 */ /* 0x000fe20008000000 */
[----:B------:R-:W-:-:S05]  /*2ce0*/  UMOV UR15, 0x80000020 ;  /* 0x80000020000f7882 */ /* 0x000fca0000000000 */
[----:B------:R-:W-:Y:S01]  /*2cf0*/  MUFU.EX2 R12, R12 ;  /* 0x0000000c000c7308 */ /* 0x000fe20000000800 */
[----:B------:R-:W-:-:S07]  /*2d00*/  UIADD3 UR12, UR8, 0xc0, URZ ;  /* 0x000000c0080c7890 */ /* 0x000fce000fffe03f */
[----:B------:R-:W-:Y:S08]  /*2d10*/  MUFU.EX2 R11, R11 ;  /* 0x0000000b000b7308 */ /* 0x000ff00000000800 */
[----:B------:R-:W-:Y:S01]  /*2d20*/  MUFU.EX2 R13, R13 ;  /* 0x0000000d000d7308 */ /* 0x000fe20000000800 */
[----:B------:R-:W-:Y:S02]  /*2d30*/  WARPGROUP.DEPBAR.LE gsb0, 0x0 ;  /* 0x00008000000079c5 */ /* 0x000fe40000010000 */
[----:B------:R-:W-:-:S06]  /*2d40*/  WARPGROUP.ARRIVE ;  /* 0x00000000000079c5 */ /* 0x000fcc0000000000 */
[----:B------:R-:W-:Y:S01]  /*2d50*/  HGMMA.64x64x16.F32.BF16 R120, R192, gdesc[UR12], R120, gsb0 ;  /* 0x00e0000cc0787df0 */ /* 0x000fe20008001878 */
[----:B------:R-:W-:Y:S01]  /*2d60*/  UMOV UR14, UR12 ;  /* 0x0000000c000e7c82 */ /* 0x000fe20008000000 */
[----:B------:R-:W-:Y:S01]  /*2d70*/  UMOV UR15, 0x80000020 ;  /* 0x80000020000f7882 */ /* 0x000fe20000000000 */
        /* <DEDUP_REMOVED lines=10> */
[----:B------:R-:W2:Y:S04]  /*2e20*/  LDS.64 R6, [R212+0x1e2a0] ;  /* 0x01e2a000d4067984 */ /* 0x000ea80000000a00 */
[----:B----4-:R-:W4:Y:S04]  /*2e30*/  LDS.64 R158, [R212+0x1e280] ;  /* 0x01e28000d49e7984 */ /* 0x010f280000000a00 */
[----:B------:R-:W4:Y:S04]  /*2e40*/  LDS.64 R170, [R212+0x1e2c0] ;  /* 0x01e2c000d4aa7984 */ /* 0x000f280000000a00 */
[----:B------:R-:W4:Y:S01]  /*2e50*/  LDS.64 R176, [R212+0x1e2e0] ;  /* 0x01e2e000d4b07984 */ /* 0x000f220000000a00 */
[--C-:B-1----:R-:W-:Y:S01]  /*2e60*/  FADD.FTZ R179, R120, -R14.reuse ;  /* 0x8000000e78b37221 */ /* 0x102fe20000010000 */
[----:B------:R-:W-:Y:S01]  /*2e70*/  FADD.FTZ R181, R122, -R14 ;  /* 0x8000000e7ab57221 */ /* 0x000fe20000010000 */
[--C-:B------:R-:W-:Y:S01]  /*2e80*/  FADD.FTZ R14, R121, -R15.reuse ;  /* 0x8000000f790e7221 */ /* 0x100fe20000010000 */
[----:B------:R-:W-:Y:S01]  /*2e90*/  FADD.FTZ R120, R123, -R15 ;  /* 0x8000000f7b787221 */ /* 0x000fe20000010000 */
[--C-:B---3--:R-:W-:Y:S01]  /*2ea0*/  FADD.FTZ R121, R124, -R8.reuse ;  /* 0x800000087c797221 */ /* 0x108fe20000010000 */
[----:B------:R-:W-:Y:S01]  /*2eb0*/  FADD.FTZ R183, R126, -R8 ;  /* 0x800000087eb77221 */ /* 0x000fe20000010000 */
[--C-:B------:R-:W-:Y:S01]  /*2ec0*/  FADD.FTZ R8, R125, -R9.reuse ;  /* 0x800000097d087221 */ /* 0x100fe20000010000 */
[----:B------:R-:W-:Y:S01]  /*2ed0*/  FADD.FTZ R124, R127, -R9 ;  /* 0x800000097f7c7221 */ /* 0x000fe20000010000 */
[----:B------:R-:W-:Y:S01]  /*2ee0*/  MUFU.EX2 R15, R214 ;  /* 0x000000d6000f7308 */ /* 0x000fe20000000800 */
[--C-:B-----5:R-:W-:Y:S01]  /*2ef0*/  FADD.FTZ R123, R128, -R154.reuse ;  /* 0x8000009a807b7221 */ /* 0x120fe20000010000 */
[----:B------:R-:W-:Y:S01]  /*2f00*/  FMUL.FTZ R121, R22, R121 ;  /* 0x0000007916797220 */ /* 0x000fe20000410000 */
[----:B------:R-:W-:Y:S01]  /*2f10*/  FMUL.FTZ R8, R213, R8 ;  /* 0x00000008d5087220 */ /* 0x000fe20000410000 */
[----:B--2---:R-:W-:Y:S01]  /*2f20*/  FADD.FTZ R128, R133, -R157 ;  /* 0x8000009d85807221 */ /* 0x004fe20000010000 */
[--C-:B------:R-:W-:Y:S01]  /*2f30*/  FADD.FTZ R126, R131, -R155.reuse ;  /* 0x8000009b837e7221 */ /* 0x100fe20000010000 */
[----:B------:R-:W-:Y:S01]  /*2f40*/  FADD.FTZ R125, R130, -R154 ;  /* 0x8000009a827d7221 */ /* 0x000fe20000010000 */
[----:B------:R-:W-:Y:S01]  /*2f50*/  FADD.FTZ R122, R129, -R155 ;  /* 0x8000009b817a7221 */ /* 0x000fe20000010000 */
[----:B------:R-:W1:Y:S01]  /*2f60*/  MUFU.EX2 R9, R208 ;  /* 0x000000d000097308 */ /* 0x000e620000000800 */
[--C-:B------:R-:W-:Y:S01]  /*2f70*/  FADD.FTZ R133, R140, -R6.reuse ;  /* 0x800000068c857221 */ /* 0x100fe20000010000 */
[----:B------:R-:W-:Y:S01]  /*2f80*/  FADD.FTZ R6, R142, -R6 ;  /* 0x800000068e067221 */ /* 0x000fe20000010000 */
[----:B------:R-:W-:Y:S01]  /*2f90*/  FADD.FTZ R143, R143, -R7 ;  /* 0x800000078f8f7221 */ /* 0x000fe20000010000 */
[--C-:B----4-:R-:W-:Y:S01]  /*2fa0*/  FADD.FTZ R131, R136, -R158.reuse ;  /* 0x8000009e88837221 */ /* 0x110fe20000010000 */
[----:B------:R-:W-:Y:S01]  /*2fb0*/  FADD.FTZ R138, R138, -R158 ;  /* 0x8000009e8a8a7221 */ /* 0x000fe20000010000 */
[----:B------:R-:W-:Y:S01]  /*2fc0*/  F2FP.BF16.F32.PACK_AB R158, R8, R121 ;  /* 0x00000079089e723e */ /* 0x000fe200000010ff */
[--C-:B------:R-:W-:Y:S01]  /*2fd0*/  FADD.FTZ R127, R132, -R156.reuse ;  /* 0x8000009c847f7221 */ /* 0x100fe20000010000 */
[----:B------:R-:W-:Y:S01]  /*2fe0*/  FADD.FTZ R129, R134, -R156 ;  /* 0x8000009c86817221 */ /* 0x000fe20000010000 */
[----:B------:R-:W-:Y:S01]  /*2ff0*/  FADD.FTZ R130, R135, -R157 ;  /* 0x8000009d87827221 */ /* 0x000fe20000010000 */
[----:B------:R-:W-:Y:S01]  /*3000*/  FMUL.FTZ R6, R175, R6 ;  /* 0x00000006af067220 */ /* 0x000fe20000410000 */
[----:B------:R-:W-:Y:S01]  /*3010*/  FMUL.FTZ R143, R180, R143 ;  /* 0x0000008fb48f7220 */ /* 0x000fe20000410000 */
[----:B------:R-:W-:-:S02]  /*3020*/  IMAD.U32 R8, RZ, RZ, UR5 ;  /* 0x00000005ff087e24 */ /* 0x000fc4000f8e00ff */
[--C-:B------:R-:W-:Y:S01]  /*3030*/  FADD.FTZ R134, R137, -R159.reuse ;  /* 0x8000009f89867221 */ /* 0x100fe20000010000 */
[----:B------:R-:W-:Y:S01]  /*3040*/  FADD.FTZ R139, R139, -R159 ;  /* 0x8000009f8b8b7221 */ /* 0x000fe20000010000 */
[----:B------:R-:W-:Y:S01]  /*3050*/  FADD.FTZ R132, R141, -R7 ;  /* 0x800000078d847221 */ /* 0x000fe20000010000 */
[----:B------:R-:W-:Y:S01]  /*3060*/  FADD.FTZ R140, R145, -R171 ;  /* 0x800000ab918c7221 */ /* 0x000fe20000010000 */
[----:B------:R-:W-:Y:S01]  /*3070*/  FADD.FTZ R142, R149, -R177 ;  /* 0x800000b1958e7221 */ /* 0x000fe20000010000 */
[--C-:B------:R-:W-:Y:S01]  /*3080*/  FADD.FTZ R135, R144, -R170.reuse ;  /* 0x800000aa90877221 */ /* 0x100fe20000010000 */
[----:B------:R-:W-:Y:S01]  /*3090*/  FADD.FTZ R7, R146, -R170 ;  /* 0x800000aa92077221 */ /* 0x000fe20000010000 */
[----:B------:R-:W-:Y:S01]  /*30a0*/  FADD.FTZ R136, R147, -R171 ;  /* 0x800000ab93887221 */ /* 0x000fe20000010000 */
[--C-:B------:R-:W-:Y:S01]  /*30b0*/  FADD.FTZ R137, R148, -R176.reuse ;  /* 0x800000b094897221 */ /* 0x100fe20000010000 */
        /* <DEDUP_REMOVED lines=27> */
[----:B------:R-:W-:Y:S01]  /*3270*/  FMUL.FTZ R136, R15, R136 ;  /* 0x000000880f887220 */ /* 0x000fe20000410000 */
        /* <DEDUP_REMOVED lines=23> */
[----:B------:R-:W-:Y:S01]  /*33f0*/  IMAD R6, R23, 0x1000, R18 ;  /* 0x0000100017067824 */ /* 0x000fe200078e0212 */
        /* <DEDUP_REMOVED lines=10> */
[----:B------:R-:W-:Y:S01]  /*34a0*/  UIADD3 UR10, UR8, 0x40, URZ ;  /* 0x00000040080a7890 */ /* 0x000fe2000fffe03f */
[----:B------:R-:W-:Y:S01]  /*34b0*/  UMOV UR11, 0x80000020 ;  /* 0x80000020000b7882 */ /* 0x000fe20000000000 */
[----:B------:R-:W-:Y:S02]  /*34c0*/  WARPGROUP.DEPBAR.LE gsb0, 0x0 ;  /* 0x00008000000079c5 */ /* 0x000fe40000010000 */
[----:B------:R-:W-:Y:S02]  /*34d0*/  F2FP.BF16.F32.PACK_AB R120, R161, R16 ;  /* 0x00000010a178723e */ /* 0x000fe400000010ff */
[----:B------:R-:W-:-:S02]  /*34e0*/  F2FP.BF16.F32.PACK_AB R121, R163, R162 ;  /* 0x000000a2a379723e */ /* 0x000fc400000010ff */
[----:B------:R-:W-:Y:S02]  /*34f0*/  F2FP.BF16.F32.PACK_AB R122, R165, R160 ;  /* 0x000000a0a57a723e */ /* 0x000fe400000010ff */
[----:B------:R-:W-:Y:S02]  /*3500*/  F2FP.BF16.F32.PACK_AB R123, R211, R166 ;  /* 0x000000a6d37b723e */ /* 0x000fe400000010ff */
[----:B------:R-:W-:Y:S02]  /*3510*/  F2FP.BF16.F32.PACK_AB R165, R174, R167 ;  /* 0x000000a7aea5723e */ /* 0x000fe400000010ff */
[----:B------:R-:W-:Y:S01]  /*3520*/  WARPGROUP.ARRIVE ;  /* 0x00000000000079c5 */ /* 0x000fe20000000000 */
[----:B------:R-:W-:Y:S02]  /*3530*/  F2FP.BF16.F32.PACK_AB R166, R173, R168 ;  /* 0x000000a8ada6723e */ /* 0x000fe400000010ff */
[----:B------:R-:W-:Y:S02]  /*3540*/  F2FP.BF16.F32.PACK_AB R167, R180, R175 ;  /* 0x000000afb4a7723e */ /* 0x000fe400000010ff */
[----:B------:R-:W-:Y:S01]  /*3550*/  F2FP.BF16.F32.PACK_AB R180, R9, R178 ;  /* 0x000000b209b4723e */ /* 0x000fe200000010ff */
        /* <DEDUP_REMOVED lines=8> */
[----:B------:R-:W-:-:S06]  /*35e0*/  WARPGROUP.ARRIVE ;  /* 0x00000000000079c5 */ /* 0x000fcc0000000000 */
        /* <DEDUP_REMOVED lines=169> */
.L_x_1154:
        /* <DEDUP_REMOVED lines=44> */
.L_x_1155:
        /* <DEDUP_REMOVED lines=62> */
.L_x_1137:
        /* <DEDUP_REMOVED lines=23> */
.L_x_1158:
        /* <DEDUP_REMOVED lines=20> */
.L_x_1159:
        /* <DEDUP_REMOVED lines=18> */
.L_x_1160:
        /* <DEDUP_REMOVED lines=18> */
.L_x_1161:
        /* <DEDUP_REMOVED lines=149> */
.L_x_1163:
[----:B------:R-:W-:Y:S05]  /*5560*/  BSYNC B0 ;  /* 0x0000000000007941 */ /* 0x000fea0003800000 */
.L_x_1162:
[----:B------:R-:W-:-:S04]  /*5570*/  DEPBAR.LE SB0, 0x0 ;  /* 0x000080000000791a */ /* 0x000fc80000000000 */
[----:B------:R-:W-:Y:S05]  /*5580*/  EXIT ;  /* 0x000000000000794d */ /* 0x000fea0003800000 */
.L_x_1157:
[----:B------:R-:W2:Y:S01]  /*5590*/  S2R R0, SR_TID.X ;  /* 0x0000000000007919 */ /* 0x000ea20000002100 */
[----:B------:R-:W3:Y:S01]  /*55a0*/  S2UR UR10, SR_CTAID.Y ;  /* 0x00000000000a79c3 */ /* 0x000ee20000002600 */
[----:B------:R-:W-:Y:S01]  /*55b0*/  BSSY B0, `(.L_x_1164) ;  /* 0x000003b000007945 */ /* 0x000fe20003800000 */
[----:B------:R-:W4:Y:S06]  /*55c0*/  S2R R17, SR_CTAID.X ;  /* 0x0000000000117919 */ /* 0x000f2c0000002500 */
[----:B-1----:R-:W1:Y:S08]  /*55d0*/  LDC.64 R4, c[0x0][0x820] ;  /* 0x00020800ff047b82 */ /* 0x002e700000000a00 */
[----:B------:R-:W4:Y:S08]  /*55e0*/  LDC R8, c[0x0][0x808] ;  /* 0x00020200ff087b82 */ /* 0x000f300000000800 */
[----:B------:R-:W5:Y:S01]  /*55f0*/  LDC.64 R10, c[0x0][0x850] ;  /* 0x00021400ff0a7b82 */ /* 0x000f620000000a00 */
        /* <DEDUP_REMOVED lines=9> */
[----:B------:R-:W3:Y:S02]  /*5690*/  LDC.64 R14, c[0x0][0x858] ;  /* 0x00021600ff0e7b82 */ /* 0x000ee40000000a00 */
[----:B------:R-:W-:Y:S02]  /*56a0*/  IMAD.SHL.U32 R6, R0, 0x8, RZ ;  /* 0x0000000800067824 */ /* 0x000fe400078e00ff */
[----:B-1----:R-:W-:Y:S01]  /*56b0*/  IMAD R0, R4, UR5, RZ ;  /* 0x0000000504007c24 */ /* 0x002fe2000f8e02ff */
[----:B--2---:R-:W-:Y:S01]  /*56c0*/  USHF.R.S32.HI UR4, URZ, 0x1f, UR7 ;  /* 0x0000001f3f047899 */ /* 0x004fe20008011407 */
[----:B------:R-:W-:Y:S01]  /*56d0*/  VIADD R16, R6, 0x20 ;  /* 0x0000002006107836 */ /* 0x000fe20000000000 */
[----:B------:R-:W-:Y:S01]  /*56e0*/  SHF.R.S32.HI R7, RZ, 0x1f, R6 ;  /* 0x0000001fff077819 */ /* 0x000fe20000011406 */
[----:B------:R-:W-:-:S02]  /*56f0*/  IMAD R3, R5, UR10, R0 ;  /* 0x0000000a05037c24 */ /* 0x000fc4000f8e0200 */
[----:B-----5:R-:W-:Y:S02]  /*5700*/  IMAD R0, R10, UR5, RZ ;  /* 0x000000050a007c24 */ /* 0x020fe4000f8e02ff */
[----:B------:R-:W-:-:S04]  /*5710*/  IMAD.WIDE.U32 R4, R4, UR10, R6 ;  /* 0x0000000a04047c25 */ /* 0x000fc8000f8e0006 */
[----:B------:R-:W-:Y:S02]  /*5720*/  IMAD.IADD R5, R5, 0x1, R3 ;  /* 0x0000000105057824 */ /* 0x000fe400078e0203 */
[----:B----4-:R-:W-:Y:S02]  /*5730*/  IMAD R3, R17, -0x80, R8 ;  /* 0xffffff8011037824 */ /* 0x010fe400078e0208 */
[----:B------:R-:W-:Y:S02]  /*5740*/  IMAD R11, R11, UR10, R0 ;  /* 0x0000000a0b0b7c24 */ /* 0x000fe4000f8e0200 */
[C---:B------:R-:W-:Y:S01]  /*5750*/  VIADD R0, R2.reuse, 0x40 ;  /* 0x0000004002007836 */ /* 0x040fe20000000000 */
[----:B------:R-:W-:Y:S01]  /*5760*/  ISETP.GE.AND P1, PT, R2, R3, PT ;  /* 0x000000030200720c */ /* 0x000fe20003f26270 */
[----:B------:R-:W-:-:S03]  /*5770*/  IMAD.WIDE.U32 R8, R10, UR10, R6 ;  /* 0x0000000a0a087c25 */ /* 0x000fc6000f8e0006 */
[----:B------:R-:W-:Y:S01]  /*5780*/  ISETP.GE.AND P0, PT, R0, R3, PT ;  /* 0x000000030000720c */ /* 0x000fe20003f06270 */
[----:B---3--:R-:W-:Y:S01]  /*5790*/  IMAD R10, R12, UR4, RZ ;  /* 0x000000040c0a7c24 */ /* 0x008fe2000f8e02ff */
[----:B------:R-:W-:Y:S01]  /*57a0*/  SHF.R.S32.HI R3, RZ, 0x1f, R2 ;  /* 0x0000001fff037819 */ /* 0x000fe20000011402 */
[----:B------:R-:W-:Y:S02]  /*57b0*/  IMAD.IADD R9, R9, 0x1, R11 ;  /* 0x0000000109097824 */ /* 0x000fe400078e020b */
[----:B------:R-:W-:Y:S02]  /*57c0*/  IMAD R0, R14, UR4, RZ ;  /* 0x000000040e007c24 */ /* 0x000fe4000f8e02ff */
[----:B------:R-:W-:Y:S02]  /*57d0*/  IMAD R11, R13, UR7, R10 ;  /* 0x000000070d0b7c24 */ /* 0x000fe4000f8e020a */
[----:B------:R-:W-:-:S04]  /*57e0*/  IMAD.WIDE.U32 R4, R12, UR7, R4 ;  /* 0x000000070c047c25 */ /* 0x000fc8000f8e0004 */
[----:B------:R-:W-:Y:S02]  /*57f0*/  IMAD R15, R15, UR7, R0 ;  /* 0x000000070f0f7c24 */ /* 0x000fe4000f8e0200 */
[----:B------:R-:W-:-:S04]  /*5800*/  IMAD.WIDE.U32 R12, R14, UR7, R8 ;  /* 0x000000070e0c7c25 */ /* 0x000fc8000f8e0008 */
[----:B------:R-:W-:-:S04]  /*5810*/  IMAD.WIDE R2, R17, 0x80, R2 ;  /* 0x0000008011027825 */ /* 0x000fc800078e0202 */
        /* <DEDUP_REMOVED lines=20> */
.L_x_1165:
[----:B------:R-:W-:Y:S05]  /*5960*/  BSYNC B0 ;  /* 0x0000000000007941 */ /* 0x000fea0003800000 */
.L_x_1164:
        /* <DEDUP_REMOVED lines=20> */
.L_x_1167:
[----:B------:R-:W-:Y:S05]  /*5ab0*/  BSYNC B0 ;  /* 0x0000000000007941 */ /* 0x000fea0003800000 */
.L_x_1166:
        /* <DEDUP_REMOVED lines=18> */
.L_x_1169:
[----:B------:R-:W-:Y:S05]  /*5be0*/  BSYNC B0 ;  /* 0x0000000000007941 */ /* 0x000fea0003800000 */
.L_x_1168:
        /* <DEDUP_REMOVED lines=8> */
[----:B------:R-:W-:Y:S01]  /*5c70*/  IMAD.MOV.U32 R3, RZ, RZ, R15 ;  /* 0x000000ffff037224 */ /* 0x000fe200078e000f */
[----:B------:R-:W-:Y:S01]  /*5c80*/  ISETP.GE.AND P2, PT, R16, UR4, PT ;  /* 0x0000000410007c0c */ /* 0x000fe2000bf46270 */
[----:B------:R-:W-:Y:S02]  /*5c90*/  IMAD R0, R0, UR6, RZ ;  /* 0x0000000600007c24 */ /* 0x000fe4000f8e02ff */
[----:B------:R-:W-:-:S04]  /*5ca0*/  IMAD.WIDE.U32 R2, R5, UR6, R2 ;  /* 0x0000000605027c25 */ /* 0x000fc8000f8e0002 */
        /* <DEDUP_REMOVED lines=10> */
.L_x_1171:
[----:B------:R-:W-:Y:S05]  /*5d50*/  BSYNC B0 ;  /* 0x0000000000007941 */ /* 0x000fea0003800000 */
.L_x_1170:
[----:B------:R-:W-:Y:S05]  /*5d60*/  EXIT ;  /* 0x000000000000794d */ /* 0x000fea0003800000 */
.L_x_1134:
        /* <DEDUP_REMOVED lines=14> */
[----:B------:R-:W-:Y:S02]  /*5e50*/  ULDC UR4, c[0x0][0x280] ;  /* 0x0000a00000047ab9 */ /* 0x000fe40000000800 */
[----:B------:R-:W-:-:S04]  /*5e60*/  UIADD3 UR5, UR4, 0x3f, URZ ;  /* 0x0000003f04057890 */ /* 0x000fc8000fffe03f */
[----:B------:R-:W-:Y:S01]  /*5e70*/  USHF.R.S32.HI UR6, URZ, 0x1f, UR5 ;  /* 0x0000001f3f067899 */ /* 0x000fe20008011405 */
[----:B------:R-:W2:Y:S03]  /*5e80*/  S2UR UR17, SR_CTAID.Y ;  /* 0x00000000001179c3 */ /* 0x000ea60000002600 */
[----:B------:R-:W-:-:S04]  /*5e90*/  ULEA.HI UR5, UR6, UR5, URZ, 0x6 ;  /* 0x0000000506057291 */ /* 0x000fc8000f8f303f */
[----:B------:R-:W-:Y:S01]  /*5ea0*/  USHF.R.S32.HI UR5, URZ, 0x6, UR5 ;  /* 0x000000063f057899 */ /* 0x000fe20008011405 */
[----:B-1----:R-:W-:Y:S01]  /*5eb0*/  ISETP.LE.AND P0, PT, RZ, UR23, PT ;  /* 0x00000017ff007c0c */ /* 0x002fe2000bf03270 */
[----:B--2---:R-:W-:-:S12]  /*5ec0*/  USHF.R.S32.HI UR18, URZ, 0x1f, UR17 ;  /* 0x0000001f3f127899 */ /* 0x004fd80008011411 */
[----:B------:R-:W-:Y:S05]  /*5ed0*/  @!P0 BRA `(.L_x_1175) ;  /* 0x00000000002c8947 */ /* 0x000fea0003800000 */
        /* <DEDUP_REMOVED lines=9> */
[----:B------:R-:W-:Y:S01]  /*5f70*/  USEL UR11, UR5, UR7, UP0 ;  /* 0x00000007050b7287 */ /* 0x000fe20008000000 */
[----:B------:R-:W-:Y:S11]  /*5f80*/  BRA `(.L_x_1176) ;  /* 0x0000000000047947 */ /* 0x000ff60003800000 */
.L_x_1175:
[----:B------:R-:W-:-:S05]  /*5f90*/  UMOV UR11, UR5 ;  /* 0x00000005000b7c82 */ /* 0x000fca0008000000 */
.L_x_1176:
[----:B------:R-:W-:Y:S01]  /*5fa0*/  ULEA UR4, UR23, UR4, 0x7 ;  /* 0x0000000417047291 */ /* 0x000fe2000f8e383f */
[----:B------:R-:W-:Y:S01]  /*5fb0*/  ULDC UR6, c[0x0][0x290] ;  /* 0x0000a40000067ab9 */ /* 0x000fe20000000800 */
[----:B------:R-:W-:Y:S01]  /*5fc0*/  ULDC UR7, c[0x0][0x74c] ;  /* 0x0001d30000077ab9 */ /* 0x000fe20000000800 */
[----:B------:R-:W-:Y:S01]  /*5fd0*/  ULDC.64 UR12, c[0x0][0x2e0] ;  /* 0x0000b800000c7ab9 */ /* 0x000fe20000000a00 */
[----:B------:R-:W-:Y:S01]  /*5fe0*/  UIADD3 UR8, -UR7, UR4, -UR6 ;  /* 0x0000000407087290 */ /* 0x000fe2000fffe906 */
[----:B------:R-:W-:Y:S02]  /*5ff0*/  ULDC UR15, c[0x0][0x288] ;  /* 0x0000a200000f7ab9 */ /* 0x000fe40000000800 */
[----:B------:R-:W-:Y:S01]  /*6000*/  ULDC.64 UR6, c[0x0][0x2d8] ;  /* 0x0000b60000067ab9 */ /* 0x000fe20000000a00 */
[----:B------:R-:W-:Y:S02]  /*6010*/  USHF.R.S32.HI UR9, URZ, 0x1f, UR8 ;  /* 0x0000001f3f097899 */ /* 0x000fe40008011408 */
[----:B------:R-:W-:-:S02]  /*6020*/  UIMAD UR4, UR18, UR6, URZ ;  /* 0x00000006120472a4 */ /* 0x000fc4000f8e023f */
[----:B------:R-:W-:Y:S02]  /*6030*/  ULEA.HI UR10, UR9, UR8, URZ, 0x6 ;  /* 0x00000008090a7291 */ /* 0x000fe4000f8f303f */
[----:B------:R-:W-:Y:S02]  /*6040*/  UIMAD.WIDE.U32 UR8, UR17, UR6, URZ ;  /* 0x00000006110872a5 */ /* 0x000fe4000f8e003f */
[----:B------:R-:W-:Y:S02]  /*6050*/  USHF.R.S32.HI UR10, URZ, 0x6, UR10 ;  /* 0x000000063f0a7899 */ /* 0x000fe4000801140a */
[----:B------:R-:W-:Y:S02]  /*6060*/  UIMAD UR4, UR17, UR7, UR4 ;  /* 0x00000007110472a4 */ /* 0x000fe4000f8e0204 */
[----:B------:R-:W-:Y:S02]  /*6070*/  UISETP.LT.AND UP0, UPT, URZ, UR10, UPT ;  /* 0x0000000a3f00728c */ /* 0x000fe4000bf01270 */
[----:B------:R-:W-:-:S02]  /*6080*/  USHF.R.S32.HI UR7, URZ, 0x1f, UR16 ;  /* 0x0000001f3f077899 */ /* 0x000fc40008011410 */
[----:B------:R-:W-:Y:S02]  /*6090*/  USEL UR6, URZ, UR10, !UP0 ;  /* 0x0000000a3f067287 */ /* 0x000fe4000c000000 */
[----:B------:R-:W-:Y:S02]  /*60a0*/  UIMAD UR7, UR7, UR12, URZ ;  /* 0x0000000c070772a4 */ /* 0x000fe4000f8e023f */
[----:B------:R-:W-:Y:S02]  /*60b0*/  UISETP.GT.AND UP0, UPT, UR11, UR6, UPT ;  /* 0x000000060b00728c */ /* 0x000fe4000bf04270 */
[----:B------:R-:W-:Y:S02]  /*60c0*/  UIMAD UR10, UR16, UR15, URZ ;  /* 0x0000000f100a72a4 */ /* 0x000fe4000f8e023f */
[----:B------:R-:W-:Y:S02]  /*60d0*/  UIMAD UR14, UR16, UR13, UR7 ;  /* 0x0000000d100e72a4 */ /* 0x000fe4000f8e0207 */
[----:B------:R-:W-:Y:S01]  /*60e0*/  PLOP3.LUT P1, PT, PT, PT, UP0, 0x80, 0x0 ;  /* 0x000000000000781c */ /* 0x000fe20003f2f008 */
[----:B------:R-:W-:-:S02]  /*60f0*/  UIADD3 UR9, UR9, UR4, URZ ;  /* 0x0000000409097290 */ /* 0x000fc4000fffe03f */
[----:B------:R-:W-:Y:S02]  /*6100*/  UIADD3 UR7, UP1, UR10, UR17, URZ ;  /* 0x000000110a077290 */ /* 0x000fe4000ff3e03f */
[----:B------:R-:W-:Y:S01]  /*6110*/  UIMAD.WIDE.U32 UR8, UR16, UR12, UR8 ;  /* 0x0000000c100872a5 */ /* 0x000fe2000f8e0008 */
[----:B------:R-:W-:Y:S01]  /*6120*/  ELECT P0, URZ, PT ;  /* 0x00000000003f782f */ /* 0x000fe20003800000 */
[----:B------:R-:W-:-:S06]  /*6130*/  ULEA.HI.X.SX32 UR10, UR10, UR18, 0x1, UP1 ;  /* 0x000000120a0a7291 */ /* 0x000fcc00088f0e3f */
[----:B------:R-:W-:Y:S06]  /*6140*/  @!P1 BRA `(.L_x_1177) ;  /* 0x00000010004c9947 */ /* 0x000fec0003800000 */
[----:B------:R-:W1:Y:S01]  /*6150*/  S2R R0, SR_TID.X ;  /* 0x0000000000007919 */ /* 0x000e620000002100 */
[----:B------:R-:W-:Y:S02]  /*6160*/  UIADD3 UR4, -UR6, UR11, URZ ;  /* 0x0000000b06047290 */ /* 0x000fe4000fffe13f */
[----:B------:R-:W-:Y:S02]  /*6170*/  UIADD3 UR14, UR9, UR14, URZ ;  /* 0x0000000e090e7290 */ /* 0x000fe4000fffe03f */
[----:B------:R-:W-:-:S04]  /*6180*/  ULOP3.LUT UR4, UR4, 0x1, URZ, 0xc0, !UPT ;  /* 0x0000000104047892 */ /* 0x000fc8000f8ec03f */
[----:B------:R-:W-:-:S03]  /*6190*/  UISETP.NE.U32.AND UP0, UPT, UR4, 0x1, UPT ;  /* 0x000000010400788c */ /* 0x000fc6000bf05070 */
[----:B------:R-:W-:Y:S02]  /*61a0*/  ULDC UR4, c[0x0][0x760] ;  /* 0x0001d80000047ab9 */ /* 0x000fe40000000800 */
[----:B------:R-:W-:Y:S01]  /*61b0*/  UIMAD UR15, UR15, UR4, URZ ;  /* 0x000000040f0f72a4 */ /* 0x000fe2000f8e023f */
[----:B------:R-:W-:Y:S02]  /*61c0*/  PLOP3.LUT P1, PT, PT, PT, UP0, 0x80, 0x0 ;  /* 0x000000000000781c */ /* 0x000fe40003f2f008 */
[----:B-1----:R-:W-:-:S11]  /*61d0*/  LOP3.LUT R9, R0, 0x1f, RZ, 0xc0, !PT ;  /* 0x0000001f00097812 */ /* 0x002fd600078ec0ff */
[----:B------:R-:W-:Y:S05]  /*61e0*/  @P1 BRA `(.L_x_1178) ;  /* 0x00000004006c1947 */ /* 0x000fea0003800000 */
        /* <DEDUP_REMOVED lines=8> */
[----:B------:R-:W-:-:S04]  /*6270*/  IMAD.U32 R2, RZ, RZ, UR13 ;  /* 0x0000000dff027e24 */ /* 0x000fc8000f8e00ff */
[----:B------:R-:W-:Y:S01]  /*6280*/  IMAD.U32 R3, RZ, RZ, UR4 ;  /* 0x00000004ff037e24 */ /* 0x000fe2000f8e00ff */
[----:B------:R-:W-:Y:S06]  /*6290*/  @P2 BRA `(.L_x_1180) ;  /* 0x0000000000142947 */ /* 0x000fec0003800000 */
.L_x_1181:
[----:B------:R-:W2:Y:S04]  /*62a0*/  LDG.E.STRONG.GPU R0, desc[UR46][R2.64] ;  /* 0x0000002e02007981 */ /* 0x000ea8000c1ef900 */
[----:B--2---:R-:W-:Y:S01]  /*62b0*/  CCTL.IVALL ;  /* 0x00000000ff00798f */ /* 0x004fe20002000000 */
[----:B------:R-:W-:Y:S05]  /*62c0*/  YIELD ;  /* 0x0000000000007946 */ /* 0x000fea0003800000 */
[----:B------:R-:W-:-:S13]  /*62d0*/  ISETP.NE.AND P1, PT, R0, UR23, PT ;  /* 0x0000001700007c0c */ /* 0x000fda000bf25270 */
[----:B------:R-:W-:Y:S05]  /*62e0*/  @P1 BRA `(.L_x_1181) ;  /* 0xfffffffc00ec1947 */ /* 0x000fea000383ffff */
.L_x_1180:
[----:B------:R-:W-:Y:S05]  /*62f0*/  BSYNC B1 ;  /* 0x0000000000017941 */ /* 0x000fea0003800000 */
.L_x_1179:
[----:B------:R-:W-:-:S03]  /*6300*/  UMOV UR4, 0xffffffff ;  /* 0xffffffff00047882 */ /* 0x000fc60000000000 */
[----:B------:R-:W-:Y:S05]  /*6310*/  BRA.DIV UR4, `(.L_x_1182) ;  /* 0x0000003e04947947 */ /* 0x000fea000b800000 */
[----:B------:R-:W-:Y:S01]  /*6320*/  NOP ;  /* 0x0000000000007918 */ /* 0x000fe20000000000 */
.L_x_1259:
        /* <DEDUP_REMOVED lines=22> */
.L_x_1184:
[----:B------:R-:W-:Y:S05]  /*6490*/  BSYNC B1 ;  /* 0x0000000000017941 */ /* 0x000fea0003800000 */
.L_x_1183:
        /* <DEDUP_REMOVED lines=20> */
.L_x_1186:
[----:B------:R-:W-:Y:S05]  /*65e0*/  BSYNC B1 ;  /* 0x0000000000017941 */ /* 0x000fea0003800000 */
.L_x_1185:
[----:B------:R-:W-:Y:S06]  /*65f0*/  BAR.ARV 0xa, 0xa0 ;  /* 0x0282800000007b1d */ /* 0x000fec0000002000 */
[----:B------:R-:W-:Y:S04]  /*6600*/  BSSY B1, `(.L_x_1187) ;  /* 0x0000003000017945 */ /* 0x000fe80003800000 */
[----:B------:R-:W-:Y:S05]  /*6610*/  @!P0 BRA `(.L_x_1188) ;  /* 0x0000000000048947 */ /* 0x000fea0003800000 */
[----:B------:R-:W-:-:S04]  /*6620*/  DEPBAR.LE SB0, 0x0 ;  /* 0x000080000000791a */ /* 0x000fc80000000000 */
.L_x_1188:
[----:B------:R-:W-:Y:S05]  /*6630*/  BSYNC B1 ;  /* 0x0000000000017941 */ /* 0x000fea0003800000 */
.L_x_1187:
        /* <DEDUP_REMOVED lines=19> */
.L_x_1190:
[----:B------:R-:W-:Y:S05]  /*6770*/  BSYNC B1 ;  /* 0x0000000000017941 */ /* 0x000fea0003800000 */
.L_x_1189:
[----:B------:R-:W-:Y:S01]  /*6780*/  UIADD3 UR18, UR6, 0x1, URZ ;  /* 0x0000000106127890 */ /* 0x000fe2000fffe03f */
[----:B------:R-:W-:Y:S11]  /*6790*/  BRA `(.L_x_1191) ;  /* 0x0000000000047947 */ /* 0x000ff60003800000 */
.L_x_1178:
[----:B------:R-:W-:-:S05]  /*67a0*/  UMOV UR18, UR6 ;  /* 0x0000000600127c82 */ /* 0x000fca0008000000 */
.L_x_1191:
[----:B------:R-:W-:-:S03]  /*67b0*/  UIADD3 UR4, UR6, 0x1, URZ ;  /* 0x0000000106047890 */ /* 0x000fc6000fffe03f */
[----:B------:R-:W-:Y:S01]  /*67c0*/  UMOV UR6, UR18 ;  /* 0x0000001200067c82 */ /* 0x000fe20008000000 */
[----:B------:R-:W-:-:S06]  /*67d0*/  UISETP.NE.AND UP0, UPT, UR11, UR4, UPT ;  /* 0x000000040b00728c */ /* 0x000fcc000bf05270 */
[----:B------:R-:W-:-:S13]  /*67e0*/  PLOP3.LUT P1, PT, PT, PT, UP0, 0x80, 0x0 ;  /* 0x000000000000781c */ /* 0x000fda0003f2f008 */
[----:B------:R-:W-:Y:S05]  /*67f0*/  @!P1 BRA `(.L_x_1177) ;  /* 0x0000000800a09947 */ /* 0x000fea0003800000 */
[----:B------:R-:W-:Y:S01]  /*6800*/  ULDC.64 UR20, c[0x0][0x2c0] ;  /* 0x0000b00000147ab9 */ /* 0x000fe20000000a00 */
[----:B------:R-:W-:Y:S01]  /*6810*/  UMOV UR4, URZ ;  /* 0x0000003f00047c82 */ /* 0x000fe20008000000 */
[----:B------:R-:W-:Y:S01]  /*6820*/  ULEA UR20, UP0, UR8, UR20, 0x2 ;  /* 0x0000001408147291 */ /* 0x000fe2000f80103f */
[----:B------:R-:W-:-:S03]  /*6830*/  UMOV UR6, UR18 ;  /* 0x0000001200067c82 */ /* 0x000fc60008000000 */
[----:B------:R-:W-:Y:S02]  /*6840*/  ULEA.HI.X UR21, UR8, UR21, UR14, 0x2, UP0 ;  /* 0x0000001508157291 */ /* 0x000fe400080f140e */
[----:B------:R-:W-:-:S04]  /*6850*/  UIADD3 UR20, UP0, UR20, 0x3000, URZ ;  /* 0x0000300014147890 */ /* 0x000fc8000ff1e03f */
[----:B------:R-:W-:-:S12]  /*6860*/  UIADD3.X UR21, URZ, UR21, URZ, UP0, !UPT ;  /* 0x000000153f157290 */ /* 0x000fd800087fe43f */
.L_x_1216:
        /* <DEDUP_REMOVED lines=11> */
.L_x_1194:
[----:B------:R-:W2:Y:S04]  /*6920*/  LDG.E.STRONG.GPU R0, desc[UR46][R2.64] ;  /* 0x0000002e02007981 */ /* 0x000ea8000c1ef900 */
[----:B--2---:R-:W-:Y:S01]  /*6930*/  CCTL.IVALL ;  /* 0x00000000ff00798f */ /* 0x004fe20002000000 */
[----:B------:R-:W-:Y:S05]  /*6940*/  YIELD ;  /* 0x0000000000007946 */ /* 0x000fea0003800000 */
[----:B------:R-:W-:-:S13]  /*6950*/  ISETP.NE.AND P1, PT, R0, UR23, PT ;  /* 0x0000001700007c0c */ /* 0x000fda000bf25270 */
[----:B------:R-:W-:Y:S05]  /*6960*/  @P1 BRA `(.L_x_1194) ;  /* 0xfffffffc00ec1947 */ /* 0x000fea000383ffff */
.L_x_1193:
[----:B------:R-:W-:Y:S05]  /*6970*/  BSYNC B1 ;  /* 0x0000000000017941 */ /* 0x000fea0003800000 */
.L_x_1192:
[----:B------:R-:W-:-:S03]  /*6980*/  UMOV UR16, 0xffffffff ;  /* 0xffffffff00107882 */ /* 0x000fc60000000000 */
[----:B------:R-:W-:Y:S05]  /*6990*/  BRA.DIV UR16, `(.L_x_1195) ;  /* 0x0000003a10107947 */ /* 0x000fea000b800000 */
[----:B------:R-:W-:Y:S01]  /*69a0*/  NOP ;  /* 0x0000000000007918 */ /* 0x000fe20000000000 */
.L_x_1262:
        /* <DEDUP_REMOVED lines=17> */
[----:B------:R1:W-:Y:S02]  /*6ac0*/  UBLKRED.G.S.ADD.F32.RN [UR16], [UR22], UR24, desc[UR26] ;  /* 0x00001a10160073bb */ /* 0x0003e400080a1418 */
[----:B-1----:R0:W-:Y:S02]  /*6ad0*/  UTMACMDFLUSH ;  /* 0x00000000000079b7 */ /* 0x0021e40000000000 */
.L_x_1197:
[----:B------:R-:W-:Y:S05]  /*6ae0*/  BSYNC B1 ;  /* 0x0000000000017941 */ /* 0x000fea0003800000 */
.L_x_1196:
[----:B------:R-:W-:Y:S01]  /*6af0*/  UIMAD UR16, UR18, 0x1800, UR4 ;  /* 0x00001800121078a4 */ /* 0x000fe2000f8e0204 */
[----:B------:R-:W-:Y:S03]  /*6b00*/  BAR.SYNC.DEFER_BLOCKING 0xe, 0xa0 ;  /* 0x0382800000007b1d */ /* 0x000fe60000010000 */
[----:B------:R-:W-:-:S03]  /*6b10*/  UIMAD.WIDE UR16, UR16, 0x4, UR20 ;  /* 0x00000004101078a5 */ /* 0x000fc6000f8e0214 */
        /* <DEDUP_REMOVED lines=12> */
.L_x_1199:
[----:B------:R-:W-:Y:S05]  /*6be0*/  BSYNC B1 ;  /* 0x0000000000017941 */ /* 0x000fea0003800000 */
.L_x_1198:
[----:B------:R-:W-:Y:S06]  /*6bf0*/  BAR.ARV 0xa, 0xa0 ;  /* 0x0282800000007b1d */ /* 0x000fec0000002000 */
[----:B------:R-:W-:Y:S04]  /*6c00*/  BSSY B1, `(.L_x_1200) ;  /* 0x0000003000017945 */ /* 0x000fe80003800000 */
[----:B------:R-:W-:Y:S05]  /*6c10*/  @!P0 BRA `(.L_x_1201) ;  /* 0x0000000000048947 */ /* 0x000fea0003800000 */
[----:B------:R-:W-:-:S04]  /*6c20*/  DEPBAR.LE SB0, 0x0 ;  /* 0x000080000000791a */ /* 0x000fc80000000000 */
.L_x_1201:
[----:B------:R-:W-:Y:S05]  /*6c30*/  BSYNC B1 ;  /* 0x0000000000017941 */ /* 0x000fea0003800000 */
.L_x_1200:
        /* <DEDUP_REMOVED lines=19> */
.L_x_1203:
[----:B------:R-:W-:Y:S05]  /*6d70*/  BSYNC B1 ;  /* 0x0000000000017941 */ /* 0x000fea0003800000 */
.L_x_1202:
        /* <DEDUP_REMOVED lines=9> */
.L_x_1206:
[----:B------:R-:W2:Y:S04]  /*6e10*/  LDG.E.STRONG.GPU R0, desc[UR46][R2.64] ;  /* 0x0000002e02007981 */ /* 0x000ea8000c1ef900 */
[----:B--2---:R-:W-:Y:S01]  /*6e20*/  CCTL.IVALL ;  /* 0x00000000ff00798f */ /* 0x004fe20002000000 */
[----:B------:R-:W-:Y:S05]  /*6e30*/  YIELD ;  /* 0x0000000000007946 */ /* 0x000fea0003800000 */
[----:B------:R-:W-:-:S13]  /*6e40*/  ISETP.NE.AND P1, PT, R0, UR23, PT ;  /* 0x0000001700007c0c */ /* 0x000fda000bf25270 */
[----:B------:R-:W-:Y:S05]  /*6e50*/  @P1 BRA `(.L_x_1206) ;  /* 0xfffffffc00ec1947 */ /* 0x000fea000383ffff */
.L_x_1205:
[----:B------:R-:W-:Y:S05]  /*6e60*/  BSYNC B1 ;  /* 0x0000000000017941 */ /* 0x000fea0003800000 */
.L_x_1204:
[----:B------:R-:W-:-:S03]  /*6e70*/  UMOV UR12, 0xffffffff ;  /* 0xffffffff000c7882 */ /* 0x000fc60000000000 */
[----:B------:R-:W-:Y:S05]  /*6e80*/  BRA.DIV UR12, `(.L_x_1207) ;  /* 0x000000320cf07947 */ /* 0x000fea000b800000 */
[----:B------:R-:W-:Y:S01]  /*6e90*/  NOP ;  /* 0x0000000000007918 */ /* 0x000fe20000000000 */
.L_x_1265:
[----:B------:R-:W-:Y:S05]  /*6ea0*/  WARPSYNC.ALL ;  /* 0x0000000000007948 */ /* 0x000fea0003800000 */
[----:B------:R-:W-:Y:S06]  /*6eb0*/  BAR.SYNC.DEFER_BLOCKING 0xd, 0xa0 ;  /* 0x0342800000007b1d */ /* 0x000fec0000010000 */
[----:B------:R-:W-:Y:S04]  /*6ec0*/  BSSY B1, `(.L_x_1208) ;  /* 0x000000d000017945 */ /* 0x000fe80003800000 */
[----:B------:R-:W-:Y:S05]  /*6ed0*/  @!P0 BRA `(.L_x_1209) ;  /* 0x00000000002c8947 */ /* 0x000fea0003800000 */
[----:B------:R-:W1:Y:S01]  /*6ee0*/  S2UR UR13, SR_CgaCtaId ;  /* 0x00000000000d79c3 */ /* 0x000e620000008800 */
[----:B------:R-:W-:Y:S01]  /*6ef0*/  UMOV UR12, 0x400 ;  /* 0x00000400000c7882 */ /* 0x000fe20000000000 */
[----:B------:R-:W-:Y:S01]  /*6f00*/  UIADD3 UR24, UP0, UR16, 0x3000, URZ ;  /* 0x0000300010187890 */ /* 0x000fe2000ff1e03f */
[----:B------:R-:W-:Y:S01]  /*6f10*/  UMOV UR26, 0x0 ;  /* 0x00000000001a7882 */ /* 0x000fe20000000000 */
[----:B------:R-:W-:Y:S02]  /*6f20*/  UMOV UR27, 0x14f00000 ;  /* 0x14f00000001b7882 */ /* 0x000fe40000000000 */
[----:B------:R-:W-:Y:S02]  /*6f30*/  UIADD3.X UR25, URZ, UR17, URZ, UP0, !UPT ;  /* 0x000000113f197290 */ /* 0x000fe400087fe43f */
[----:B-1----:R-:W-:-:S03]  /*6f40*/  ULEA UR12, UR13, UR12, 0x18 ;  /* 0x0000000c0d0c7291 */ /* 0x002fc6000f8ec03f */
[----:B------:R-:W-:Y:S01]  /*6f50*/  UMOV UR13, 0x300 ;  /* 0x00000300000d7882 */ /* 0x000fe20000000000 */
[----:B------:R-:W-:-:S09]  /*6f60*/  UIADD3 UR12, UR12, 0xc000, URZ ;  /* 0x0000c0000c0c7890 */ /* 0x000fd2000fffe03f */
[----:B------:R1:W-:Y:S02]  /*6f70*/  UBLKRED.G.S.ADD.F32.RN [UR24], [UR12], UR13, desc[UR26] ;  /* 0x00001a180c0073bb */ /* 0x0003e400080a140d */
[----:B-1----:R0:W-:Y:S02]  /*6f80*/  UTMACMDFLUSH ;  /* 0x00000000000079b7 */ /* 0x0021e40000000000 */
.L_x_1209:
[----:B------:R-:W-:Y:S05]  /*6f90*/  BSYNC B1 ;  /* 0x0000000000017941 */ /* 0x000fea0003800000 */
.L_x_1208:
        /* <DEDUP_REMOVED lines=12> */
[----:B------:R1:W-:Y:S01]  /*7060*/  UBLKRED.G.S.ADD.F32.RN [UR24], [UR12], UR13, desc[UR26] ;  /* 0x00001a180c0073bb */ /* 0x0003e200080a140d */
[----:B------:R0:W-:Y:S01]  /*7070*/  UTMACMDFLUSH ;  /* 0x00000000000079b7 */ /* 0x0001e20000000000 */
[----:B-1----:R-:W-:-:S04]  /*7080*/  DEPBAR.LE SB0, 0x1 ;  /* 0x000080400000791a */ /* 0x002fc80000000000 */
.L_x_1211:
[----:B------:R-:W-:Y:S05]  /*7090*/  BSYNC B1 ;  /* 0x0000000000017941 */ /* 0x000fea0003800000 */
.L_x_1210:
[----:B------:R-:W-:Y:S06]  /*70a0*/  BAR.ARV 0xa, 0xa0 ;  /* 0x0282800000007b1d */ /* 0x000fec0000002000 */
[----:B------:R-:W-:Y:S04]  /*70b0*/  BSSY B1, `(.L_x_1212) ;  /* 0x0000003000017945 */ /* 0x000fe80003800000 */
[----:B------:R-:W-:Y:S05]  /*70c0*/  @!P0 BRA `(.L_x_1213) ;  /* 0x0000000000048947 */ /* 0x000fea0003800000 */
[----:B------:R-:W-:-:S04]  /*70d0*/  DEPBAR.LE SB0, 0x0 ;  /* 0x000080000000791a */ /* 0x000fc80000000000 */
.L_x_1213:
[----:B------:R-:W-:Y:S05]  /*70e0*/  BSYNC B1 ;  /* 0x0000000000017941 */ /* 0x000fea0003800000 */
.L_x_1212:
        /* <DEDUP_REMOVED lines=19> */
.L_x_1215:
[----:B------:R-:W-:Y:S05]  /*7220*/  BSYNC B1 ;  /* 0x0000000000017941 */ /* 0x000fea0003800000 */
.L_x_1214:
[----:B------:R-:W-:Y:S02]  /*7230*/  UIADD3 UR6, UR6, 0x2, URZ ;  /* 0x0000000206067890 */ /* 0x000fe4000fffe03f */
[----:B------:R-:W-:Y:S02]  /*7240*/  UIADD3 UR4, UR4, 0x3000, URZ ;  /* 0x0000300004047890 */ /* 0x000fe4000fffe03f */
[----:B------:R-:W-:-:S06]  /*7250*/  UISETP.GE.AND UP0, UPT, UR6, UR11, UPT ;  /* 0x0000000b0600728c */ /* 0x000fcc000bf06270 */
[----:B------:R-:W-:-:S13]  /*7260*/  PLOP3.LUT P1, PT, PT, PT, UP0, 0x80, 0x0 ;  /* 0x000000000000781c */ /* 0x000fda0003f2f008 */
[----:B------:R-:W-:Y:S05]  /*7270*/  @!P1 BRA `(.L_x_1216) ;  /* 0xfffffff4007c9947 */ /* 0x000fea000383ffff */
.L_x_1177:
[----:B------:R-:W-:-:S06]  /*7280*/  UISETP.GT.AND UP0, UPT, UR5, UR6, UPT ;  /* 0x000000060500728c */ /* 0x000fcc000bf04270 */
[----:B------:R-:W-:-:S13]  /*7290*/  PLOP3.LUT P0, PT, PT, PT, UP0, 0x80, 0x0 ;  /* 0x000000000000781c */ /* 0x000fda0003f0f008 */
[----:B------:R-:W-:Y:S05]  /*72a0*/  @!P0 BRA `(.L_x_1174) ;  /* 0x0000002c00448947 */ /* 0x000fea0003800000 */
[----:B------:R-:W2:Y:S01]  /*72b0*/  S2R R0, SR_TID.X ;  /* 0x0000000000007919 */ /* 0x000ea20000002100 */
[----:B------:R-:W-:Y:S01]  /*72c0*/  UIADD3 UR4, UR5, -UR6, URZ ;  /* 0x8000000605047290 */ /* 0x000fe2000fffe03f */
[----:B------:R-:W-:Y:S01]  /*72d0*/  ULDC UR16, c[0x0][0x288] ;  /* 0x0000a20000107ab9 */ /* 0x000fe20000000800 */
[----:B------:R-:W-:Y:S02]  /*72e0*/  ULDC UR17, c[0x0][0x760] ;  /* 0x0001d80000117ab9 */ /* 0x000fe40000000800 */
[----:B------:R-:W-:Y:S02]  /*72f0*/  ULOP3.LUT UR4, UR4, 0x1, URZ, 0xc0, !UPT ;  /* 0x0000000104047892 */ /* 0x000fe4000f8ec03f */
[----:B------:R-:W-:Y:S02]  /*7300*/  UIMAD UR18, UR16, UR17, URZ ;  /* 0x00000011101272a4 */ /* 0x000fe4000f8e023f */
[----:B------:R-:W-:-:S06]  /*7310*/  UISETP.NE.U32.AND UP0, UPT, UR4, 0x1, UPT ;  /* 0x000000010400788c */ /* 0x000fcc000bf05070 */
[----:B------:R-:W-:Y:S02]  /*7320*/  PLOP3.LUT P0, PT, PT, PT, UP0, 0x80, 0x0 ;  /* 0x000000000000781c */ /* 0x000fe40003f0f008 */
[----:B--2---:R-:W-:-:S11]  /*7330*/  LOP3.LUT R0, R0, 0x1f, RZ, 0xc0, !PT ;  /* 0x0000001f00007812 */ /* 0x004fd600078ec0ff */
[----:B------:R-:W-:Y:S05]  /*7340*/  @P0 BRA `(.L_x_1217) ;  /* 0x0000000000780947 */ /* 0x000fea0003800000 */
[----:B------:R-:W-:Y:S01]  /*7350*/  UIMAD UR4, UR18, UR6, URZ ;  /* 0x00000006120472a4 */ /* 0x000fe2000f8e023f */
[----:B------:R-:W-:Y:S01]  /*7360*/  ISETP.NE.AND P0, PT, R0, RZ, PT ;  /* 0x000000ff0000720c */ /* 0x000fe20003f05270 */
[----:B------:R-:W-:Y:S01]  /*7370*/  ULDC.64 UR12, c[0x0][0x768] ;  /* 0x0001da00000c7ab9 */ /* 0x000fe20000000a00 */
[----:B------:R-:W-:Y:S01]  /*7380*/  BSSY B1, `(.L_x_1218) ;  /* 0x0000019000017945 */ /* 0x000fe20003800000 */
[----:B------:R-:W-:-:S04]  /*7390*/  UIADD3 UR8, UP0, UR4, UR7, URZ ;  /* 0x0000000704087290 */ /* 0x000fc8000ff1e03f */
[----:B------:R-:W-:Y:S02]  /*73a0*/  ULEA.HI.X.SX32 UR9, UR4, UR10, 0x1, UP0 ;  /* 0x0000000a04097291 */ /* 0x000fe400080f0e3f */
[----:B------:R-:W-:Y:S02]  /*73b0*/  ULEA UR11, UP0, UR8, UR12, 0x2 ;  /* 0x0000000c080b7291 */ /* 0x000fe4000f80103f */
[----:B------:R-:W-:Y:S02]  /*73c0*/  UIADD3 UR4, UR6, 0x1, URZ ;  /* 0x0000000106047890 */ /* 0x000fe4000fffe03f */
[----:B------:R-:W-:Y:S01]  /*73d0*/  ULEA.HI.X UR9, UR8, UR13, UR9, 0x2, UP0 ;  /* 0x0000000d08097291 */ /* 0x000fe200080f1409 */
[----:B------:R-:W-:Y:S01]  /*73e0*/  NOP ;  /* 0x0000000000007918 */ /* 0x000fe20000000000 */
[----:B------:R-:W-:Y:S10]  /*73f0*/  @P0 BRA `(.L_x_1219) ;  /* 0x0000000000440947 */ /* 0x000ff40003800000 */
        /* <DEDUP_REMOVED lines=9> */
[----:B-1----:R-:W1:Y:S01]  /*7490*/  S2R R2, SR_LANEID ;  /* 0x0000000000027919 */ /* 0x002e620000000000 */
[----:B------:R-:W-:Y:S01]  /*74a0*/  VOTEU.ANY UR8, UPT, PT ;  /* 0x0000000000087886 */ /* 0x000fe200038e0100 */
[----:B------:R-:W-:Y:S01]  /*74b0*/  IMAD.U32 R3, RZ, RZ, UR9 ;  /* 0x00000009ff037e24 */ /* 0x000fe2000f8e00ff */
[----:B------:R-:W-:-:S02]  /*74c0*/  UFLO.U32 UR12, UR8 ;  /* 0x00000008000c72bd */ /* 0x000fc400080e0000 */
[----:B------:R-:W2:Y:S04]  /*74d0*/  POPC R5, UR8 ;  /* 0x0000000800057d09 */ /* 0x000ea80008000000 */
[----:B-1----:R-:W-:Y:S01]  /*74e0*/  ISETP.EQ.U32.AND P0, PT, R2, UR12, PT ;  /* 0x0000000c02007c0c */ /* 0x002fe2000bf02070 */
[----:B------:R-:W-:-:S12]  /*74f0*/  IMAD.U32 R2, RZ, RZ, UR11 ;  /* 0x0000000bff027e24 */ /* 0x000fd8000f8e00ff */
[----:B--2---:R2:W-:Y:S02]  /*7500*/  @P0 REDG.E.ADD.S32.STRONG.GPU desc[UR46][R2.64], R5 ;  /* 0x000000050200098e */ /* 0x0045e4000c10e3ae */
.L_x_1219:
[----:B------:R-:W-:Y:S05]  /*7510*/  BSYNC B1 ;  /* 0x0000000000017941 */ /* 0x000fea0003800000 */
.L_x_1218:
[----:B------:R-:W-:Y:S05]  /*7520*/  BRA `(.L_x_1220) ;  /* 0x0000000000047947 */ /* 0x000fea0003800000 */
.L_x_1217:
[----:B------:R-:W-:-:S05]  /*7530*/  UMOV UR4, UR6 ;  /* 0x0000000600047c82 */ /* 0x000fca0008000000 */
.L_x_1220:
[----:B------:R-:W-:-:S04]  /*7540*/  UIADD3 UR8, UR6, 0x1, URZ ;  /* 0x0000000106087890 */ /* 0x000fc8000fffe03f */
[----:B------:R-:W-:-:S06]  /*7550*/  UISETP.NE.AND UP0, UPT, UR5, UR8, UPT ;  /* 0x000000080500728c */ /* 0x000fcc000bf05270 */
[----:B------:R-:W-:-:S13]  /*7560*/  PLOP3.LUT P0, PT, PT, PT, UP0, 0x80, 0x0 ;  /* 0x000000000000781c */ /* 0x000fda0003f0f008 */
[----:B------:R-:W-:Y:S05]  /*7570*/  @!P0 BRA `(.L_x_1174) ;  /* 0x0000002800908947 */ /* 0x000fea0003800000 */
[----:B------:R-:W-:Y:S01]  /*7580*/  UIADD3 UR8, UR4, 0x1, URZ ;  /* 0x0000000104087890 */ /* 0x000fe2000fffe03f */
[----:B------:R-:W-:Y:S01]  /*7590*/  ISETP.NE.AND P1, PT, R0, RZ, PT ;  /* 0x000000ff0000720c */ /* 0x000fe20003f25270 */
[----:B------:R-:W-:Y:S02]  /*75a0*/  UIMAD UR9, UR4, UR16, URZ ;  /* 0x00000010040972a4 */ /* 0x000fe4000f8e023f */
[----:B------:R-:W-:Y:S02]  /*75b0*/  UIADD3 UR11, -UR5, UR4, URZ ;  /* 0x00000004050b7290 */ /* 0x000fe4000fffe13f */
[----:B------:R-:W-:Y:S02]  /*75c0*/  UIMAD UR8, UR18, UR8, URZ ;  /* 0x00000008120872a4 */ /* 0x000fe4000f8e023f */
[----:B------:R-:W-:Y:S01]  /*75d0*/  UIMAD UR9, UR9, UR17, URZ ;  /* 0x00000011090972a4 */ /* 0x000fe2000f8e023f */
[----:B------:R-:W-:-:S11]  /*75e0*/  ULDC.64 UR20, c[0x0][0x768] ;  /* 0x0001da0000147ab9 */ /* 0x000fd60000000a00 */
.L_x_1225:
[----:B------:R-:W-:Y:S01]  /*75f0*/  UIADD3 UR12, UP0, UR9, UR7, URZ ;  /* 0x00000007090c7290 */ /* 0x000fe2000ff1e03f */
[----:B------:R-:W-:-:S03]  /*7600*/  NOP ;  /* 0x0000000000007918 */ /* 0x000fc60000000000 */
[----:B------:R-:W-:Y:S01]  /*7610*/  ULEA.HI.X.SX32 UR13, UR9, UR10, 0x1, UP0 ;  /* 0x0000000a090d7291 */ /* 0x000fe200080f0e3f */
[----:B------:R-:W-:Y:S01]  /*7620*/  BSSY B1, `(.L_x_1221) ;  /* 0x0000015000017945 */ /* 0x000fe20003800000 */
[----:B------:R-:W-:-:S04]  /*7630*/  ULEA UR15, UP0, UR12, UR20, 0x2 ;  /* 0x000000140c0f7291 */ /* 0x000fc8000f80103f */
[----:B------:R-:W-:Y:S01]  /*7640*/  ULEA.HI.X UR13, UR12, UR21, UR13, 0x2, UP0 ;  /* 0x000000150c0d7291 */ /* 0x000fe200080f140d */
[----:B---34-:R-:W-:Y:S11]  /*7650*/  @P1 BRA `(.L_x_1222) ;  /* 0x0000000000441947 */ /* 0x018ff60003800000 */
        /* <DEDUP_REMOVED lines=8> */
[----:B012345:R-:W-:Y:S01]  /*76e0*/  CCTL.IVALL ;  /* 0x00000000ff00798f */ /* 0x03ffe20002000000 */
[----:B------:R-:W3:Y:S01]  /*76f0*/  S2R R0, SR_LANEID ;  /* 0x0000000000007919 */ /* 0x000ee20000000000 */
[----:B------:R-:W-:Y:S01]  /*7700*/  VOTEU.ANY UR12, UPT, PT ;  /* 0x00000000000c7886 */ /* 0x000fe200038e0100 */
[----:B-12---:R-:W-:Y:S01]  /*7710*/  IMAD.U32 R2, RZ, RZ, UR15 ;  /* 0x0000000fff027e24 */ /* 0x006fe2000f8e00ff */
[----:B------:R-:W-:-:S02]  /*7720*/  UFLO.U32 UR14, UR12 ;  /* 0x0000000c000e72bd */ /* 0x000fc400080e0000 */
[----:B------:R-:W1:Y:S01]  /*7730*/  POPC R5, UR12 ;  /* 0x0000000c00057d09 */ /* 0x000e620008000000 */
[----:B------:R-:W-:-:S03]  /*7740*/  IMAD.U32 R3, RZ, RZ, UR13 ;  /* 0x0000000dff037e24 */ /* 0x000fc6000f8e00ff */
[----:B---3--:R-:W-:-:S13]  /*7750*/  ISETP.EQ.U32.AND P0, PT, R0, UR14, PT ;  /* 0x0000000e00007c0c */ /* 0x008fda000bf02070 */
[----:B-1----:R3:W-:Y:S02]  /*7760*/  @P0 REDG.E.ADD.S32.STRONG.GPU desc[UR46][R2.64], R5 ;  /* 0x000000050200098e */ /* 0x0027e4000c10e3ae */
.L_x_1222:
[----:B------:R-:W-:Y:S05]  /*7770*/  BSYNC B1 ;  /* 0x0000000000017941 */ /* 0x000fea0003800000 */
.L_x_1221:
[----:B------:R-:W-:Y:S01]  /*7780*/  UIADD3 UR12, UP0, UR8, UR7, URZ ;  /* 0x00000007080c7290 */ /* 0x000fe2000ff1e03f */
[----:B------:R-:W-:-:S03]  /*7790*/  NOP ;  /* 0x0000000000007918 */ /* 0x000fc60000000000 */
[----:B------:R-:W-:Y:S01]  /*77a0*/  ULEA.HI.X.SX32 UR13, UR8, UR10, 0x1, UP0 ;  /* 0x0000000a080d7291 */ /* 0x000fe200080f0e3f */
[----:B------:R-:W-:Y:S01]  /*77b0*/  BSSY B1, `(.L_x_1223) ;  /* 0x0000015000017945 */ /* 0x000fe20003800000 */
[----:B------:R-:W-:-:S04]  /*77c0*/  ULEA UR15, UP0, UR12, UR20, 0x2 ;  /* 0x000000140c0f7291 */ /* 0x000fc8000f80103f */
[----:B------:R-:W-:Y:S01]  /*77d0*/  ULEA.HI.X UR13, UR12, UR21, UR13, 0x2, UP0 ;  /* 0x000000150c0d7291 */ /* 0x000fe200080f140d */
[----:B------:R-:W-:Y:S11]  /*77e0*/  @P1 BRA `(.L_x_1224) ;  /* 0x0000000000441947 */ /* 0x000ff60003800000 */
[----:B------:R-:W-:Y:S01]  /*77f0*/  @!PT LDS RZ, [RZ] ;  /* 0x00000000fffff984 */ /* 0x000fe20000000800 */
[----:B------:R-:W-:Y:S01]  /*7800*/  @!PT LDS RZ, [RZ] ;  /* 0x00000000fffff984 */ /* 0x000fe20000000800 */
[----:B------:R-:W-:Y:S01]  /*7810*/  @!PT LDS RZ, [RZ] ;  /* 0x00000000fffff984 */ /* 0x000fe20000000800 */
[----:B------:R-:W-:Y:S01]  /*7820*/  @!PT LDS RZ, [RZ] ;  /* 0x00000000fffff984 */ /* 0x000fe20000000800 */
[----:B------:R4:W-:Y:S06]  /*7830*/  MEMBAR.ALL.CTA ;  /* 0x0000000000007992 */ /* 0x0009ec0000008000 */
[----:B----4-:R-:W-:Y:S06]  /*7840*/  MEMBAR.ALL.GPU ;  /* 0x0000000000007992 */ /* 0x010fec000000a000 */
[----:B------:R-:W-:-:S00]  /*7850*/  ERRBAR ;  /* 0x00000000000079ab */ /* 0x000fc00000000000 */
[----:B------:R-:W-:Y:S06]  /*7860*/  CGAERRBAR ;  /* 0x00000000000075ab */ /* 0x000fec0000000000 */
[----:B012345:R-:W-:Y:S01]  /*7870*/  CCTL.IVALL ;  /* 0x00000000ff00798f */ /* 0x03ffe20002000000 */
[----:B------:R-:W4:Y:S01]  /*7880*/  S2R R0, SR_LANEID ;  /* 0x0000000000007919 */ /* 0x000f220000000000 */
[----:B------:R-:W-:Y:S01]  /*7890*/  VOTEU.ANY UR12, UPT, PT ;  /* 0x00000000000c7886 */ /* 0x000fe200038e0100 */
[----:B-123--:R-:W-:Y:S01]  /*78a0*/  IMAD.U32 R2, RZ, RZ, UR15 ;  /* 0x0000000fff027e24 */ /* 0x00efe2000f8e00ff */
[----:B------:R-:W-:-:S02]  /*78b0*/  UFLO.U32 UR14, UR12 ;  /* 0x0000000c000e72bd */ /* 0x000fc400080e0000 */
[----:B------:R-:W1:Y:S01]  /*78c0*/  POPC R5, UR12 ;  /* 0x0000000c00057d09 */ /* 0x000e620008000000 */
[----:B------:R-:W-:-:S03]  /*78d0*/  IMAD.U32 R3, RZ, RZ, UR13 ;  /* 0x0000000dff037e24 */ /* 0x000fc6000f8e00ff */
[----:B----4-:R-:W-:-:S13]  /*78e0*/  ISETP.EQ.U32.AND P0, PT, R0, UR14, PT ;  /* 0x0000000e00007c0c */ /* 0x010fda000bf02070 */
[----:B-1----:R4:W-:Y:S02]  /*78f0*/  @P0 REDG.E.ADD.S32.STRONG.GPU desc[UR46][R2.64], R5 ;  /* 0x000000050200098e */ /* 0x0029e4000c10e3ae */
.L_x_1224:
[----:B------:R-:W-:Y:S05]  /*7900*/  BSYNC B1 ;  /* 0x0000000000017941 */ /* 0x000fea0003800000 */
.L_x_1223:
[----:B------:R-:W-:Y:S02]  /*7910*/  UIADD3 UR11, UR11, 0x2, URZ ;  /* 0x000000020b0b7890 */ /* 0x000fe4000fffe03f */
[----:B------:R-:W-:Y:S02]  /*7920*/  ULEA UR8, UR18, UR8, 0x1 ;  /* 0x0000000812087291 */ /* 0x000fe4000f8e083f */
[----:B------:R-:W-:Y:S02]  /*7930*/  ULEA UR9, UR18, UR9, 0x1 ;  /* 0x0000000912097291 */ /* 0x000fe4000f8e083f */
[----:B------:R-:W-:-:S13]  /*7940*/  ISETP.NE.AND P0, PT, RZ, UR11, PT ;  /* 0x0000000bff007c0c */ /* 0x000fda000bf05270 */
[----:B------:R-:W-:Y:S05]  /*7950*/  @!P0 BRA `(.L_x_1174) ;  /* 0x0000002400988947 */ /* 0x000fea0003800000 */
[----:B------:R-:W-:Y:S05]  /*7960*/  BRA `(.L_x_1225) ;  /* 0xfffffffc00207947 */ /* 0x000fea000383ffff */
.L_x_1173:
        /* <DEDUP_REMOVED lines=33> */
.L_x_1227:
        /* <DEDUP_REMOVED lines=43> */
.L_x_1266:
        /* <DEDUP_REMOVED lines=15> */
.L_x_1230:
        /* <DEDUP_REMOVED lines=19> */
[----:B------:R-:W-:Y:S01]  /*8050*/  UMOV UR13, UR21 ;  /* 0x00000015000d7c82 */ /* 0x000fe20008000000 */
        /* <DEDUP_REMOVED lines=10> */
[----:B------:R-:W-:Y:S01]  /*8100*/  UMOV UR10, UR18 ;  /* 0x00000012000a7c82 */ /* 0x000fe20008000000 */
[----:B------:R-:W-:Y:S01]  /*8110*/  R2UR UR32, R0 ;  /* 0x00000000002072ca */ /* 0x000fe200000e0000 */
[----:B------:R-:W-:Y:S01]  /*8120*/  UMOV UR34, 0x10 ;  /* 0x0000001000227882 */ /* 0x000fe20000000000 */
[----:B------:R-:W-:Y:S01]  /*8130*/  LEA.HI.X R2, R2, R9, R3, 0x2, P1 ;  /* 0x0000000902027211 */ /* 0x000fe200008f1403 */
[----:B------:R-:W-:Y:S01]  /*8140*/  UMOV UR35, UR11 ;  /* 0x0000000b00237c82 */ /* 0x000fe20008000000 */
[----:B------:R-:W-:Y:S01]  /*8150*/  IADD3 R0, P1, R8, 0x2f0, RZ ;  /* 0x000002f008007810 */ /* 0x000fe20007f3e0ff */
[----:B------:R-:W-:Y:S01]  /*8160*/  UMOV UR36, UR12 ;  /* 0x0000000c00247c82 */ /* 0x000fe20008000000 */
        /* <DEDUP_REMOVED lines=26> */
[----:B------:R-:W-:Y:S01]  /*8310*/  UMOV UR58, 0x50 ;  /* 0x00000050003a7882 */ /* 0x000fe20000000000 */
[----:B------:R-:W-:Y:S01]  /*8320*/  UMOV UR59, UR11 ;  /* 0x0000000b003b7c82 */ /* 0x000fe20008000000 */
[----:B------:R-:W-:Y:S01]  /*8330*/  UMOV UR60, UR12 ;  /* 0x0000000c003c7c82 */ /* 0x000fe20008000000 */
[----:B------:R-:W-:Y:S01]  /*8340*/  UMOV UR61, UR21 ;  /* 0x00000015003d7c82 */ /* 0x000fe20008000000 */
[----:B------:R1:W-:Y:S01]  /*8350*/  STL [R1], R6 ;  /* 0x0000000601007387 */ /* 0x0003e20000100800 */
[----:B------:R-:W-:Y:S01]  /*8360*/  ISETP.GE.AND P1, PT, R4, R6, PT ;  /* 0x000000060400720c */ /* 0x000fe20003f26270 */
[----:B------:R2:W-:Y:S01]  /*8370*/  UTMALDG.4D [UR16], [UR48], desc[UR50] ;  /* 0x00003210300075b4 */ /* 0x0005e20008019000 */
[----:B------:R3:W-:Y:S01]  /*8380*/  UTMALDG.4D [UR40], [UR48], desc[UR50] ;  /* 0x00003228300075b4 */ /* 0x0007e20008019000 */
[----:B------:R-:W-:Y:S01]  /*8390*/  UTMALDG.4D [UR24], [UR48], desc[UR50] ;  /* 0x00003218300075b4 */ /* 0x000fe20008019000 */
[----:B------:R4:W-:Y:S01]  /*83a0*/  UBLKCP.S.G [UR56], [UR32], UR7 ;  /* 0x00000038200073ba */ /* 0x0009e20008000207 */
[----:B------:R1:W-:Y:S01]  /*83b0*/  SYNCS.ARRIVE.TRANS64 RZ, [R16+URZ+0x26800], R5 ;  /* 0x0268000510ff79a7 */ /* 0x0003e2000800003f */
[----:B--2---:R-:W-:Y:S01]  /*83c0*/  UMOV UR16, 0x0 ;  /* 0x0000000000107882 */ /* 0x004fe20000000000 */
[----:B------:R-:W-:-:S02]  /*83d0*/  UMOV UR17, 0x10000000 ;  /* 0x1000000000117882 */ /* 0x000fc40000000000 */
[----:B------:R2:W-:Y:S01]  /*83e0*/  UTMALDG.4D [UR8], [UR54], desc[UR16] ;  /* 0x00001008360075b4 */ /* 0x0005e20008019000 */
[----:B---3--:R-:W-:Y:S01]  /*83f0*/  UIADD3 UR40, UR8, 0x4000, URZ ;  /* 0x0000400008287890 */ /* 0x008fe2000fffe03f */
[----:B------:R-:W-:Y:S01]  /*8400*/  UMOV UR42, 0x40 ;  /* 0x00000040002a7882 */ /* 0x000fe20000000000 */
[----:B------:R-:W-:Y:S01]  /*8410*/  UMOV UR43, UR11 ;  /* 0x0000000b002b7c82 */ /* 0x000fe20008000000 */
[----:B------:R-:W-:Y:S01]  /*8420*/  UMOV UR44, UR12 ;  /* 0x0000000c002c7c82 */ /* 0x000fe20008000000 */
[----:B------:R-:W-:Y:S01]  /*8430*/  UMOV UR41, UR9 ;  /* 0x0000000900297c82 */ /* 0x000fe20008000000 */
[----:B----4-:R-:W-:Y:S02]  /*8440*/  UIADD3 UR32, UR8, 0x1000, URZ ;  /* 0x0000100008207890 */ /* 0x010fe4000fffe03f */
        /* <DEDUP_REMOVED lines=13> */
[----:B--2---:R-:W-:Y:S01]  /*8520*/  UMOV UR10, 0x40 ;  /* 0x00000040000a7882 */ /* 0x004fe20000000000 */
[----:B------:R-:W-:Y:S01]  /*8530*/  UTMALDG.4D [UR48], [UR54], desc[UR16] ;  /* 0x00001030360075b4 */ /* 0x000fe20008019000 */
[----:B------:R2:W-:Y:S01]  /*8540*/  UTMALDG.4D [UR24], [UR54], desc[UR16] ;  /* 0x00001018360075b4 */ /* 0x0005e20008019000 */
[----:B------:R1:W-:Y:S01]  /*8550*/  UTMALDG.4D [UR40], [UR54], desc[UR16] ;  /* 0x00001028360075b4 */ /* 0x0003e20008019000 */
[----:B---3--:R-:W-:Y:S01]  /*8560*/  UIADD3 UR32, UR8, 0x6000, URZ ;  /* 0x0000600008207890 */ /* 0x008fe2000fffe03f */
[----:B------:R-:W-:-:S02]  /*8570*/  UMOV UR34, UR18 ;  /* 0x0000001200227c82 */ /* 0x000fc40008000000 */
[----:B------:R1:W-:Y:S06]  /*8580*/  UTMALDG.4D [UR56], [UR54], desc[UR16] ;  /* 0x00001038360075b4 */ /* 0x0003ec0008019000 */
[----:B------:R1:W-:Y:S01]  /*8590*/  UTMALDG.4D [UR32], [UR30], desc[UR16] ;  /* 0x000010201e0075b4 */ /* 0x0003e20008019000 */
[----:B--2---:R-:W-:Y:S02]  /*85a0*/  UIADD3 UR24, UR8, 0x8000, URZ ;  /* 0x0000800008187890 */ /* 0x004fe4000fffe03f */
        /* <DEDUP_REMOVED lines=23> */
.L_x_1241:
[----:B--234-:R-:W-:-:S04]  /*8720*/  SHF.L.U32 R21, R11, 0x1f, RZ ;  /* 0x0000001f0b157819 */ /* 0x01cfc800000006ff */
[----:B------:R-:W1:Y:S02]  /*8730*/  SYNCS.PHASECHK.TRANS64.TRYWAIT P1, [R16+URZ+0x26840], R21 ;  /* 0x02684015100075a7 */ /* 0x000e64000802017f */
[----:B-1----:R-:W-:Y:S05]  /*8740*/  @!P1 BRA `(.L_x_1233) ;  /* 0x0000001800f09947 */ /* 0x002fea0003800000 */
.L_x_1267:
[----:B------:R-:W-:Y:S05]  /*8750*/  @P0 BRA `(.L_x_1234) ;  /* 0x0000000000140947 */ /* 0x000fea0003800000 */
[----:B------:R-:W-:Y:S01]  /*8760*/  ISETP.NE.AND P1, PT, R6, RZ, PT ;  /* 0x000000ff0600720c */ /* 0x000fe20003f25270 */
[----:B------:R-:W-:-:S04]  /*8770*/  IMAD.MOV.U32 R3, RZ, RZ, 0x3100 ;  /* 0x00003100ff037424 */ /* 0x000fc800078e00ff */
[----:B------:R3:W-:Y:S08]  /*8780*/  SYNCS.ARRIVE.TRANS64 RZ, [R16+URZ+0x26830], R3 ;  /* 0x0268300310ff79a7 */ /* 0x0007f0000800003f */
[----:B------:R-:W-:Y:S05]  /*8790*/  @!P1 BRA `(.L_x_1234) ;  /* 0x0000000000049947 */ /* 0x000fea0003800000 */
[----:B------:R-:W-:Y:S01]  /*87a0*/  BPT.TRAP 0x1 ;  /* 0x000000040000795c */ /* 0x000fe20000300000 */
.L_x_1234:
        /* <DEDUP_REMOVED lines=43> */
.L_x_1268:
[----:B------:R-:W-:Y:S05]  /*8a60*/  @P0 BRA `(.L_x_1236) ;  /* 0x0000000000140947 */ /* 0x000fea0003800000 */
[----:B------:R-:W-:Y:S01]  /*8a70*/  ISETP.NE.AND P1, PT, R6, RZ, PT ;  /* 0x000000ff0600720c */ /* 0x000fe20003f25270 */
[----:B------:R-:W-:-:S04]  /*8a80*/  IMAD.MOV.U32 R2, RZ, RZ, 0x3100 ;  /* 0x00003100ff027424 */ /* 0x000fc800078e00ff */
[----:B------:R3:W-:Y:S08]  /*8a90*/  SYNCS.ARRIVE.TRANS64 RZ, [R16+URZ+0x26818], R2 ;  /* 0x0268180210ff79a7 */ /* 0x0007f0000800003f */
[----:B------:R-:W-:Y:S05]  /*8aa0*/  @!P1 BRA `(.L_x_1236) ;  /* 0x0000000000049947 */ /* 0x000fea0003800000 */
[----:B------:R-:W-:Y:S01]  /*8ab0*/  BPT.TRAP 0x1 ;  /* 0x000000040000795c */ /* 0x000fe20000300000 */
.L_x_1236:
        /* <DEDUP_REMOVED lines=43> */
.L_x_1269:
[----:B------:R-:W-:Y:S05]  /*8d70*/  @P0 BRA `(.L_x_1238) ;  /* 0x0000000000140947 */ /* 0x000fea0003800000 */
[----:B------:R-:W-:Y:S01]  /*8d80*/  ISETP.NE.AND P1, PT, R6, RZ, PT ;  /* 0x000000ff0600720c */ /* 0x000fe20003f25270 */
[----:B-123--:R-:W-:-:S04]  /*8d90*/  IMAD.MOV.U32 R21, RZ, RZ, 0x3100 ;  /* 0x00003100ff157424 */ /* 0x00efc800078e00ff */
[----:B------:R4:W-:Y:S08]  /*8da0*/  SYNCS.ARRIVE.TRANS64 RZ, [R16+URZ+0x26838], R21 ;  /* 0x0268381510ff79a7 */ /* 0x0009f0000800003f */
[----:B------:R-:W-:Y:S05]  /*8db0*/  @!P1 BRA `(.L_x_1238) ;  /* 0x0000000000049947 */ /* 0x000fea0003800000 */
[----:B------:R-:W-:Y:S01]  /*8dc0*/  BPT.TRAP 0x1 ;  /* 0x000000040000795c */ /* 0x000fe20000300000 */
.L_x_1238:
        /* <DEDUP_REMOVED lines=38> */
.L_x_1271:
[----:B------:R-:W-:Y:S05]  /*9030*/  @P0 BRA `(.L_x_1240) ;  /* 0x0000000000140947 */ /* 0x000fea0003800000 */
[----:B------:R-:W-:Y:S01]  /*9040*/  ISETP.NE.AND P1, PT, R6, RZ, PT ;  /* 0x000000ff0600720c */ /* 0x000fe20003f25270 */
[----:B------:R-:W-:-:S04]  /*9050*/  IMAD.MOV.U32 R5, RZ, RZ, 0x3100 ;  /* 0x00003100ff057424 */ /* 0x000fc800078e00ff */
[----:B------:R1:W-:Y:S08]  /*9060*/  SYNCS.ARRIVE.TRANS64 RZ, [R16+URZ+0x26810], R5 ;  /* 0x0268100510ff79a7 */ /* 0x0003f0000800003f */
[----:B------:R-:W-:Y:S05]  /*9070*/  @!P1 BRA `(.L_x_1240) ;  /* 0x0000000000049947 */ /* 0x000fea0003800000 */
[----:B------:R-:W-:Y:S01]  /*9080*/  BPT.TRAP 0x1 ;  /* 0x000000040000795c */ /* 0x000fe20000300000 */
.L_x_1240:
        /* <DEDUP_REMOVED lines=44> */
.L_x_1232:
[----:B------:R-:W3:Y:S02]  /*9350*/  LDL.LU R4, [R1+0x4] ;  /* 0x0000040001047983 */ /* 0x000ee40000300800 */
[----:B---3--:R-:W-:Y:S02]  /*9360*/  ISETP.NE.AND P1, PT, R4, RZ, PT ;  /* 0x000000ff0400720c */ /* 0x008fe40003f25270 */
[----:B------:R1:W5:Y:S11]  /*9370*/  LDL R4, [R1] ;  /* 0x0000000001047983 */ /* 0x0003760000100800 */
[----:B-1----:R-:W-:Y:S05]  /*9380*/  @!P1 BRA `(.L_x_1231) ;  /* 0x0000000400809947 */ /* 0x002fea0003800000 */
[----:B------:R-:W-:-:S04]  /*9390*/  SHF.L.U32 R13, R11, 0x1f, RZ ;  /* 0x0000001f0b0d7819 */ /* 0x000fc800000006ff */
[----:B------:R-:W1:Y:S02]  /*93a0*/  SYNCS.PHASECHK.TRANS64.TRYWAIT P1, [R16+URZ+0x26840], R13 ;  /* 0x0268400d100075a7 */ /* 0x000e64000802017f */
[----:B-1----:R-:W-:Y:S05]  /*93b0*/  @!P1 BRA `(.L_x_1242) ;  /* 0x0000001000289947 */ /* 0x002fea0003800000 */
.L_x_1272:
[----:B------:R-:W-:Y:S05]  /*93c0*/  @P0 BRA `(.L_x_1243) ;  /* 0x0000000000140947 */ /* 0x000fea0003800000 */
[----:B------:R-:W-:Y:S01]  /*93d0*/  ISETP.NE.AND P1, PT, R6, RZ, PT ;  /* 0x000000ff0600720c */ /* 0x000fe20003f25270 */
[----:B--2---:R-:W-:-:S04]  /*93e0*/  IMAD.MOV.U32 R5, RZ, RZ, 0x3100 ;  /* 0x00003100ff057424 */ /* 0x004fc800078e00ff */
[----:B------:R3:W-:Y:S08]  /*93f0*/  SYNCS.ARRIVE.TRANS64 RZ, [R16+URZ+0x26830], R5 ;  /* 0x0268300510ff79a7 */ /* 0x0007f0000800003f */
[----:B------:R-:W-:Y:S05]  /*9400*/  @!P1 BRA `(.L_x_1243) ;  /* 0x0000000000049947 */ /* 0x000fea0003800000 */
[----:B------:R-:W-:Y:S01]  /*9410*/  BPT.TRAP 0x1 ;  /* 0x000000040000795c */ /* 0x000fe20000300000 */
.L_x_1243:
        /* <DEDUP_REMOVED lines=40> */
.L_x_1273:
[----:B------:R-:W-:Y:S05]  /*96a0*/  @P0 BRA `(.L_x_1245) ;  /* 0x0000000000140947 */ /* 0x000fea0003800000 */
[----:B------:R-:W-:Y:S01]  /*96b0*/  ISETP.NE.AND P0, PT, R6, RZ, PT ;  /* 0x000000ff0600720c */ /* 0x000fe20003f05270 */
[----:B------:R-:W-:-:S04]  /*96c0*/  IMAD.MOV.U32 R5, RZ, RZ, 0x3100 ;  /* 0x00003100ff057424 */ /* 0x000fc800078e00ff */
[----:B------:R3:W-:Y:S08]  /*96d0*/  SYNCS.ARRIVE.TRANS64 RZ, [R16+URZ+0x26818], R5 ;  /* 0x0268180510ff79a7 */ /* 0x0007f0000800003f */
[----:B------:R-:W-:Y:S05]  /*96e0*/  @!P0 BRA `(.L_x_1245) ;  /* 0x0000000000048947 */ /* 0x000fea0003800000 */
[----:B------:R-:W-:Y:S01]  /*96f0*/  BPT.TRAP 0x1 ;  /* 0x000000040000795c */ /* 0x000fe20000300000 */
.L_x_1245:
        /* <DEDUP_REMOVED lines=41> */
.L_x_1231:
[----:B------:R-:W3:Y:S01]  /*9990*/  S2R R0, SR_TID.X ;  /* 0x0000000000007919 */ /* 0x000ee20000002100 */
[----:B------:R-:W-:Y:S01]  /*99a0*/  IMAD R3, R19, 0x8, R16 ;  /* 0x0000000813037824 */ /* 0x000fe200078e0210 */
[----:B---3--:R-:W-:Y:S02]  /*99b0*/  LOP3.LUT R2, R0, 0x7f, RZ, 0xc0, !PT ;  /* 0x0000007f00027812 */ /* 0x008fe400078ec0ff */
[----:B------:R-:W-:Y:S02]  /*99c0*/  SHF.L.U32 R0, R11, 0x1f, RZ ;  /* 0x0000001f0b007819 */ /* 0x000fe400000006ff */
[----:B------:R-:W-:Y:S02]  /*99d0*/  ISETP.NE.AND P1, PT, R2, RZ, PT ;  /* 0x000000ff0200720c */ /* 0x000fe40003f25270 */
[----:B------:R-:W3:Y:S02]  /*99e0*/  SYNCS.PHASECHK.TRANS64.TRYWAIT P0, [R3+URZ+0x26840], R0 ;  /* 0x02684000030075a7 */ /* 0x000ee4000800017f */
[----:B---3--:R-:W-:Y:S09]  /*99f0*/  @!P0 BRA `(.L_x_1246) ;  /* 0x0000000800c08947 */ /* 0x008ff20003800000 */
.L_x_1274:
[----:B------:R-:W-:Y:S05]  /*9a00*/  @P1 BRA `(.L_x_1247) ;  /* 0x0000000000181947 */ /* 0x000fea0003800000 */
[----:B------:R-:W1:Y:S01]  /*9a10*/  S2R R2, SR_TID.X ;  /* 0x0000000000027919 */ /* 0x000e620000002100 */
[----:B---3--:R-:W-:-:S04]  /*9a20*/  IMAD.MOV.U32 R0, RZ, RZ, 0x3100 ;  /* 0x00003100ff007424 */ /* 0x008fc800078e00ff */
[----:B------:R3:W-:Y:S01]  /*9a30*/  SYNCS.ARRIVE.TRANS64 RZ, [R3+URZ+0x26830], R0 ;  /* 0x0268300003ff79a7 */ /* 0x0007e2000800003f */
[----:B-1----:R-:W-:-:S13]  /*9a40*/  LOP3.LUT P0, RZ, R2, 0x1f, RZ, 0xc0, !PT ;  /* 0x0000001f02ff7812 */ /* 0x002fda000780c0ff */
[----:B---3--:R-:W-:Y:S05]  /*9a50*/  @!P0 BRA `(.L_x_1247) ;  /* 0x0000000000048947 */ /* 0x008fea0003800000 */
[----:B------:R-:W-:Y:S01]  /*9a60*/  BPT.TRAP 0x1 ;  /* 0x000000040000795c */ /* 0x000fe20000300000 */
.L_x_1247:
        /* <DEDUP_REMOVED lines=47> */
.L_x_1228:
[----:B------:R-:W-:Y:S05]  /*9d60*/  BSYNC B1 ;  /* 0x0000000000017941 */ /* 0x000fea0003800000 */
.L_x_1226:
[----:B------:R-:W-:-:S03]  /*9d70*/  UMOV UR7, 0xffffffff ;  /* 0xffffffff00077882 */ /* 0x000fc60000000000 */
[----:B------:R-:W-:Y:S05]  /*9d80*/  BRA.DIV UR7, `(.L_x_1248) ;  /* 0x0000000607f07947 */ /* 0x000fea000b800000 */
[----:B------:R-:W-:-:S13]  /*9d90*/  ELECT P6, URZ, PT ;  /* 0x00000000003f782f */ /* 0x000fda00038c0000 */
.L_x_1277:
[----:B------:R-:W-:Y:S05]  /*9da0*/  @!P6 BRA `(.L_x_1174) ;  /* 0x000000000084e947 */ /* 0x000fea0003800000 */
[----:B------:R-:W-:-:S06]  /*9db0*/  ULOP3.LUT UR7, UR38, 0x2, URZ, 0xfc, !UPT ;  /* 0x0000000226077892 */ /* 0x000fcc000f8efc3f */
[----:B------:R-:W-:-:S05]  /*9dc0*/  IMAD.U32 R2, RZ, RZ, UR7 ;  /* 0x00000007ff027e24 */ /* 0x000fca000f8e00ff */
[----:B------:R-:W-:-:S13]  /*9dd0*/  ISETP.NE.AND P2, PT, R2, 0x3, PT ;  /* 0x000000030200780c */ /* 0x000fda0003f45270 */
[----:B------:R-:W-:Y:S05]  /*9de0*/  @!P2 BRA `(.L_x_1249) ;  /* 0x000000000004a947 */ /* 0x000fea0003800000 */
[----:B------:R-:W-:Y:S01]  /*9df0*/  BPT.TRAP 0x1 ;  /* 0x000000040000795c */ /* 0x000fe20000300000 */
.L_x_1249:
        /* <DEDUP_REMOVED lines=15> */
.L_x_1278:
[----:B------:R-:W2:Y:S02]  /*9ef0*/  SYNCS.PHASECHK.TRANS64.TRYWAIT P0, [R3+URZ], R2 ;  /* 0x00000002030075a7 */ /* 0x000ea4000800017f */
[----:B--2---:R-:W-:Y:S05]  /*9f00*/  @!P0 BRA `(.L_x_1251) ;  /* 0x0000000400c48947 */ /* 0x004fea0003800000 */
.L_x_1279:
[----:B------:R-:W-:Y:S05]  /*9f10*/  @!P2 BRA `(.L_x_1252) ;  /* 0x000000000004a947 */ /* 0x000fea0003800000 */
[----:B------:R-:W-:Y:S01]  /*9f20*/  BPT.TRAP 0x1 ;  /* 0x000000040000795c */ /* 0x000fe20000300000 */
.L_x_1252:
[----:B--2---:R-:W-:-:S04]  /*9f30*/  VIADD R3, R7, 0x26840 ;  /* 0x0002684007037836 */ /* 0x004fc80000000000 */
[----:B------:R-:W-:-:S04]  /*9f40*/  IMAD R0, R0, 0x8, R3 ;  /* 0x0000000800007824 */ /* 0x000fc800078e0203 */
[----:B------:R-:W2:Y:S02]  /*9f50*/  SYNCS.PHASECHK.TRANS64.TRYWAIT P0, [R0+URZ], R5 ;  /* 0x00000005000075a7 */ /* 0x000ea4000800017f */
[----:B--2---:R-:W-:Y:S05]  /*9f60*/  @!P0 BRA `(.L_x_1253) ;  /* 0x0000000400c08947 */ /* 0x004fea0003800000 */
.L_x_1280:
[----:B------:R-:W-:-:S07]  /*9f70*/  IMAD R3, R4, 0x8, R3 ;  /* 0x0000000804037824 */ /* 0x000fce00078e0203 */
.L_x_1254:
[----:B---3--:R3:W4:Y:S02]  /*9f80*/  SYNCS.PHASECHK.TRANS64.TRYWAIT P0, [R3+URZ], R2 ;  /* 0x00000002030075a7 */ /* 0x008724000800017f */
[----:B----4-:R-:W-:Y:S05]  /*9f90*/  @!P0 NANOSLEEP.SYNCS 0x989680 ;  /* 0x009896800000895d */ /* 0x010fea0003900000 */
[----:B------:R-:W4:Y:S02]  /*9fa0*/  @!P0 SYNCS.PHASECHK.TRANS64 P0, [R3+URZ], R2 ;  /* 0x00000002030085a7 */ /* 0x000f24000800007f */
[----:B----4-:R-:W-:Y:S05]  /*9fb0*/  @!P0 BRA `(.L_x_1254) ;  /* 0xfffffffc00f08947 */ /* 0x010fea000383ffff */
.L_x_1174:
[----:B------:R-:W-:Y:S05]  /*9fc0*/  BSYNC B0 ;  /* 0x0000000000007941 */ /* 0x000fea0003800000 */
.L_x_1172:
[----:B------:R-:W-:Y:S05]  /*9fd0*/  EXIT ;  /* 0x000000000000794d */ /* 0x000fea0003800000 */
.L_x_1142:
[----:B------:R-:W-:Y:S02]  /*9fe0*/  IMAD.MOV.U32 R13, RZ, RZ, R16 ;  /* 0x000000ffff0d7224 */ /* 0x000fe400078e0010 */
[----:B------:R-:W-:Y:S02]  /*9ff0*/  IMAD.MOV.U32 R12, RZ, RZ, RZ ;  /* 0x000000ffff0c7224 */ /* 0x000fe400078e00ff */
[----:B------:R-:W-:Y:S02]  /*a000*/  IMAD.MOV.U32 R11, RZ, RZ, 0x1f ;  /* 0x0000001fff0b7424 */ /* 0x000fe400078e00ff */
[----:B------:R-:W-:-:S07]  /*a010*/  IMAD.MOV.U32 R15, RZ, RZ, -0x1 ;  /* 0xffffffffff0f7424 */ /* 0x000fce00078e00ff */
[----:B------:R-:W-:Y:S05]  /*a020*/  WARPSYNC.COLLECTIVE R15, `(.L_x_1255) ;  /* 0x000000000f087348 */ /* 0x000fea0003c00000 */
[----:B------:R1:W2:Y:S02]  /*a030*/  SHFL.IDX P6, R14, R13, R12, R11 ;  /* 0x0000000c0d0e7389 */ /* 0x0002a400000c000b */
[----:B-12---:R-:W-:Y:S01]  /*a040*/  ENDCOLLECTIVE ;  /* 0x000000000000791b */ /* 0x006fe20003800000 */
.L_x_1255:
[----:B------:R-:W-:Y:S05]  /*a050*/  BRA `(.L_x_1256) ;  /* 0xffffff7000107947 */ /* 0x000fea000383ffff */
.L_x_1144:
[----:B--2---:R2:W3:Y:S02]  /*a060*/  SYNCS.PHASECHK.TRANS64.TRYWAIT P0, [R18+URZ+0x26800], R5 ;  /* 0x02680005120075a7 */ /* 0x0044e4000800017f */
[----:B---3--:R-:W-:Y:S05]  /*a070*/  @!P0 NANOSLEEP.SYNCS 0x989680 ;  /* 0x009896800000895d */ /* 0x008fea0003900000 */
[----:B------:R-:W3:Y:S02]  /*a080*/  @!P0 SYNCS.PHASECHK.TRANS64 P0, [R18+URZ+0x26800], R5 ;  /* 0x02680005120085a7 */ /* 0x000ee4000800007f */
[----:B---3--:R-:W-:Y:S05]  /*a090*/  @!P0 BRA `(.L_x_1144) ;  /* 0xfffffffc00f08947 */ /* 0x008fea000383ffff */
[----:B------:R-:W-:Y:S05]  /*a0a0*/  BRA `(.L_x_1143) ;  /* 0xffffff7000387947 */ /* 0x000fea000383ffff */
.L_x_1149:
[----:B--2---:R-:W-:-:S04]  /*a0b0*/  IMAD.U32 R7, RZ, RZ, UR6 ;  /* 0x00000006ff077e24 */ /* 0x004fc8000f8e00ff */
[----:B------:R2:W3:Y:S03]  /*a0c0*/  SYNCS.PHASECHK.TRANS64.TRYWAIT P0, [R7+URZ+0x26810], R16 ;  /* 0x02681010070075a7 */ /* 0x0004e6000800017f */
[----:B---3--:R-:W-:Y:S05]  /*a0d0*/  @!P0 NANOSLEEP.SYNCS 0x989680 ;  /* 0x009896800000895d */ /* 0x008fea0003900000 */
[----:B------:R-:W3:Y:S02]  /*a0e0*/  @!P0 SYNCS.PHASECHK.TRANS64 P0, [R7+URZ+0x26810], R16 ;  /* 0x02681010070085a7 */ /* 0x000ee4000800007f */
[----:B---3--:R-:W-:Y:S05]  /*a0f0*/  @!P0 BRA `(.L_x_1149) ;  /* 0xfffffffc00ec8947 */ /* 0x008fea000383ffff */
[----:B------:R-:W-:Y:S05]  /*a100*/  BRA `(.L_x_1148) ;  /* 0xffffff7800987947 */ /* 0x000fea000383ffff */
.L_x_1153:
[----:B------:R-:W-:-:S04]  /*a110*/  IMAD.U32 R121, RZ, RZ, UR6 ;  /* 0x00000006ff797e24 */ /* 0x000fc8000f8e00ff */
[----:B------:R1:W1:Y:S03]  /*a120*/  SYNCS.PHASECHK.TRANS64.TRYWAIT P0, [R121+URZ+0x26830], R16 ;  /* 0x02683010790075a7 */ /* 0x000266000800017f */
[----:B-1----:R-:W-:Y:S05]  /*a130*/  @!P0 NANOSLEEP.SYNCS 0x989680 ;  /* 0x009896800000895d */ /* 0x002fea0003900000 */
[----:B------:R-:W1:Y:S02]  /*a140*/  @!P0 SYNCS.PHASECHK.TRANS64 P0, [R121+URZ+0x26830], R16 ;  /* 0x02683010790085a7 */ /* 0x000e64000800007f */
[----:B-1----:R-:W-:Y:S05]  /*a150*/  @!P0 BRA `(.L_x_1153) ;  /* 0xfffffffc00ec8947 */ /* 0x002fea000383ffff */
[----:B------:R-:W-:Y:S05]  /*a160*/  BRA `(.L_x_1152) ;  /* 0xffffff7c00a07947 */ /* 0x000fea000383ffff */
.L_x_1182:
[----:B------:R-:W-:Y:S01]  /*a170*/  BSSY B1, `(.L_x_1257) ;  /* 0x0000005000017945 */ /* 0x000fe20003800000 */
[----:B------:R-:W-:-:S07]  /*a180*/  IMAD.MOV.U32 R15, RZ, RZ, -0x1 ;  /* 0xffffffffff0f7424 */ /* 0x000fce00078e00ff */
[----:B------:R-:W-:Y:S05]  /*a190*/  WARPSYNC.COLLECTIVE R15, `(.L_x_1258) ;  /* 0x000000000f087348 */ /* 0x000fea0003c00000 */
[----:B------:R-:W-:Y:S01]  /*a1a0*/  NOP ;  /* 0x0000000000007918 */ /* 0x000fe20000000000 */
[----:B------:R-:W-:Y:S01]  /*a1b0*/  ENDCOLLECTIVE ;  /* 0x000000000000791b */ /* 0x000fe20003800000 */
.L_x_1258:
[----:B------:R-:W-:Y:S05]  /*a1c0*/  BSYNC B1 ;  /* 0x0000000000017941 */ /* 0x000fea0003800000 */
.L_x_1257:
[----:B------:R-:W-:Y:S05]  /*a1d0*/  BRA `(.L_x_1259) ;  /* 0xffffffc000547947 */ /* 0x000fea000383ffff */
.L_x_1195:
[----:B------:R-:W-:Y:S01]  /*a1e0*/  BSSY B1, `(.L_x_1260) ;  /* 0x0000005000017945 */ /* 0x000fe20003800000 */
[----:B------:R-:W-:-:S07]  /*a1f0*/  IMAD.MOV.U32 R15, RZ, RZ, -0x1 ;  /* 0xffffffffff0f7424 */ /* 0x000fce00078e00ff */
[----:B------:R-:W-:Y:S05]  /*a200*/  WARPSYNC.COLLECTIVE R15, `(.L_x_1261) ;  /* 0x000000000f087348 */ /* 0x000fea0003c00000 */
[----:B------:R-:W-:Y:S01]  /*a210*/  NOP ;  /* 0x0000000000007918 */ /* 0x000fe20000000000 */
[----:B------:R-:W-:Y:S01]  /*a220*/  ENDCOLLECTIVE ;  /* 0x000000000000791b */ /* 0x000fe20003800000 */
.L_x_1261:
[----:B------:R-:W-:Y:S05]  /*a230*/  BSYNC B1 ;  /* 0x0000000000017941 */ /* 0x000fea0003800000 */
.L_x_1260:
[----:B------:R-:W-:Y:S05]  /*a240*/  BRA `(.L_x_1262) ;  /* 0xffffffc400d87947 */ /* 0x000fea000383ffff */
.L_x_1207:
[----:B------:R-:W-:Y:S01]  /*a250*/  BSSY B1, `(.L_x_1263) ;  /* 0x0000005000017945 */ /* 0x000fe20003800000 */
[----:B------:R-:W-:-:S07]  /*a260*/  IMAD.MOV.U32 R15, RZ, RZ, -0x1 ;  /* 0xffffffffff0f7424 */ /* 0x000fce00078e00ff */
[----:B------:R-:W-:Y:S05]  /*a270*/  WARPSYNC.COLLECTIVE R15, `(.L_x_1264) ;  /* 0x000000000f087348 */ /* 0x000fea0003c00000 */
[----:B------:R-:W-:Y:S01]  /*a280*/  NOP ;  /* 0x0000000000007918 */ /* 0x000fe20000000000 */
[----:B------:R-:W-:Y:S01]  /*a290*/  ENDCOLLECTIVE ;  /* 0x000000000000791b */ /* 0x000fe20003800000 */
.L_x_1264:
[----:B------:R-:W-:Y:S05]  /*a2a0*/  BSYNC B1 ;  /* 0x0000000000017941 */ /* 0x000fea0003800000 */
.L_x_1263:
[----:B------:R-:W-:Y:S05]  /*a2b0*/  BRA `(.L_x_1265) ;  /* 0xffffffc800f87947 */ /* 0x000fea000383ffff */
.L_x_1229:
[----:B-1----:R1:W2:Y:S02]  /*a2c0*/  SYNCS.PHASECHK.TRANS64.TRYWAIT P0, [R16+URZ+0x26820], R3 ;  /* 0x02682003100075a7 */ /* 0x0022a4000800017f */
[----:B--2---:R-:W-:Y:S05]  /*a2d0*/  @!P0 NANOSLEEP.SYNCS 0x989680 ;  /* 0x009896800000895d */ /* 0x004fea0003900000 */
[----:B------:R-:W2:Y:S02]  /*a2e0*/  @!P0 SYNCS.PHASECHK.TRANS64 P0, [R16+URZ+0x26820], R3 ;  /* 0x02682003100085a7 */ /* 0x000ea4000800007f */
[----:B--2---:R-:W-:Y:S05]  /*a2f0*/  @!P0 BRA `(.L_x_1229) ;  /* 0xfffffffc00f08947 */ /* 0x004fea000383ffff */
[----:B------:R-:W-:Y:S05]  /*a300*/  BRA `(.L_x_1266) ;  /* 0xffffffd800c87947 */ /* 0x000fea000383ffff */
.L_x_1233:
[----:B-1----:R1:W3:Y:S02]  /*a310*/  SYNCS.PHASECHK.TRANS64.TRYWAIT P1, [R16+URZ+0x26840], R21 ;  /* 0x02684015100075a7 */ /* 0x0022e4000802017f */
[----:B---3--:R-:W-:Y:S05]  /*a320*/  @!P1 NANOSLEEP.SYNCS 0x989680 ;  /* 0x009896800000995d */ /* 0x008fea0003900000 */
[----:B------:R-:W3:Y:S02]  /*a330*/  @!P1 SYNCS.PHASECHK.TRANS64 P1, [R16+URZ+0x26840], R21 ;  /* 0x02684015100095a7 */ /* 0x000ee4000802007f */
[----:B---3--:R-:W-:Y:S05]  /*a340*/  @!P1 BRA `(.L_x_1233) ;  /* 0xfffffffc00f09947 */ /* 0x008fea000383ffff */
[----:B------:R-:W-:Y:S05]  /*a350*/  BRA `(.L_x_1267) ;  /* 0xffffffe000fc7947 */ /* 0x000fea000383ffff */
.L_x_1235:
[----:B--2---:R2:W3:Y:S02]  /*a360*/  SYNCS.PHASECHK.TRANS64.TRYWAIT P1, [R16+URZ+0x26828], R21 ;  /* 0x02682815100075a7 */ /* 0x0044e4000802017f */
[----:B---3--:R-:W-:Y:S05]  /*a370*/  @!P1 NANOSLEEP.SYNCS 0x989680 ;  /* 0x009896800000995d */ /* 0x008fea0003900000 */
[----:B------:R-:W3:Y:S02]  /*a380*/  @!P1 SYNCS.PHASECHK.TRANS64 P1, [R16+URZ+0x26828], R21 ;  /* 0x02682815100095a7 */ /* 0x000ee4000802007f */
[----:B---3--:R-:W-:Y:S05]  /*a390*/  @!P1 BRA `(.L_x_1235) ;  /* 0xfffffffc00f09947 */ /* 0x008fea000383ffff */
[----:B------:R-:W-:Y:S05]  /*a3a0*/  BRA `(.L_x_1268) ;  /* 0xffffffe400ac7947 */ /* 0x000fea000383ffff */
.L_x_1237:
[----:B---3--:R3:W4:Y:S02]  /*a3b0*/  SYNCS.PHASECHK.TRANS64.TRYWAIT P1, [R16+URZ+0x26848], R21 ;  /* 0x02684815100075a7 */ /* 0x008724000802017f */
[----:B----4-:R-:W-:Y:S05]  /*a3c0*/  @!P1 NANOSLEEP.SYNCS 0x989680 ;  /* 0x009896800000995d */ /* 0x010fea0003900000 */
[----:B------:R-:W4:Y:S02]  /*a3d0*/  @!P1 SYNCS.PHASECHK.TRANS64 P1, [R16+URZ+0x26848], R21 ;  /* 0x02684815100095a7 */ /* 0x000f24000802007f */
[----:B----4-:R-:W-:Y:S05]  /*a3e0*/  @!P1 BRA `(.L_x_1237) ;  /* 0xfffffffc00f09947 */ /* 0x010fea000383ffff */
[----:B------:R-:W-:Y:S05]  /*a3f0*/  BRA `(.L_x_1269) ;  /* 0xffffffe8005c7947 */ /* 0x000fea000383ffff */
.L_x_1239:
[----:B------:R-:W-:-:S07]  /*a400*/  SHF.L.U32 R5, R11, 0x1f, RZ ;  /* 0x0000001f0b057819 */ /* 0x000fce00000006ff */
.L_x_1270:
[----:B------:R1:W1:Y:S02]  /*a410*/  SYNCS.PHASECHK.TRANS64.TRYWAIT P1, [R16+URZ+0x26820], R5 ;  /* 0x02682005100075a7 */ /* 0x000264000802017f */
[----:B-1----:R-:W-:Y:S05]  /*a420*/  @!P1 NANOSLEEP.SYNCS 0x989680 ;  /* 0x009896800000995d */ /* 0x002fea0003900000 */
[----:B------:R-:W1:Y:S02]  /*a430*/  @!P1 SYNCS.PHASECHK.TRANS64 P1, [R16+URZ+0x26820], R5 ;  /* 0x02682005100095a7 */ /* 0x000e64000802007f */
[----:B-1----:R-:W-:Y:S05]  /*a440*/  @!P1 BRA `(.L_x_1270) ;  /* 0xfffffffc00f09947 */ /* 0x002fea000383ffff */
[----:B------:R-:W-:Y:S05]  /*a450*/  BRA `(.L_x_1271) ;  /* 0xffffffe800f47947 */ /* 0x000fea000383ffff */
.L_x_1242:
[----:B-1----:R1:W3:Y:S02]  /*a460*/  SYNCS.PHASECHK.TRANS64.TRYWAIT P1, [R16+URZ+0x26840], R13 ;  /* 0x0268400d100075a7 */ /* 0x0022e4000802017f */
[----:B---3--:R-:W-:Y:S05]  /*a470*/  @!P1 NANOSLEEP.SYNCS 0x989680 ;  /* 0x009896800000995d */ /* 0x008fea0003900000 */
[----:B------:R-:W3:Y:S02]  /*a480*/  @!P1 SYNCS.PHASECHK.TRANS64 P1, [R16+URZ+0x26840], R13 ;  /* 0x0268400d100095a7 */ /* 0x000ee4000802007f */
[----:B---3--:R-:W-:Y:S05]  /*a490*/  @!P1 BRA `(.L_x_1242) ;  /* 0xfffffffc00f09947 */ /* 0x008fea000383ffff */
[----:B------:R-:W-:Y:S05]  /*a4a0*/  BRA `(.L_x_1272) ;  /* 0xffffffec00c47947 */ /* 0x000fea000383ffff */
.L_x_1244:
[----:B--2---:R2:W3:Y:S02]  /*a4b0*/  SYNCS.PHASECHK.TRANS64.TRYWAIT P1, [R16+URZ+0x26828], R13 ;  /* 0x0268280d100075a7 */ /* 0x0044e4000802017f */
[----:B---3--:R-:W-:Y:S05]  /*a4c0*/  @!P1 NANOSLEEP.SYNCS 0x989680 ;  /* 0x009896800000995d */ /* 0x008fea0003900000 */
[----:B------:R-:W3:Y:S02]  /*a4d0*/  @!P1 SYNCS.PHASECHK.TRANS64 P1, [R16+URZ+0x26828], R13 ;  /* 0x0268280d100095a7 */ /* 0x000ee4000802007f */
[----:B---3--:R-:W-:Y:S05]  /*a4e0*/  @!P1 BRA `(.L_x_1244) ;  /* 0xfffffffc00f09947 */ /* 0x008fea000383ffff */
[----:B------:R-:W-:Y:S05]  /*a4f0*/  BRA `(.L_x_1273) ;  /* 0xfffffff000687947 */ /* 0x000fea000383ffff */
.L_x_1246:
[----:B---3--:R3:W1:Y:S02]  /*a500*/  SYNCS.PHASECHK.TRANS64.TRYWAIT P0, [R3+URZ+0x26840], R0 ;  /* 0x02684000030075a7 */ /* 0x008664000800017f */
[----:B-1----:R-:W-:Y:S05]  /*a510*/  @!P0 NANOSLEEP.SYNCS 0x989680 ;  /* 0x009896800000895d */ /* 0x002fea0003900000 */
[----:B------:R-:W1:Y:S02]  /*a520*/  @!P0 SYNCS.PHASECHK.TRANS64 P0, [R3+URZ+0x26840], R0 ;  /* 0x02684000030085a7 */ /* 0x000e64000800007f */
[----:B-1----:R-:W-:Y:S05]  /*a530*/  @!P0 BRA `(.L_x_1246) ;  /* 0xfffffffc00f08947 */ /* 0x002fea000383ffff */
[----:B------:R-:W-:Y:S05]  /*a540*/  BRA `(.L_x_1274) ;  /* 0xfffffff4002c7947 */ /* 0x000fea000383ffff */
.L_x_1248:
[----:B------:R-:W-:Y:S01]  /*a550*/  BSSY B1, `(.L_x_1275) ;  /* 0x0000006000017945 */ /* 0x000fe20003800000 */
[----:B------:R-:W-:-:S07]  /*a560*/  IMAD.MOV.U32 R15, RZ, RZ, -0x1 ;  /* 0xffffffffff0f7424 */ /* 0x000fce00078e00ff */
[----:B------:R-:W-:Y:S05]  /*a570*/  WARPSYNC.COLLECTIVE R15, `(.L_x_1276) ;  /* 0x000000000f0c7348 */ /* 0x000fea0003c00000 */
[----:B------:R-:W-:Y:S02]  /*a580*/  ELECT P6, UR62, PT ;  /* 0x00000000003e782f */ /* 0x000fe400038c0000 */
[----:B------:R-:W-:Y:S01]  /*a590*/  MOV R14, UR62 ;  /* 0x0000003e000e7c02 */ /* 0x000fe20008000f00 */
[----:B------:R-:W-:Y:S10]  /*a5a0*/  ENDCOLLECTIVE ;  /* 0x000000000000791b */ /* 0x000ff40003800000 */
.L_x_1276:
[----:B------:R-:W-:Y:S05]  /*a5b0*/  BSYNC B1 ;  /* 0x0000000000017941 */ /* 0x000fea0003800000 */
.L_x_1275:
[----:B------:R-:W-:Y:S05]  /*a5c0*/  BRA `(.L_x_1277) ;  /* 0xfffffff400f47947 */ /* 0x000fea000383ffff */
.L_x_1250:
[----:B-1----:R1:W2:Y:S02]  /*a5d0*/  SYNCS.PHASECHK.TRANS64.TRYWAIT P0, [R6+URZ], R5 ;  /* 0x00000005060075a7 */ /* 0x0022a4000800017f */
[----:B--2---:R-:W-:Y:S05]  /*a5e0*/  @!P0 NANOSLEEP.SYNCS 0x989680 ;  /* 0x009896800000895d */ /* 0x004fea0003900000 */
[----:B------:R-:W2:Y:S02]  /*a5f0*/  @!P0 SYNCS.PHASECHK.TRANS64 P0, [R6+URZ], R5 ;  /* 0x00000005060085a7 */ /* 0x000ea4000800007f */
[----:B--2---:R-:W-:Y:S05]  /*a600*/  @!P0 BRA `(.L_x_1250) ;  /* 0xfffffffc00f08947 */ /* 0x004fea000383ffff */
[----:B------:R-:W-:Y:S05]  /*a610*/  BRA `(.L_x_1278) ;  /* 0xfffffff800347947 */ /* 0x000fea000383ffff */
.L_x_1251:
[----:B--2---:R2:W3:Y:S02]  /*a620*/  SYNCS.PHASECHK.TRANS64.TRYWAIT P0, [R3+URZ], R2 ;  /* 0x00000002030075a7 */ /* 0x0044e4000800017f */
[----:B---3--:R-:W-:Y:S05]  /*a630*/  @!P0 NANOSLEEP.SYNCS 0x989680 ;  /* 0x009896800000895d */ /* 0x008fea0003900000 */
[----:B------:R-:W3:Y:S02]  /*a640*/  @!P0 SYNCS.PHASECHK.TRANS64 P0, [R3+URZ], R2 ;  /* 0x00000002030085a7 */ /* 0x000ee4000800007f */
[----:B---3--:R-:W-:Y:S05]  /*a650*/  @!P0 BRA `(.L_x_1251) ;  /* 0xfffffffc00f08947 */ /* 0x008fea000383ffff */
[----:B------:R-:W-:Y:S05]  /*a660*/  BRA `(.L_x_1279) ;  /* 0xfffffff800287947 */ /* 0x000fea000383ffff */
.L_x_1253:
[----:B--2---:R2:W3:Y:S02]  /*a670*/  SYNCS.PHASECHK.TRANS64.TRYWAIT P0, [R0+URZ], R5 ;  /* 0x00000005000075a7 */ /* 0x0044e4000800017f */
[----:B---3--:R-:W-:Y:S05]  /*a680*/  @!P0 NANOSLEEP.SYNCS 0x989680 ;  /* 0x009896800000895d */ /* 0x008fea0003900000 */
[----:B------:R-:W3:Y:S02]  /*a690*/  @!P0 SYNCS.PHASECHK.TRANS64 P0, [R0+URZ], R5 ;  /* 0x00000005000085a7 */ /* 0x000ee4000800007f */
[----:B---3--:R-:W-:Y:S05]  /*a6a0*/  @!P0 BRA `(.L_x_1253) ;  /* 0xfffffffc00f08947 */ /* 0x008fea000383ffff */
[----:B------:R-:W-:Y:S05]  /*a6b0*/  BRA `(.L_x_1280) ;  /* 0xfffffff8002c7947 */ /* 0x000fea000383ffff */
.L_x_1281:
        /* <DEDUP_REMOVED lines=12> */
.L_x_3302:


//--------------------- .text._ZN7cutlass13device_kernelIN5flash11enable_sm90INS1_16FlashAttnBwdSm90INS1_25CollectiveMainloopBwdSm90ILi2ELi2ELi2EN4cute5tupleIJNS5_1CILi1EEES8_S8_EEENS6_IJNS7_ILi64EEENS7_ILi128EEENS7_ILi96EEEEEENS_10bfloat16_tEfNS_4arch4Sm90ELb0ELb1ELb0ELb0ELb0ELb1ELb0ELb0ELi2ELi1ELi2ELi1ELb1EEENS1_24CollectiveEpilogueBwdGQAISD_fSG_Li256ELb0ELb0EEENS1_19SingleTileSchedulerILb0ELb0ELb0ELi128EEEEEEEEEvNT_6ParamsE --------------------------
	.section	.text._ZN7cutlass13device_kernelIN5flash11enable_sm90INS1_16FlashAttnBwdSm90INS1_25CollectiveMainloopBwdSm90ILi2ELi2ELi2EN4cute5tupleIJNS5_1CILi1EEES8_S8_EEENS6_IJNS7_ILi64EEENS7_ILi128EEENS7_ILi96EEEEEENS_10bfloat16_tEfNS_4arch4Sm90ELb0ELb1ELb0ELb0ELb0ELb1ELb0ELb0ELi2ELi1ELi2ELi1ELb1EEENS1_24CollectiveEpilogueBwdGQAISD_fSG_Li256ELb0ELb0EEENS1_19SingleTileSchedulerILb0ELb0ELb0ELi128EEEEEEEEEvNT_6ParamsE,"ax",@progbits
	.align	128
.text._ZN7cutlass13device_kernelIN5flash11enable_sm90INS1_16FlashAttnBwdSm90INS1_25CollectiveMainloopBwdSm90ILi2ELi2ELi2EN4cute5tupleIJNS5_1CILi1EEES8_S8_EEENS6_IJNS7_ILi64EEENS7_ILi128EEENS7_ILi96EEEEEENS_10bfloat16_tEfNS_4arch4Sm90ELb0ELb1ELb0ELb0ELb0ELb1ELb0ELb0ELi2ELi1ELi2ELi1ELb1EEENS1_24CollectiveEpilogueBwdGQAISD_fSG_Li256ELb0ELb0EEENS1_19SingleTileSchedulerILb0ELb0ELb0ELi128EEEEEEEEEvNT_6ParamsE:
        .type           _ZN7cutlass13device_kernelIN5flash11enable_sm90INS1_16FlashAttnBwdSm90INS1_25CollectiveMainloopBwdSm90ILi2ELi2ELi2EN4cute5tupleIJNS5_1CILi1EEES8_S8_EEENS6_IJNS7_ILi64EEENS7_ILi128EEENS7_ILi96EEEEEENS_10bfloat16_tEfNS_4arch4Sm90ELb0ELb1ELb0ELb0ELb0ELb1ELb0ELb0ELi2ELi1ELi2ELi1ELb1EEENS1_24CollectiveEpilogueBwdGQAISD_fSG_Li256ELb0ELb0EEENS1_19SingleTileSchedulerILb0ELb0ELb0ELi128EEEEEEEEEvNT_6ParamsE,@function
        .size           _ZN7cutlass13device_kernelIN5flash11enable_sm90INS1_16FlashAttnBwdSm90INS1_25CollectiveMainloopBwdSm90ILi2ELi2ELi2EN4cute5tupleIJNS5_1CILi1EEES8_S8_EEENS6_IJNS7_ILi64EEENS7_ILi128EEENS7_ILi96EEEEEENS_10bfloat16_tEfNS_4arch4Sm90ELb0ELb1ELb0ELb0ELb0ELb1ELb0ELb0ELi2ELi1ELi2ELi1ELb1EEENS1_24CollectiveEpilogueBwdGQAISD_fSG_Li256ELb0ELb0EEENS1_19SingleTileSchedulerILb0ELb0ELb0ELi128EEEEEEEEEvNT_6ParamsE,(.L_x_3303 - _ZN7cutlass13device_kernelIN5flash11enable_sm90INS1_16FlashAttnBwdSm90INS1_25CollectiveMainloopBwdSm90ILi2ELi2ELi2EN4cute5tupleIJNS5_1CILi1EEES8_S8_EEENS6_IJNS7_ILi64EEENS7_ILi128EEENS7_ILi96EEEEEENS_10bfloat16_tEfNS_4arch4Sm90ELb0ELb1ELb0ELb0ELb0ELb1ELb0ELb0ELi2ELi1ELi2ELi1ELb1EEENS1_24CollectiveEpilogueBwdGQAISD_fSG_Li256ELb0ELb0EEENS1_19SingleTileSchedulerILb0ELb0ELb0ELi128EEEEEEEEEvNT_6ParamsE)
        .other          _ZN7cutlass13device_kernelIN5flash11enable_sm90INS1_16FlashAttnBwdSm90INS1_25CollectiveMainloopBwdSm90ILi2ELi2ELi2EN4cute5tupleIJNS5_1CILi1EEES8_S8_EEENS6_IJNS7_ILi64EEENS7_ILi128EEENS7_ILi96EEEEEENS_10bfloat16_tEfNS_4arch4Sm90ELb0ELb1ELb0ELb0ELb0ELb1ELb0ELb0ELi2ELi1ELi2ELi1ELb1EEENS1_24CollectiveEpilogueBwdGQAISD_fSG_Li256ELb0ELb0EEENS1_19SingleTileSchedulerILb0ELb0ELb0ELi128EEEEEEEEEvNT_6ParamsE,@"STO_CUDA_ENTRY STV_DEFAULT"
_ZN7cutlass13device_kernelIN5flash11enable_sm90INS1_16FlashAttnBwdSm90INS1_25CollectiveMainloopBwdSm90ILi2ELi2ELi2EN4cute5tupleIJNS5_1CILi1EEES8_S8_EEENS6_IJNS7_ILi64EEENS7_ILi128EEENS7_ILi96EEEEEENS_10bfloat16_tEfNS_4arch4Sm90ELb0ELb1ELb0ELb0ELb0ELb1ELb0ELb0ELi2ELi1ELi2ELi1ELb1EEENS1_24CollectiveEpilogueBwdGQAISD_fSG_Li256ELb0ELb0EEENS1_19SingleTileSchedulerILb0ELb0ELb0ELi128EEEEEEEEEvNT_6ParamsE:
        /* <DEDUP_REMOVED lines=24> */
.L_x_1283:
[----:B------:R-:W-:Y:S05]  /*0180*/  BSYNC B0 ;  /* 0x0000000000007941 */ /* 0x000fea0003800000 */
.L_x_1282:
        /* <DEDUP_REMOVED lines=37> */
.L_x_1284:
        /* <DEDUP_REMOVED lines=22> */
.L_x_1285:
[----:B------:R-:W-:Y:S01]  /*0540*/  PLOP3.LUT P0, PT, PT, PT, UP0, 0x80, 0x0 ;  /* 0x000000000000781c */ /* 0x000fe20003f0f008 */
[----:B------:R-:W-:Y:S01]  /*0550*/  NOP ;  /* 0x0000000000007918 */ /* 0x000fe20000000000 */
[----:B------:R-:W-:Y:S01]  /*0560*/  BSSY B6, `(.L_x_1286) ;  /* 0x00007c5000067945 */ /* 0x000fe20003800000 */
[----:B-12-4-:R-:W-:Y:S10]  /*0570*/  BAR.SYNC.DEFER_BLOCKING 0x0 ;  /* 0x0000000000007b1d */ /* 0x016ff40000010000 */
[----:B------:R-:W-:Y:S05]  /*0580*/  @!P0 BRA `(.L_x_1287) ;  /* 0x00000048003c8947 */ /* 0x000fea0003800000 */
.L_x_1288:
        /* <DEDUP_REMOVED lines=11> */
[----:B----4-:R-:W-:Y:S05]  /*0640*/  @!P0 BRA `(.L_x_1289) ;  /* 0x0000007800d88947 */ /* 0x010fea0003800000 */
        /* <DEDUP_REMOVED lines=73> */
.L_x_1290:
        /* <DEDUP_REMOVED lines=28> */
.L_x_1293:
        /* <DEDUP_REMOVED lines=15> */
.L_x_1292:
        /* <DEDUP_REMOVED lines=22> */
.L_x_1295:
        /* <DEDUP_REMOVED lines=15> */
.L_x_1294:
[----:B------:R-:W-:Y:S01]  /*0fe0*/  SHF.R.S32.HI R25, RZ, 0x1f, R22 ;  /* 0x0000001fff197819 */ /* 0x000fe20000011416 */
[----:B------:R-:W-:-:S03]  /*0ff0*/  UMOV UR4, 0xffffffff ;  /* 0xffffffff00047882 */ /* 0x000fc60000000000 */
[----:B------:R-:W-:-:S04]  /*1000*/  LEA.HI R0, R25, R22, RZ, 0x7 ;  /* 0x0000001619007211 */ /* 0x000fc800078f38ff */
[----:B------:R-:W-:Y:S01]  /*1010*/  SHF.R.S32.HI R16, RZ, 0x7, R0 ;  /* 0x00000007ff107819 */ /* 0x000fe20000011400 */
[----:B------:R-:W-:Y:S06]  /*1020*/  BRA.DIV UR4, `(.L_x_1296) ;  /* 0x0000007204687947 */ /* 0x000fec000b800000 */
[----:B------:R1:W2:Y:S02]  /*1030*/  SHFL.IDX PT, R14, R16, RZ, 0x1f ;  /* 0x00001fff100e7589 */ /* 0x0002a400000e0000 */
.L_x_1368:
        /* <DEDUP_REMOVED lines=15> */
.L_x_1297:
        /* <DEDUP_REMOVED lines=19> */
.L_x_1299:
        /* <DEDUP_REMOVED lines=125> */
.L_x_1310:
[----:B------:R-:W-:-:S06]  /*1a30*/  UISETP.NE.AND UP0, UPT, UR16, 0x3, UPT ;  /* 0x000000031000788c */ /* 0x000fcc000bf05270 */
[----:B------:R-:W-:-:S13]  /*1a40*/  PLOP3.LUT P6, PT, PT, PT, UP0, 0x80, 0x0 ;  /* 0x000000000000781c */ /* 0x000fda0003fcf008 */
[----:B-1----:R-:W-:Y:S05]  /*1a50*/  @!P6 BRA `(.L_x_1300) ;  /* 0x000000000004e947 */ /* 0x002fea0003800000 */
[----:B------:R-:W-:Y:S01]  /*1a60*/  BPT.TRAP 0x1 ;  /* 0x000000040000795c */ /* 0x000fe20000300000 */
.L_x_1300:
[----:B------:R-:W-:Y:S01]  /*1a70*/  R2UR UR6, R18 ;  /* 0x00000000120672ca */ /* 0x000fe200000e0000 */
[----:B------:R-:W-:-:S05]  /*1a80*/  IMAD.U32 R16, RZ, RZ, UR4 ;  /* 0x00000004ff107e24 */ /* 0x000fca000f8e00ff */
[----:B------:R-:W-:-:S07]  /*1a90*/  SHF.L.U32 R16, R16, 0x1f, RZ ;  /* 0x0000001f10107819 */ /* 0x000fce00000006ff */
[----:B------:R-:W-:-:S09]  /*1aa0*/  ULEA UR6, UR5, UR6, 0x3 ;  /* 0x0000000605067291 */ /* 0x000fd2000f8e183f */
[----:B------:R1:W2:Y:S01]  /*1ab0*/  SYNCS.PHASECHK.TRANS64.TRYWAIT P0, [UR6+0x26810], R16 ;  /* 0x02681010ff0075a7 */ /* 0x0002a20008000146 */
[----:B------:R-:W-:Y:S05]  /*1ac0*/  @!P6 BRA `(.L_x_1301) ;  /* 0x000000000004e947 */ /* 0x000fea0003800000 */
[----:B------:R-:W-:Y:S01]  /*1ad0*/  BPT.TRAP 0x1 ;  /* 0x000000040000795c */ /* 0x000fe20000300000 */
.L_x_1301:
[----:B--2---:R-:W-:Y:S05]  /*1ae0*/  @P0 BRA `(.L_x_1302) ;  /* 0x0000000000080947 */ /* 0x004fea0003800000 */
[----:B------:R-:W2:Y:S02]  /*1af0*/  SYNCS.PHASECHK.TRANS64.TRYWAIT P0, [UR6+0x26810], R16 ;  /* 0x02681010ff0075a7 */ /* 0x000ea40008000146 */
[----:B--2---:R-:W-:Y:S05]  /*1b00*/  @!P0 BRA `(.L_x_1303) ;  /* 0x0000006400e48947 */ /* 0x004fea0003800000 */
.L_x_1302:
        /* <DEDUP_REMOVED lines=66> */
.L_x_1304:
[----:B------:R1:W1:Y:S01]  /*1f30*/  SYNCS.PHASECHK.TRANS64.TRYWAIT P0, [UR6+0x26830], R16 ;  /* 0x02683010ff0075a7 */ /* 0x0002620008000146 */
[----:B------:R-:W-:Y:S05]  /*1f40*/  @!P6 BRA `(.L_x_1305) ;  /* 0x000000000004e947 */ /* 0x000fea0003800000 */
[----:B------:R-:W-:Y:S01]  /*1f50*/  BPT.TRAP 0x1 ;  /* 0x000000040000795c */ /* 0x000fe20000300000 */
.L_x_1305:
[----:B-1----:R-:W-:Y:S05]  /*1f60*/  @P0 BRA `(.L_x_1306) ;  /* 0x0000000000080947 */ /* 0x002fea0003800000 */
[----:B------:R-:W1:Y:S02]  /*1f70*/  SYNCS.PHASECHK.TRANS64.TRYWAIT P0, [UR6+0x26830], R16 ;  /* 0x02683010ff0075a7 */ /* 0x000e640008000146 */
[----:B-1----:R-:W-:Y:S05]  /*1f80*/  @!P0 BRA `(.L_x_1307) ;  /* 0x0000006000dc8947 */ /* 0x002fea0003800000 */
.L_x_1306:
        /* <DEDUP_REMOVED lines=520> */
.L_x_1308:
        /* <DEDUP_REMOVED lines=44> */
.L_x_1309:
        /* <DEDUP_REMOVED lines=62> */
.L_x_1291:
[----:B------:R-:W-:Y:S05]  /*46b0*/  @P0 BRA `(.L_x_1289) ;  /* 0x0000003800bc0947 */ /* 0x000fea0003800000 */
[----:B-1----:R-:W1:Y:S01]  /*46c0*/  S2R R4, SR_TID.X ;  /* 0x0000000000047919 */ /* 0x002e620000002100 */
[----:B------:R-:W2:Y:S01]  /*46d0*/  S2UR UR5, SR_CTAID.Y ;  /* 0x00000000000579c3 */ /* 0x000ea20000002600 */
[----:B------:R-:W-:Y:S01]  /*46e0*/  ULDC UR4, c[0x0][0x850] ;  /* 0x0002140000047ab9 */ /* 0x000fe20000000800 */
[----:B------:R-:W-:Y:S01]  /*46f0*/  ULDC.64 UR12, c[0x0][0x818] ;  /* 0x00020600000c7ab9 */ /* 0x000fe20000000a00 */
[----:B------:R-:W-:Y:S01]  /*4700*/  UISETP.NE.AND UP0, UPT, UR4, 0x1, UPT ;  /* 0x000000010400788c */ /* 0x000fe2000bf05270 */
[----:B------:R-:W-:Y:S01]  /*4710*/  BSSY B0, `(.L_x_1311) ;  /* 0x0000052000007945 */ /* 0x000fe20003800000 */
[----:B------:R-:W-:Y:S01]  /*4720*/  ULDC.64 UR14, c[0x0][0x820] ;  /* 0x00020800000e7ab9 */ /* 0x000fe20000000a00 */
[----:B------:R-:W-:Y:S01]  /*4730*/  UMOV UR4, 0x400 ;  /* 0x0000040000047882 */ /* 0x000fe20000000000 */
[----:B------:R-:W-:Y:S01]  /*4740*/  ULDC.64 UR16, c[0x0][0x848] ;  /* 0x0002120000107ab9 */ /* 0x000fe20000000a00 */
[----:B------:R-:W3:Y:S06]  /*4750*/  S2UR UR9, SR_CgaCtaId ;  /* 0x00000000000979c3 */ /* 0x000eec0000008800 */
[----:B------:R-:W-:-:S02]  /*4760*/  @UP0 ULDC UR6, c[0x0][0x854] ;  /* 0x0002150000060ab9 */ /* 0x000fc40000000800 */
[----:B------:R-:W4:Y:S01]  /*4770*/  S2UR UR8, SR_CTAID.X ;  /* 0x00000000000879c3 */ /* 0x000f220000002500 */
[----:B--2---:R-:W-:-:S07]  /*4780*/  UIMAD.WIDE.U32 UR6, UR5, UR6, URZ ;  /* 0x00000006050672a5 */ /* 0x004fce000f8e003f */
[----:B------:R-:W2:Y:S01]  /*4790*/  S2UR UR18, SR_CTAID.Z ;  /* 0x00000000001279c3 */ /* 0x000ea20000002700 */
[----:B-1----:R-:W-:Y:S01]  /*47a0*/  VIADD R3, R4, 0xffffff80 ;  /* 0xffffff8004037836 */ /* 0x002fe20000000000 */
[----:B---3--:R-:W-:-:S03]  /*47b0*/  ULEA UR4, UR9, UR4, 0x18 ;  /* 0x0000000409047291 */ /* 0x008fc6000f8ec03f */
[----:B------:R-:W-:Y:S01]  /*47c0*/  @UP0 ULDC UR9, c[0x0][0x858] ;  /* 0x0002160000090ab9 */ /* 0x000fe20000000800 */
[----:B------:R-:W-:Y:S01]  /*47d0*/  SHF.R.S32.HI R0, RZ, 0x1f, R3 ;  /* 0x0000001fff007819 */ /* 0x000fe20000011403 */
[----:B------:R-:W-:Y:S01]  /*47e0*/  @UP0 USHF.R.U32.HI UR5, URZ, UR9, UR7 ;  /* 0x000000093f050299 */ /* 0x000fe20008011607 */
[----:B------:R-:W-:Y:S01]  /*47f0*/  BAR.SYNC.DEFER_BLOCKING 0x1, 0x100 ;  /* 0x0044000000007b1d */ /* 0x000fe20000010000 */
[----:B------:R-:W-:Y:S01]  /*4800*/  ISETP.NE.AND P0, PT, R3, RZ, PT ;  /* 0x000000ff0300720c */ /* 0x000fe20003f05270 */
[----:B----4-:R-:W-:Y:S01]  /*4810*/  UIMAD UR8, UR8, 0x3000, URZ ;  /* 0x00003000080878a4 */ /* 0x010fe2000f8e023f */
[----:B------:R-:W-:Y:S01]  /*4820*/  LEA.HI R2, R0, R3, RZ, 0x7 ;  /* 0x0000000300027211 */ /* 0x000fe200078f38ff */
[----:B------:R-:W-:Y:S02]  /*4830*/  USHF.R.S32.HI UR10, URZ, 0x1f, UR5 ;  /* 0x0000001f3f0a7899 */ /* 0x000fe40008011405 */
[----:B------:R-:W-:Y:S01]  /*4840*/  USHF.R.S32.HI UR9, URZ, 0x1f, UR8 ;  /* 0x0000001f3f097899 */ /* 0x000fe20008011408 */
[----:B------:R-:W-:Y:S01]  /*4850*/  LOP3.LUT R0, R2, 0x3fffff80, RZ, 0xc0, !PT ;  /* 0x3fffff8002007812 */ /* 0x000fe200078ec0ff */
[----:B------:R-:W-:Y:S01]  /*4860*/  UIMAD UR11, UR10, UR12, URZ ;  /* 0x0000000c0a0b72a4 */ /* 0x000fe2000f8e023f */
[----:B------:R-:W-:Y:S01]  /*4870*/  SHF.R.S32.HI R5, RZ, 0x7, R2 ;  /* 0x00000007ff057819 */ /* 0x000fe20000011402 */
[----:B------:R-:W-:-:S02]  /*4880*/  UIMAD.WIDE.U32 UR6, UR5, UR12, UR8 ;  /* 0x0000000c050672a5 */ /* 0x000fc4000f8e0008 */
[----:B------:R-:W-:Y:S01]  /*4890*/  IMAD.IADD R0, R3, 0x1, -R0 ;  /* 0x0000000103007824 */ /* 0x000fe200078e0a00 */
[----:B------:R-:W-:-:S03]  /*48a0*/  UIMAD UR11, UR5, UR13, UR11 ;  /* 0x0000000d050b72a4 */ /* 0x000fc6000f8e020b */
[----:B------:R-:W-:Y:S01]  /*48b0*/  IMAD R0, R5, 0x600, R0 ;  /* 0x0000060005007824 */ /* 0x000fe200078e0200 */
[----:B------:R-:W-:Y:S01]  /*48c0*/  ULDC.64 UR12, c[0x0][0x840] ;  /* 0x00021000000c7ab9 */ /* 0x000fe20000000a00 */
[----:B------:R-:W-:Y:S02]  /*48d0*/  UIADD3 UR7, UR7, UR11, URZ ;  /* 0x0000000b07077290 */ /* 0x000fe4000fffe03f */
[----:B------:R-:W-:Y:S01]  /*48e0*/  IMAD.SHL.U32 R0, R0, 0x4, RZ ;  /* 0x0000000400007824 */ /* 0x000fe200078e00ff */
[----:B------:R-:W-:Y:S02]  /*48f0*/  UIMAD UR10, UR10, UR12, URZ ;  /* 0x0000000c0a0a72a4 */ /* 0x000fe4000f8e023f */
[----:B------:R-:W-:Y:S02]  /*4900*/  UIMAD.WIDE.U32 UR8, UR5, UR12, UR8 ;  /* 0x0000000c050872a5 */ /* 0x000fe4000f8e0008 */
[----:B------:R-:W-:Y:S01]  /*4910*/  LEA R0, R0, UR4, 0x2 ;  /* 0x0000000400007c11 */ /* 0x000fe2000f8e10ff */
[----:B------:R-:W-:-:S02]  /*4920*/  UIMAD UR12, UR5, UR13, UR10 ;  /* 0x0000000d050c72a4 */ /* 0x000fc4000f8e020a */
[----:B--2---:R-:W-:Y:S02]  /*4930*/  USHF.R.S32.HI UR5, URZ, 0x1f, UR18 ;  /* 0x0000001f3f057899 */ /* 0x004fe40008011412 */
[----:B------:R1:W-:Y:S01]  /*4940*/  STS.128 [R0], R24 ;  /* 0x0000001800007388 */ /* 0x0003e20000000c00 */
[----:B------:R-:W-:Y:S02]  /*4950*/  UIADD3 UR9, UR9, UR12, URZ ;  /* 0x0000000c09097290 */ /* 0x000fe4000fffe03f */
[----:B------:R-:W-:Y:S01]  /*4960*/  UIMAD UR10, UR5, UR14, URZ ;  /* 0x0000000e050a72a4 */ /* 0x000fe2000f8e023f */
[----:B------:R1:W-:Y:S01]  /*4970*/  STS.128 [R0+0x800], R28 ;  /* 0x0008001c00007388 */ /* 0x0003e20000000c00 */
[----:B------:R-:W-:Y:S02]  /*4980*/  UIMAD UR5, UR5, UR16, URZ ;  /* 0x00000010050572a4 */ /* 0x000fe4000f8e023f */
[----:B------:R-:W-:Y:S01]  /*4990*/  UIMAD UR10, UR18, UR15, UR10 ;  /* 0x0000000f120a72a4 */ /* 0x000fe2000f8e020a */
[----:B------:R1:W-:Y:S01]  /*49a0*/  STS.128 [R0+0x1000], R32 ;  /* 0x0010002000007388 */ /* 0x0003e20000000c00 */
[----:B------:R-:W-:-:S02]  /*49b0*/  UIMAD.WIDE.U32 UR6, UR18, UR14, UR6 ;  /* 0x0000000e120672a5 */ /* 0x000fc4000f8e0006 */
[----:B------:R-:W-:Y:S01]  /*49c0*/  UIMAD UR5, UR18, UR17, UR5 ;  /* 0x00000011120572a4 */ /* 0x000fe2000f8e0205 */
[----:B------:R1:W-:Y:S01]  /*49d0*/  STS.128 [R0+0x1800], R36 ;  /* 0x0018002400007388 */ /* 0x0003e20000000c00 */
[----:B------:R-:W-:Y:S01]  /*49e0*/  UIMAD.WIDE.U32 UR8, UR18, UR16, UR8 ;  /* 0x00000010120872a5 */ /* 0x000fe2000f8e0008 */
[----:B------:R-:W-:Y:S02]  /*49f0*/  ULDC.64 UR12, c[0x0][0x800] ;  /* 0x00020000000c7ab9 */ /* 0x000fe40000000a00 */
[----:B------:R1:W-:Y:S01]  /*4a00*/  STS.128 [R0+0x2000], R40 ;  /* 0x0020002800007388 */ /* 0x0003e20000000c00 */
[----:B------:R-:W-:Y:S01]  /*4a10*/  ULDC.64 UR14, c[0x0][0x828] ;  /* 0x00020a00000e7ab9 */ /* 0x000fe20000000a00 */
[----:B------:R-:W-:Y:S02]  /*4a20*/  UIADD3 UR7, UR7, UR10, URZ ;  /* 0x0000000a07077290 */ /* 0x000fe4000fffe03f */
[----:B------:R1:W-:Y:S01]  /*4a30*/  STS.128 [R0+0x2800], R44 ;  /* 0x0028002c00007388 */ /* 0x0003e20000000c00 */
[----:B------:R-:W-:-:S02]  /*4a40*/  ULEA UR12, UP0, UR6, UR12, 0x2 ;  /* 0x0000000c060c7291 */ /* 0x000fc4000f80103f */
[----:B------:R-:W-:Y:S01]  /*4a50*/  UIADD3 UR5, UR9, UR5, URZ ;  /* 0x0000000509057290 */ /* 0x000fe2000fffe03f */
[----:B------:R1:W-:Y:S01]  /*4a60*/  STS.128 [R0+0x3000], R48 ;  /* 0x0030003000007388 */ /* 0x0003e20000000c00 */
[----:B------:R-:W-:Y:S02]  /*4a70*/  ULEA UR14, UP1, UR8, UR14, 0x2 ;  /* 0x0000000e080e7291 */ /* 0x000fe4000f82103f */
[----:B------:R-:W-:Y:S01]  /*4a80*/  ULEA.HI.X UR13, UR6, UR13, UR7, 0x2, UP0 ;  /* 0x0000000d060d7291 */ /* 0x000fe200080f1407 */
[----:B------:R1:W-:Y:S01]  /*4a90*/  STS.128 [R0+0x3800], R52 ;  /* 0x0038003400007388 */ /* 0x0003e20000000c00 */
[----:B------:R-:W-:-:S03]  /*4aa0*/  ULEA.HI.X UR7, UR8, UR15, UR5, 0x2, UP1 ;  /* 0x0000000f08077291 */ /* 0x000fc600088f1405 */
        /* <DEDUP_REMOVED lines=10> */
[----:B--2---:R-:W-:Y:S06]  /*4b50*/  BAR.SYNC.DEFER_BLOCKING 0x1, 0x100 ;  /* 0x0044000000007b1d */ /* 0x004fec0000010000 */
[----:B------:R-:W-:Y:S05]  /*4b60*/  @P0 BRA `(.L_x_1312) ;  /* 0x0000000000300947 */ /* 0x000fea0003800000 */
[----:B------:R-:W-:Y:S01]  /*4b70*/  PLOP3.LUT P0, PT, PT, PT, PT, 0x80, 0x0 ;  /* 0x000000000000781c */ /* 0x000fe20003f0f070 */
[----:B------:R-:W-:Y:S01]  /*4b80*/  UMOV UR5, 0xc00 ;  /* 0x00000c0000057882 */ /* 0x000fe20000000000 */
[----:B------:R-:W-:Y:S01]  /*4b90*/  UMOV UR8, 0x0 ;  /* 0x0000000000087882 */ /* 0x000fe20000000000 */
[----:B------:R-:W-:Y:S01]  /*4ba0*/  UMOV UR9, 0x14f00000 ;  /* 0x14f0000000097882 */ /* 0x000fe20000000000 */
[----:B------:R-:W-:-:S09]  /*4bb0*/  UMOV UR6, UR14 ;  /* 0x0000000e00067c82 */ /* 0x000fd20008000000 */
.L_x_1313:
[----:B------:R-:W-:Y:S01]  /*4bc0*/  @P0 ELECT P1, URZ, PT ;  /* 0x00000000003f082f */ /* 0x000fe20003820000 */
[----:B------:R2:W-:-:S12]  /*4bd0*/  UBLKRED.G.S.ADD.F32.RN [UR6], [UR4], UR5, desc[UR8] ;  /* 0x00000806040073bb */ /* 0x0005d800080a1405 */
[----:B------:R-:W-:Y:S02]  /*4be0*/  @P1 PLOP3.LUT P0, PT, P1, PT, PT, 0x8, 0x0 ;  /* 0x000000000000181c */ /* 0x000fe40000f0e170 */
[----:B------:R-:W-:-:S11]  /*4bf0*/  PLOP3.LUT P1, PT, PT, PT, PT, 0x8, 0x0 ;  /* 0x000000000000781c */ /* 0x000fd60003f2e170 */
[----:B--2---:R-:W-:Y:S05]  /*4c00*/  @P0 BRA.U.ANY `(.L_x_1313) ;  /* 0xfffffffd00ec0947 */ /* 0x004fea000393ffff */
[----:B------:R0:W-:Y:S01]  /*4c10*/  UTMACMDFLUSH ;  /* 0x00000000000079b7 */ /* 0x0001e20000000000 */
[----:B------:R-:W-:-:S04]  /*4c20*/  DEPBAR.LE SB0, 0x0 ;  /* 0x000080000000791a */ /* 0x000fc80000000000 */
.L_x_1312:
[----:B------:R-:W-:Y:S05]  /*4c30*/  BSYNC B0 ;  /* 0x0000000000007941 */ /* 0x000fea0003800000 */
.L_x_1311:
        /* <DEDUP_REMOVED lines=28> */
.L_x_1314:
[----:B------:R-:W-:Y:S01]  /*4e00*/  @P0 ELECT P1, URZ, PT ;  /* 0x00000000003f082f */ /* 0x000fe20003820000 */
[----:B------:R2:W-:-:S12]  /*4e10*/  UBLKRED.G.S.ADD.F32.RN [UR6], [UR4], UR5, desc[UR8] ;  /* 0x00000806040073bb */ /* 0x0005d800080a1405 */
[----:B------:R-:W-:Y:S02]  /*4e20*/  @P1 PLOP3.LUT P0, PT, P1, PT, PT, 0x8, 0x0 ;  /* 0x000000000000181c */ /* 0x000fe40000f0e170 */
[----:B------:R-:W-:-:S11]  /*4e30*/  PLOP3.LUT P1, PT, PT, PT, PT, 0x8, 0x0 ;  /* 0x000000000000781c */ /* 0x000fd60003f2e170 */
[----:B--2---:R-:W-:Y:S05]  /*4e40*/  @P0 BRA.U.ANY `(.L_x_1314) ;  /* 0xfffffffd00ec0947 */ /* 0x004fea000393ffff */
[----:B------:R0:W-:Y:S01]  /*4e50*/  UTMACMDFLUSH ;  /* 0x00000000000079b7 */ /* 0x0001e20000000000 */
[----:B------:R-:W-:-:S04]  /*4e60*/  DEPBAR.LE SB0, 0x0 ;  /* 0x000080000000791a */ /* 0x000fc80000000000 */
[----:B------:R-:W-:Y:S05]  /*4e70*/  BRA `(.L_x_1289) ;  /* 0x0000003000cc7947 */ /* 0x000fea0003800000 */
.L_x_1287:
        /* <DEDUP_REMOVED lines=40> */
.L_x_1316:
[----:B------:R-:W-:Y:S02]  /*5100*/  UISETP.GT.AND UP0, UPT, UR8, UR5, UPT ;  /* 0x000000050800728c */ /* 0x000fe4000bf04270 */
[----:B------:R-:W-:Y:S02]  /*5110*/  USHF.R.S32.HI UR14, URZ, 0x1f, UR12 ;  /* 0x0000001f3f0e7899 */ /* 0x000fe4000801140c */
[----:B------:R-:W-:Y:S02]  /*5120*/  USHF.R.S32.HI UR4, URZ, 0x1f, UR13 ;  /* 0x0000001f3f047899 */ /* 0x000fe4000801140d */
[----:B------:R-:W-:-:S13]  /*5130*/  PLOP3.LUT P0, PT, PT, PT, UP0, 0x80, 0x0 ;  /* 0x000000000000781c */ /* 0x000fda0003f0f008 */
[----:B------:R-:W-:Y:S05]  /*5140*/  @!P0 BRA `(.L_x_1289) ;  /* 0x0000003000188947 */ /* 0x000fea0003800000 */
[----:B------:R-:W-:Y:S01]  /*5150*/  ULDC.64 UR10, c[0x0][0x2d8] ;  /* 0x0000b600000a7ab9 */ /* 0x000fe20000000a00 */
[----:B------:R-:W-:Y:S01]  /*5160*/  ELECT P0, URZ, PT ;  /* 0x00000000003f782f */ /* 0x000fe20003800000 */
[----:B------:R-:W-:Y:S02]  /*5170*/  UIMAD UR9, UR4, UR10, URZ ;  /* 0x0000000a040972a4 */ /* 0x000fe4000f8e023f */
[----:B------:R-:W-:Y:S02]  /*5180*/  UIADD3 UR4, -UR5, UR8, URZ ;  /* 0x0000000805047290 */ /* 0x000fe4000fffe13f */
[----:B------:R-:W-:Y:S02]  /*5190*/  UIMAD.WIDE.U32 UR6, UR13, UR10, URZ ;  /* 0x0000000a0d0672a5 */ /* 0x000fe4000f8e003f */
[----:B------:R-:W-:Y:S02]  /*51a0*/  ULOP3.LUT UR4, UR4, 0x1, URZ, 0xc0, !UPT ;  /* 0x0000000104047892 */ /* 0x000fe4000f8ec03f */
[----:B------:R-:W-:-:S02]  /*51b0*/  UIMAD UR9, UR13, UR11, UR9 ;  /* 0x0000000b0d0972a4 */ /* 0x000fc4000f8e0209 */
[----:B------:R-:W-:Y:S01]  /*51c0*/  UISETP.NE.U32.AND UP0, UPT, UR4, 0x1, UPT ;  /* 0x000000010400788c */ /* 0x000fe2000bf05070 */
[----:B------:R-:W-:Y:S01]  /*51d0*/  ULDC.64 UR10, c[0x0][0x2e0] ;  /* 0x0000b800000a7ab9 */ /* 0x000fe20000000a00 */
[----:B------:R-:W-:Y:S02]  /*51e0*/  UIADD3 UR7, UR7, UR9, URZ ;  /* 0x0000000907077290 */ /* 0x000fe4000fffe03f */
[----:B------:R-:W-:Y:S02]  /*51f0*/  UIMAD UR9, UR14, UR10, URZ ;  /* 0x0000000a0e0972a4 */ /* 0x000fe4000f8e023f */
[----:B------:R-:W-:Y:S01]  /*5200*/  PLOP3.LUT P1, PT, PT, PT, UP0, 0x80, 0x0 ;  /* 0x000000000000781c */ /* 0x000fe20003f2f008 */
[----:B------:R-:W-:Y:S02]  /*5210*/  UIMAD.WIDE.U32 UR6, UR12, UR10, UR6 ;  /* 0x0000000a0c0672a5 */ /* 0x000fe4000f8e0006 */
[----:B------:R-:W-:-:S04]  /*5220*/  UIMAD UR9, UR12, UR11, UR9 ;  /* 0x0000000b0c0972a4 */ /* 0x000fc8000f8e0209 */
[----:B------:R-:W-:-:S06]  /*5230*/  UIADD3 UR9, UR7, UR9, URZ ;  /* 0x0000000907097290 */ /* 0x000fcc000fffe03f */
[----:B------:R-:W-:Y:S06]  /*5240*/  @P1 BRA `(.L_x_1317) ;  /* 0x0000000000bc1947 */ /* 0x000fec0003800000 */
        /* <DEDUP_REMOVED lines=18> */
.L_x_1319:
[----:B------:R-:W-:Y:S05]  /*5370*/  BSYNC B0 ;  /* 0x0000000000007941 */ /* 0x000fea0003800000 */
.L_x_1318:
        /* <DEDUP_REMOVED lines=19> */
.L_x_1321:
[----:B------:R-:W-:Y:S05]  /*54b0*/  BSYNC B0 ;  /* 0x0000000000007941 */ /* 0x000fea0003800000 */
.L_x_1320:
[----:B------:R-:W-:Y:S06]  /*54c0*/  BAR.ARV 0xa, 0xa0 ;  /* 0x0282800000007b1d */ /* 0x000fec0000002000 */
[----:B------:R-:W-:Y:S04]  /*54d0*/  BSSY B0, `(.L_x_1322) ;  /* 0x0000003000007945 */ /* 0x000fe80003800000 */
[----:B------:R-:W-:Y:S05]  /*54e0*/  @!P0 BRA `(.L_x_1323) ;  /* 0x0000000000048947 */ /* 0x000fea0003800000 */
[----:B------:R-:W-:-:S04]  /*54f0*/  DEPBAR.LE SB0, 0x0 ;  /* 0x000080000000791a */ /* 0x000fc80000000000 */
.L_x_1323:
[----:B------:R-:W-:Y:S05]  /*5500*/  BSYNC B0 ;  /* 0x0000000000007941 */ /* 0x000fea0003800000 */
.L_x_1322:
[----:B------:R-:W-:Y:S06]  /*5510*/  BAR.ARV 0xb, 0xa0 ;  /* 0x02c2800000007b1d */ /* 0x000fec0000002000 */
[----:B------:R-:W-:Y:S01]  /*5520*/  UIADD3 UR12, UR5, 0x1, URZ ;  /* 0x00000001050c7890 */ /* 0x000fe2000fffe03f */
[----:B------:R-:W-:Y:S11]  /*5530*/  BRA `(.L_x_1324) ;  /* 0x0000000000047947 */ /* 0x000ff60003800000 */
.L_x_1317:
[----:B------:R-:W-:-:S05]  /*5540*/  UMOV UR12, UR5 ;  /* 0x00000005000c7c82 */ /* 0x000fca0008000000 */
.L_x_1324:
        /* <DEDUP_REMOVED lines=17> */
.L_x_1337:
        /* <DEDUP_REMOVED lines=20> */
.L_x_1326:
[----:B------:R-:W-:Y:S05]  /*57a0*/  BSYNC B0 ;  /* 0x0000000000007941 */ /* 0x000fea0003800000 */
.L_x_1325:
        /* <DEDUP_REMOVED lines=13> */
.L_x_1328:
[----:B------:R-:W-:Y:S05]  /*5880*/  BSYNC B0 ;  /* 0x0000000000007941 */ /* 0x000fea0003800000 */
.L_x_1327:
[----:B------:R-:W-:Y:S06]  /*5890*/  BAR.ARV 0xa, 0xa0 ;  /* 0x0282800000007b1d */ /* 0x000fec0000002000 */
[----:B------:R-:W-:Y:S04]  /*58a0*/  BSSY B0, `(.L_x_1329) ;  /* 0x0000003000007945 */ /* 0x000fe80003800000 */
[----:B------:R-:W-:Y:S05]  /*58b0*/  @!P0 BRA `(.L_x_1330) ;  /* 0x0000000000048947 */ /* 0x000fea0003800000 */
[----:B------:R-:W-:-:S04]  /*58c0*/  DEPBAR.LE SB0, 0x0 ;  /* 0x000080000000791a */ /* 0x000fc80000000000 */
.L_x_1330:
[----:B------:R-:W-:Y:S05]  /*58d0*/  BSYNC B0 ;  /* 0x0000000000007941 */ /* 0x000fea0003800000 */
.L_x_1329:
        /* <DEDUP_REMOVED lines=13> */
.L_x_1332:
[----:B------:R-:W-:Y:S05]  /*59b0*/  BSYNC B0 ;  /* 0x0000000000007941 */ /* 0x000fea0003800000 */
.L_x_1331:
        /* <DEDUP_REMOVED lines=13> */
.L_x_1334:
[----:B------:R-:W-:Y:S05]  /*5a90*/  BSYNC B0 ;  /* 0x0000000000007941 */ /* 0x000fea0003800000 */
.L_x_1333:
[----:B------:R-:W-:Y:S01]  /*5aa0*/  UIADD3 UR12, UR12, 0x2, URZ ;  /* 0x000000020c0c7890 */ /* 0x000fe2000fffe03f */
[----:B------:R-:W-:Y:S06]  /*5ab0*/  BAR.ARV 0xa, 0xa0 ;  /* 0x0282800000007b1d */ /* 0x000fec0000002000 */
[----:B------:R-:W-:Y:S01]  /*5ac0*/  UISETP.GE.AND UP0, UPT, UR12, UR8, UPT ;  /* 0x000000080c00728c */ /* 0x000fe2000bf06270 */
[----:B------:R-:W-:Y:S04]  /*5ad0*/  BSSY B0, `(.L_x_1335) ;  /* 0x0000003000007945 */ /* 0x000fe80003800000 */
[----:B------:R-:W-:Y:S06]  /*5ae0*/  @!P0 BRA `(.L_x_1336) ;  /* 0x0000000000048947 */ /* 0x000fec0003800000 */
[----:B------:R-:W-:-:S04]  /*5af0*/  DEPBAR.LE SB0, 0x0 ;  /* 0x000080000000791a */ /* 0x000fc80000000000 */
.L_x_1336:
[----:B------:R-:W-:Y:S05]  /*5b00*/  BSYNC B0 ;  /* 0x0000000000007941 */ /* 0x000fea0003800000 */
.L_x_1335:
[----:B------:R-:W-:Y:S06]  /*5b10*/  BAR.ARV 0xb, 0xa0 ;  /* 0x02c2800000007b1d */ /* 0x000fec0000002000 */
[----:B------:R-:W-:Y:S01]  /*5b20*/  PLOP3.LUT P1, PT, PT, PT, UP0, 0x80, 0x0 ;  /* 0x000000000000781c */ /* 0x000fe20003f2f008 */
[----:B------:R-:W-:Y:S02]  /*5b30*/  UIADD3 UR20, UR20, 0x3000, URZ ;  /* 0x0000300014147890 */ /* 0x000fe4000fffe03f */
[----:B------:R-:W-:-:S10]  /*5b40*/  UIADD3 UR4, UR4, 0x3000, URZ ;  /* 0x0000300004047890 */ /* 0x000fd4000fffe03f */
[----:B------:R-:W-:Y:S05]  /*5b50*/  @!P1 BRA `(.L_x_1337) ;  /* 0xfffffff800c09947 */ /* 0x000fea000383ffff */
[----:B------:R-:W-:Y:S05]  /*5b60*/  BRA `(.L_x_1289) ;  /* 0x0000002400907947 */ /* 0x000fea0003800000 */
.L_x_1315:
        /* <DEDUP_REMOVED lines=33> */
.L_x_1339:
        /* <DEDUP_REMOVED lines=43> */
.L_x_1369:
        /* <DEDUP_REMOVED lines=15> */
.L_x_1342:
        /* <DEDUP_REMOVED lines=63> */
[----:B------:R-:W-:Y:S01]  /*6510*/  UIADD3 UR56, UR8, 0x3000, URZ ;  /* 0x0000300008387890 */ /* 0x000fe2000fffe03f */
[----:B------:R-:W-:Y:S01]  /*6520*/  UMOV UR58, 0x30 ;  /* 0x00000030003a7882 */ /* 0x000fe20000000000 */
[----:B------:R-:W-:-:S02]  /*6530*/  UMOV UR59, UR11 ;  /* 0x0000000b003b7c82 */ /* 0x000fc40008000000 */
[----:B------:R1:W-:Y:S01]  /*6540*/  STL [R1], R6 ;  /* 0x0000000601007387 */ /* 0x0003e20000100800 */
[----:B------:R-:W-:Y:S01]  /*6550*/  ISETP.GE.AND P1, PT, R4, R6, PT ;  /* 0x000000060400720c */ /* 0x000fe20003f26270 */
[----:B------:R-:W-:Y:S01]  /*6560*/  UMOV UR60, UR12 ;  /* 0x0000000c003c7c82 */ /* 0x000fe20008000000 */
[----:B------:R-:W-:Y:S01]  /*6570*/  UMOV UR61, UR21 ;  /* 0x00000015003d7c82 */ /* 0x000fe20008000000 */
[----:B------:R-:W-:Y:S01]  /*6580*/  UTMALDG.4D [UR16], [UR48], desc[UR50] ;  /* 0x00003210300075b4 */ /* 0x000fe20008019000 */
[----:B------:R-:W-:Y:S01]  /*6590*/  UMOV UR57, UR9 ;  /* 0x0000000900397c82 */ /* 0x000fe20008000000 */
        /* <DEDUP_REMOVED lines=11> */
[----:B------:R-:W-:Y:S01]  /*6650*/  UIADD3 UR32, UR8, 0x2000, URZ ;  /* 0x0000200008207890 */ /* 0x000fe2000fffe03f */
[----:B------:R-:W-:Y:S01]  /*6660*/  UMOV UR25, UR9 ;  /* 0x0000000900197c82 */ /* 0x000fe20008000000 */
[----:B------:R-:W-:Y:S01]  /*6670*/  UMOV UR34, 0x20 ;  /* 0x0000002000227882 */ /* 0x000fe20000000000 */
[----:B------:R-:W-:Y:S01]  /*6680*/  UMOV UR35, UR11 ;  /* 0x0000000b00237c82 */ /* 0x000fe20008000000 */
[----:B------:R-:W-:Y:S01]  /*6690*/  UMOV UR36, UR12 ;  /* 0x0000000c00247c82 */ /* 0x000fe20008000000 */
[----:B------:R-:W-:Y:S01]  /*66a0*/  UMOV UR33, UR9 ;  /* 0x0000000900217c82 */ /* 0x000fe20008000000 */
[----:B------:R-:W-:Y:S01]  /*66b0*/  UIADD3 UR48, UR8, 0x4000, URZ ;  /* 0x0000400008307890 */ /* 0x000fe2000fffe03f */
[----:B------:R2:W-:Y:S01]  /*66c0*/  UTMALDG.4D [UR24], [UR46], desc[UR54] ;  /* 0x000036182e0075b4 */ /* 0x0005e20008019000 */
[----:B------:R-:W-:Y:S01]  /*66d0*/  UMOV UR50, 0x40 ;  /* 0x0000004000327882 */ /* 0x000fe20000000000 */
[----:B------:R-:W-:Y:S01]  /*66e0*/  UMOV UR51, UR11 ;  /* 0x0000000b00337c82 */ /* 0x000fe20008000000 */
[----:B------:R-:W-:Y:S01]  /*66f0*/  UMOV UR52, UR12 ;  /* 0x0000000c00347c82 */ /* 0x000fe20008000000 */
[----:B------:R-:W-:Y:S01]  /*6700*/  UMOV UR53, UR21 ;  /* 0x0000001500357c82 */ /* 0x000fe20008000000 */
[----:B------:R-:W-:Y:S01]  /*6710*/  UMOV UR49, UR9 ;  /* 0x0000000900317c82 */ /* 0x000fe20008000000 */
[----:B------:R3:W-:Y:S01]  /*6720*/  UTMALDG.4D [UR32], [UR46], desc[UR54] ;  /* 0x000036202e0075b4 */ /* 0x0007e20008019000 */
[----:B----4-:R-:W-:Y:S01]  /*6730*/  UMOV UR10, 0x40 ;  /* 0x00000040000a7882 */ /* 0x010fe20000000000 */
[----:B------:R1:W-:Y:S01]  /*6740*/  UTMALDG.4D [UR56], [UR46], desc[UR54] ;  /* 0x000036382e0075b4 */ /* 0x0003e20008019000 */
[----:B------:R1:W-:Y:S01]  /*6750*/  UTMALDG.4D [UR48], [UR46], desc[UR54] ;  /* 0x000036302e0075b4 */ /* 0x0003e20008019000 */
[----:B--2---:R-:W-:Y:S01]  /*6760*/  UIADD3 UR24, UR8, 0x6000, URZ ;  /* 0x0000600008187890 */ /* 0x004fe2000fffe03f */
[----:B------:R-:W-:Y:S01]  /*6770*/  UMOV UR26, UR18 ;  /* 0x00000012001a7c82 */ /* 0x000fe20008000000 */
[----:B------:R1:W-:Y:S01]  /*6780*/  UTMALDG.4D [UR40], [UR46], desc[UR54] ;  /* 0x000036282e0075b4 */ /* 0x0003e20008019000 */
[----:B---3--:R-:W-:-:S02]  /*6790*/  UIADD3 UR32, UR8, 0x8000, URZ ;  /* 0x0000800008207890 */ /* 0x008fc4000fffe03f */
[----:B------:R-:W-:-:S04]  /*67a0*/  UIADD3 UR8, UR8, 0xa000, URZ ;  /* 0x0000a00008087890 */ /* 0x000fc8000fffe03f */
[----:B------:R1:W-:Y:S03]  /*67b0*/  UTMALDG.4D [UR24], [UR30], desc[UR54] ;  /* 0x000036181e0075b4 */ /* 0x0003e60008019000 */
        /* <DEDUP_REMOVED lines=21> */
.L_x_1353:
[----:B--234-:R-:W-:-:S04]  /*6910*/  SHF.L.U32 R21, R11, 0x1f, RZ ;  /* 0x0000001f0b157819 */ /* 0x01cfc800000006ff */
[----:B------:R-:W1:Y:S02]  /*6920*/  SYNCS.PHASECHK.TRANS64.TRYWAIT P1, [R16+URZ+0x26840], R21 ;  /* 0x02684015100075a7 */ /* 0x000e64000802017f */
[----:B-1----:R-:W-:Y:S05]  /*6930*/  @!P1 BRA `(.L_x_1345) ;  /* 0x00000018009c9947 */ /* 0x002fea0003800000 */
.L_x_1370:
[----:B------:R-:W-:Y:S05]  /*6940*/  @P0 BRA `(.L_x_1346) ;  /* 0x0000000000140947 */ /* 0x000fea0003800000 */
[----:B------:R-:W-:Y:S01]  /*6950*/  ISETP.NE.AND P1, PT, R6, RZ, PT ;  /* 0x000000ff0600720c */ /* 0x000fe20003f25270 */
[----:B------:R-:W-:-:S04]  /*6960*/  IMAD.MOV.U32 R3, RZ, RZ, 0x3100 ;  /* 0x00003100ff037424 */ /* 0x000fc800078e00ff */
[----:B------:R3:W-:Y:S08]  /*6970*/  SYNCS.ARRIVE.TRANS64 RZ, [R16+URZ+0x26830], R3 ;  /* 0x0268300310ff79a7 */ /* 0x0007f0000800003f */
[----:B------:R-:W-:Y:S05]  /*6980*/  @!P1 BRA `(.L_x_1346) ;  /* 0x0000000000049947 */ /* 0x000fea0003800000 */
[----:B------:R-:W-:Y:S01]  /*6990*/  BPT.TRAP 0x1 ;  /* 0x000000040000795c */ /* 0x000fe20000300000 */
.L_x_1346:
        /* <DEDUP_REMOVED lines=43> */
.L_x_1371:
[----:B------:R-:W-:Y:S05]  /*6c50*/  @P0 BRA `(.L_x_1348) ;  /* 0x0000000000140947 */ /* 0x000fea0003800000 */
[----:B------:R-:W-:Y:S01]  /*6c60*/  ISETP.NE.AND P1, PT, R6, RZ, PT ;  /* 0x000000ff0600720c */ /* 0x000fe20003f25270 */
[----:B------:R-:W-:-:S04]  /*6c70*/  IMAD.MOV.U32 R2, RZ, RZ, 0x3100 ;  /* 0x00003100ff027424 */ /* 0x000fc800078e00ff */
[----:B------:R3:W-:Y:S08]  /*6c80*/  SYNCS.ARRIVE.TRANS64 RZ, [R16+URZ+0x26818], R2 ;  /* 0x0268180210ff79a7 */ /* 0x0007f0000800003f */
[----:B------:R-:W-:Y:S05]  /*6c90*/  @!P1 BRA `(.L_x_1348) ;  /* 0x0000000000049947 */ /* 0x000fea0003800000 */
[----:B------:R-:W-:Y:S01]  /*6ca0*/  BPT.TRAP 0x1 ;  /* 0x000000040000795c */ /* 0x000fe20000300000 */
.L_x_1348:
        /* <DEDUP_REMOVED lines=43> */
.L_x_1372:
[----:B------:R-:W-:Y:S05]  /*6f60*/  @P0 BRA `(.L_x_1350) ;  /* 0x0000000000140947 */ /* 0x000fea0003800000 */
[----:B------:R-:W-:Y:S01]  /*6f70*/  ISETP.NE.AND P1, PT, R6, RZ, PT ;  /* 0x000000ff0600720c */ /* 0x000fe20003f25270 */
[----:B-123--:R-:W-:-:S04]  /*6f80*/  IMAD.MOV.U32 R21, RZ, RZ, 0x3100 ;  /* 0x00003100ff157424 */ /* 0x00efc800078e00ff */
[----:B------:R4:W-:Y:S08]  /*6f90*/  SYNCS.ARRIVE.TRANS64 RZ, [R16+URZ+0x26838], R21 ;  /* 0x0268381510ff79a7 */ /* 0x0009f0000800003f */
[----:B------:R-:W-:Y:S05]  /*6fa0*/  @!P1 BRA `(.L_x_1350) ;  /* 0x0000000000049947 */ /* 0x000fea0003800000 */
[----:B------:R-:W-:Y:S01]  /*6fb0*/  BPT.TRAP 0x1 ;  /* 0x000000040000795c */ /* 0x000fe20000300000 */
.L_x_1350:
        /* <DEDUP_REMOVED lines=38> */
.L_x_1374:
[----:B------:R-:W-:Y:S05]  /*7220*/  @P0 BRA `(.L_x_1352) ;  /* 0x0000000000140947 */ /* 0x000fea0003800000 */
[----:B------:R-:W-:Y:S01]  /*7230*/  ISETP.NE.AND P1, PT, R6, RZ, PT ;  /* 0x000000ff0600720c */ /* 0x000fe20003f25270 */
[----:B------:R-:W-:-:S04]  /*7240*/  IMAD.MOV.U32 R5, RZ, RZ, 0x3100 ;  /* 0x00003100ff057424 */ /* 0x000fc800078e00ff */
[----:B------:R1:W-:Y:S08]  /*7250*/  SYNCS.ARRIVE.TRANS64 RZ, [R16+URZ+0x26810], R5 ;  /* 0x0268100510ff79a7 */ /* 0x0003f0000800003f */
[----:B------:R-:W-:Y:S05]  /*7260*/  @!P1 BRA `(.L_x_1352) ;  /* 0x0000000000049947 */ /* 0x000fea0003800000 */
[----:B------:R-:W-:Y:S01]  /*7270*/  BPT.TRAP 0x1 ;  /* 0x000000040000795c */ /* 0x000fe20000300000 */
.L_x_1352:
        /* <DEDUP_REMOVED lines=44> */
.L_x_1344:
[----:B------:R-:W3:Y:S02]  /*7540*/  LDL.LU R4, [R1+0x4] ;  /* 0x0000040001047983 */ /* 0x000ee40000300800 */
[----:B---3--:R-:W-:Y:S02]  /*7550*/  ISETP.NE.AND P1, PT, R4, RZ, PT ;  /* 0x000000ff0400720c */ /* 0x008fe40003f25270 */
[----:B------:R1:W5:Y:S11]  /*7560*/  LDL R4, [R1] ;  /* 0x0000000001047983 */ /* 0x0003760000100800 */
[----:B-1----:R-:W-:Y:S05]  /*7570*/  @!P1 BRA `(.L_x_1343) ;  /* 0x0000000400809947 */ /* 0x002fea0003800000 */
[----:B------:R-:W-:-:S04]  /*7580*/  SHF.L.U32 R13, R11, 0x1f, RZ ;  /* 0x0000001f0b0d7819 */ /* 0x000fc800000006ff */
[----:B------:R-:W1:Y:S02]  /*7590*/  SYNCS.PHASECHK.TRANS64.TRYWAIT P1, [R16+URZ+0x26840], R13 ;  /* 0x0268400d100075a7 */ /* 0x000e64000802017f */
[----:B-1----:R-:W-:Y:S05]  /*75a0*/  @!P1 BRA `(.L_x_1354) ;  /* 0x0000000c00d49947 */ /* 0x002fea0003800000 */
.L_x_1375:
[----:B------:R-:W-:Y:S05]  /*75b0*/  @P0 BRA `(.L_x_1355) ;  /* 0x0000000000140947 */ /* 0x000fea0003800000 */
[----:B------:R-:W-:Y:S01]  /*75c0*/  ISETP.NE.AND P1, PT, R6, RZ, PT ;  /* 0x000000ff0600720c */ /* 0x000fe20003f25270 */
[----:B--2---:R-:W-:-:S04]  /*75d0*/  IMAD.MOV.U32 R5, RZ, RZ, 0x3100 ;  /* 0x00003100ff057424 */ /* 0x004fc800078e00ff */
[----:B------:R3:W-:Y:S08]  /*75e0*/  SYNCS.ARRIVE.TRANS64 RZ, [R16+URZ+0x26830], R5 ;  /* 0x0268300510ff79a7 */ /* 0x0007f0000800003f */
[----:B------:R-:W-:Y:S05]  /*75f0*/  @!P1 BRA `(.L_x_1355) ;  /* 0x0000000000049947 */ /* 0x000fea0003800000 */
[----:B------:R-:W-:Y:S01]  /*7600*/  BPT.TRAP 0x1 ;  /* 0x000000040000795c */ /* 0x000fe20000300000 */
.L_x_1355:
        /* <DEDUP_REMOVED lines=40> */
.L_x_1376:
[----:B------:R-:W-:Y:S05]  /*7890*/  @P0 BRA `(.L_x_1357) ;  /* 0x0000000000140947 */ /* 0x000fea0003800000 */
[----:B------:R-:W-:Y:S01]  /*78a0*/  ISETP.NE.AND P0, PT, R6, RZ, PT ;  /* 0x000000ff0600720c */ /* 0x000fe20003f05270 */
[----:B------:R-:W-:-:S04]  /*78b0*/  IMAD.MOV.U32 R5, RZ, RZ, 0x3100 ;  /* 0x00003100ff057424 */ /* 0x000fc800078e00ff */
[----:B------:R3:W-:Y:S08]  /*78c0*/  SYNCS.ARRIVE.TRANS64 RZ, [R16+URZ+0x26818], R5 ;  /* 0x0268180510ff79a7 */ /* 0x0007f0000800003f */
[----:B------:R-:W-:Y:S05]  /*78d0*/  @!P0 BRA `(.L_x_1357) ;  /* 0x0000000000048947 */ /* 0x000fea0003800000 */
[----:B------:R-:W-:Y:S01]  /*78e0*/  BPT.TRAP 0x1 ;  /* 0x000000040000795c */ /* 0x000fe20000300000 */
.L_x_1357:
        /* <DEDUP_REMOVED lines=41> */
.L_x_1343:
[----:B------:R-:W3:Y:S01]  /*7b80*/  S2R R0, SR_TID.X ;  /* 0x0000000000007919 */ /* 0x000ee20000002100 */
[----:B------:R-:W-:Y:S01]  /*7b90*/  IMAD R3, R19, 0x8, R16 ;  /* 0x0000000813037824 */ /* 0x000fe200078e0210 */
[----:B---3--:R-:W-:Y:S02]  /*7ba0*/  LOP3.LUT R2, R0, 0x7f, RZ, 0xc0, !PT ;  /* 0x0000007f00027812 */ /* 0x008fe400078ec0ff */
[----:B------:R-:W-:Y:S02]  /*7bb0*/  SHF.L.U32 R0, R11, 0x1f, RZ ;  /* 0x0000001f0b007819 */ /* 0x000fe400000006ff */
[----:B------:R-:W-:Y:S02]  /*7bc0*/  ISETP.NE.AND P1, PT, R2, RZ, PT ;  /* 0x000000ff0200720c */ /* 0x000fe40003f25270 */
[----:B------:R-:W3:Y:S02]  /*7bd0*/  SYNCS.PHASECHK.TRANS64.TRYWAIT P0, [R3+URZ+0x26840], R0 ;  /* 0x02684000030075a7 */ /* 0x000ee4000800017f */
[----:B---3--:R-:W-:Y:S09]  /*7be0*/  @!P0 BRA `(.L_x_1358) ;  /* 0x00000008006c8947 */ /* 0x008ff20003800000 */
.L_x_1377:
[----:B------:R-:W-:Y:S05]  /*7bf0*/  @P1 BRA `(.L_x_1359) ;  /* 0x0000000000181947 */ /* 0x000fea0003800000 */
[----:B------:R-:W1:Y:S01]  /*7c00*/  S2R R2, SR_TID.X ;  /* 0x0000000000027919 */ /* 0x000e620000002100 */
[----:B---3--:R-:W-:-:S04]  /*7c10*/  IMAD.MOV.U32 R0, RZ, RZ, 0x3100 ;  /* 0x00003100ff007424 */ /* 0x008fc800078e00ff */
[----:B------:R3:W-:Y:S01]  /*7c20*/  SYNCS.ARRIVE.TRANS64 RZ, [R3+URZ+0x26830], R0 ;  /* 0x0268300003ff79a7 */ /* 0x0007e2000800003f */
[----:B-1----:R-:W-:-:S13]  /*7c30*/  LOP3.LUT P0, RZ, R2, 0x1f, RZ, 0xc0, !PT ;  /* 0x0000001f02ff7812 */ /* 0x002fda000780c0ff */
[----:B---3--:R-:W-:Y:S05]  /*7c40*/  @!P0 BRA `(.L_x_1359) ;  /* 0x0000000000048947 */ /* 0x008fea0003800000 */
[----:B------:R-:W-:Y:S01]  /*7c50*/  BPT.TRAP 0x1 ;  /* 0x000000040000795c */ /* 0x000fe20000300000 */
.L_x_1359:
        /* <DEDUP_REMOVED lines=47> */
.L_x_1340:
[----:B------:R-:W-:Y:S05]  /*7f50*/  BSYNC B0 ;  /* 0x0000000000007941 */ /* 0x000fea0003800000 */
.L_x_1338:
[----:B------:R-:W-:-:S03]  /*7f60*/  UMOV UR7, 0xffffffff ;  /* 0xffffffff00077882 */ /* 0x000fc60000000000 */
[----:B------:R-:W-:Y:S05]  /*7f70*/  BRA.DIV UR7, `(.L_x_1360) ;  /* 0x00000006079c7947 */ /* 0x000fea000b800000 */
[----:B------:R-:W-:-:S13]  /*7f80*/  ELECT P6, URZ, PT ;  /* 0x00000000003f782f */ /* 0x000fda00038c0000 */
.L_x_1380:
[----:B------:R-:W-:Y:S05]  /*7f90*/  @!P6 BRA `(.L_x_1289) ;  /* 0x000000000084e947 */ /* 0x000fea0003800000 */
[----:B------:R-:W-:-:S06]  /*7fa0*/  ULOP3.LUT UR7, UR38, 0x2, URZ, 0xfc, !UPT ;  /* 0x0000000226077892 */ /* 0x000fcc000f8efc3f */
[----:B------:R-:W-:-:S05]  /*7fb0*/  IMAD.U32 R2, RZ, RZ, UR7 ;  /* 0x00000007ff027e24 */ /* 0x000fca000f8e00ff */
[----:B------:R-:W-:-:S13]  /*7fc0*/  ISETP.NE.AND P2, PT, R2, 0x3, PT ;  /* 0x000000030200780c */ /* 0x000fda0003f45270 */
[----:B------:R-:W-:Y:S05]  /*7fd0*/  @!P2 BRA `(.L_x_1361) ;  /* 0x000000000004a947 */ /* 0x000fea0003800000 */
[----:B------:R-:W-:Y:S01]  /*7fe0*/  BPT.TRAP 0x1 ;  /* 0x000000040000795c */ /* 0x000fe20000300000 */
.L_x_1361:
        /* <DEDUP_REMOVED lines=15> */
.L_x_1381:
[----:B------:R-:W2:Y:S02]  /*80e0*/  SYNCS.PHASECHK.TRANS64.TRYWAIT P0, [R3+URZ], R2 ;  /* 0x00000002030075a7 */ /* 0x000ea4000800017f */
[----:B--2---:R-:W-:Y:S05]  /*80f0*/  @!P0 BRA `(.L_x_1363) ;  /* 0x0000000400708947 */ /* 0x004fea0003800000 */
.L_x_1382:
[----:B------:R-:W-:Y:S05]  /*8100*/  @!P2 BRA `(.L_x_1364) ;  /* 0x000000000004a947 */ /* 0x000fea0003800000 */
[----:B------:R-:W-:Y:S01]  /*8110*/  BPT.TRAP 0x1 ;  /* 0x000000040000795c */ /* 0x000fe20000300000 */
.L_x_1364:
[----:B--2---:R-:W-:-:S04]  /*8120*/  VIADD R3, R7, 0x26840 ;  /* 0x0002684007037836 */ /* 0x004fc80000000000 */
[----:B------:R-:W-:-:S04]  /*8130*/  IMAD R0, R0, 0x8, R3 ;  /* 0x0000000800007824 */ /* 0x000fc800078e0203 */
[----:B------:R-:W2:Y:S02]  /*8140*/  SYNCS.PHASECHK.TRANS64.TRYWAIT P0, [R0+URZ], R5 ;  /* 0x00000005000075a7 */ /* 0x000ea4000800017f */
[----:B--2---:R-:W-:Y:S05]  /*8150*/  @!P0 BRA `(.L_x_1365) ;  /* 0x00000004006c8947 */ /* 0x004fea0003800000 */
.L_x_1383:
[----:B------:R-:W-:-:S07]  /*8160*/  IMAD R3, R4, 0x8, R3 ;  /* 0x0000000804037824 */ /* 0x000fce00078e0203 */
.L_x_1366:
[----:B---3--:R3:W4:Y:S02]  /*8170*/  SYNCS.PHASECHK.TRANS64.TRYWAIT P0, [R3+URZ], R2 ;  /* 0x00000002030075a7 */ /* 0x008724000800017f */
[----:B----4-:R-:W-:Y:S05]  /*8180*/  @!P0 NANOSLEEP.SYNCS 0x989680 ;  /* 0x009896800000895d */ /* 0x010fea0003900000 */
[----:B------:R-:W4:Y:S02]  /*8190*/  @!P0 SYNCS.PHASECHK.TRANS64 P0, [R3+URZ], R2 ;  /* 0x00000002030085a7 */ /* 0x000f24000800007f */
[----:B----4-:R-:W-:Y:S05]  /*81a0*/  @!P0 BRA `(.L_x_1366) ;  /* 0xfffffffc00f08947 */ /* 0x010fea000383ffff */
.L_x_1289:
[----:B------:R-:W-:Y:S05]  /*81b0*/  BSYNC B6 ;  /* 0x0000000000067941 */ /* 0x000fea0003800000 */
.L_x_1286:
[----:B------:R-:W-:Y:S05]  /*81c0*/  EXIT ;  /* 0x000000000000794d */ /* 0x000fea0003800000 */
.L_x_1296:
[----:B------:R-:W-:Y:S02]  /*81d0*/  IMAD.MOV.U32 R13, RZ, RZ, R16 ;  /* 0x000000ffff0d7224 */ /* 0x000fe400078e0010 */
[----:B------:R-:W-:Y:S02]  /*81e0*/  IMAD.MOV.U32 R12, RZ, RZ, RZ ;  /* 0x000000ffff0c7224 */ /* 0x000fe400078e00ff */
[----:B------:R-:W-:Y:S02]  /*81f0*/  IMAD.MOV.U32 R11, RZ, RZ, 0x1f ;  /* 0x0000001fff0b7424 */ /* 0x000fe400078e00ff */
[----:B------:R-:W-:-:S07]  /*8200*/  IMAD.MOV.U32 R15, RZ, RZ, -0x1 ;  /* 0xffffffffff0f7424 */ /* 0x000fce00078e00ff */
[----:B------:R-:W-:Y:S05]  /*8210*/  WARPSYNC.COLLECTIVE R15, `(.L_x_1367) ;  /* 0x000000000f087348 */ /* 0x000fea0003c00000 */
[----:B------:R1:W2:Y:S02]  /*8220*/  SHFL.IDX P6, R14, R13, R12, R11 ;  /* 0x0000000c0d0e7389 */ /* 0x0002a400000c000b */
[----:B-12---:R-:W-:Y:S01]  /*8230*/  ENDCOLLECTIVE ;  /* 0x000000000000791b */ /* 0x006fe20003800000 */
.L_x_1367:
[----:B------:R-:W-:Y:S05]  /*8240*/  BRA `(.L_x_1368) ;  /* 0xffffff8c007c7947 */ /* 0x000fea000383ffff */
.L_x_1298:
[----:B--2---:R2:W3:Y:S02]  /*8250*/  SYNCS.PHASECHK.TRANS64.TRYWAIT P0, [R18+URZ+0x26800], R5 ;  /* 0x02680005120075a7 */ /* 0x0044e4000800017f */
[----:B---3--:R-:W-:Y:S05]  /*8260*/  @!P0 NANOSLEEP.SYNCS 0x989680 ;  /* 0x009896800000895d */ /* 0x008fea0003900000 */
[----:B------:R-:W3:Y:S02]  /*8270*/  @!P0 SYNCS.PHASECHK.TRANS64 P0, [R18+URZ+0x26800], R5 ;  /* 0x02680005120085a7 */ /* 0x000ee4000800007f */
[----:B---3--:R-:W-:Y:S05]  /*8280*/  @!P0 BRA `(.L_x_1298) ;  /* 0xfffffffc00f08947 */ /* 0x008fea000383ffff */
[----:B------:R-:W-:Y:S05]  /*8290*/  BRA `(.L_x_1297) ;  /* 0xffffff8c00a47947 */ /* 0x000fea000383ffff */
.L_x_1303:
[----:B--2---:R-:W-:-:S04]  /*82a0*/  IMAD.U32 R7, RZ, RZ, UR6 ;  /* 0x00000006ff077e24 */ /* 0x004fc8000f8e00ff */
[----:B------:R2:W3:Y:S03]  /*82b0*/  SYNCS.PHASECHK.TRANS64.TRYWAIT P0, [R7+URZ+0x26810], R16 ;  /* 0x02681010070075a7 */ /* 0x0004e6000800017f */
[----:B---3--:R-:W-:Y:S05]  /*82c0*/  @!P0 NANOSLEEP.SYNCS 0x989680 ;  /* 0x009896800000895d */ /* 0x008fea0003900000 */
[----:B------:R-:W3:Y:S02]  /*82d0*/  @!P0 SYNCS.PHASECHK.TRANS64 P0, [R7+URZ+0x26810], R16 ;  /* 0x02681010070085a7 */ /* 0x000ee4000800007f */
[----:B---3--:R-:W-:Y:S05]  /*82e0*/  @!P0 BRA `(.L_x_1303) ;  /* 0xfffffffc00ec8947 */ /* 0x008fea000383ffff */
[----:B------:R-:W-:Y:S05]  /*82f0*/  BRA `(.L_x_1302) ;  /* 0xffffff9800047947 */ /* 0x000fea000383ffff */
.L_x_1307:
[----:B------:R-:W-:-:S04]  /*8300*/  IMAD.U32 R121, RZ, RZ, UR6 ;  /* 0x00000006ff797e24 */ /* 0x000fc8000f8e00ff */
[----:B------:R1:W1:Y:S03]  /*8310*/  SYNCS.PHASECHK.TRANS64.TRYWAIT P0, [R121+URZ+0x26830], R16 ;  /* 0x02683010790075a7 */ /* 0x000266000800017f */
[----:B-1----:R-:W-:Y:S05]  /*8320*/  @!P0 NANOSLEEP.SYNCS 0x989680 ;  /* 0x009896800000895d */ /* 0x002fea0003900000 */
[----:B------:R-:W1:Y:S02]  /*8330*/  @!P0 SYNCS.PHASECHK.TRANS64 P0, [R121+URZ+0x26830], R16 ;  /* 0x02683010790085a7 */ /* 0x000e64000800007f */
[----:B-1----:R-:W-:Y:S05]  /*8340*/  @!P0 BRA `(.L_x_1307) ;  /* 0xfffffffc00ec8947 */ /* 0x002fea000383ffff */
[----:B------:R-:W-:Y:S05]  /*8350*/  BRA `(.L_x_1306) ;  /* 0xffffff9c000c7947 */ /* 0x000fea000383ffff */
.L_x_1341:
[----:B-1----:R1:W2:Y:S02]  /*8360*/  SYNCS.PHASECHK.TRANS64.TRYWAIT P0, [R16+URZ+0x26820], R3 ;  /* 0x02682003100075a7 */ /* 0x0022a4000800017f */
[----:B--2---:R-:W-:Y:S05]  /*8370*/  @!P0 NANOSLEEP.SYNCS 0x989680 ;  /* 0x009896800000895d */ /* 0x004fea0003900000 */
[----:B------:R-:W2:Y:S02]  /*8380*/  @!P0 SYNCS.PHASECHK.TRANS64 P0, [R16+URZ+0x26820], R3 ;  /* 0x02682003100085a7 */ /* 0x000ea4000800007f */
[----:B--2---:R-:W-:Y:S05]  /*8390*/  @!P0 BRA `(.L_x_1341) ;  /* 0xfffffffc00f08947 */ /* 0x004fea000383ffff */
[----:B------:R-:W-:Y:S05]  /*83a0*/  BRA `(.L_x_1369) ;  /* 0xffffffdc00207947 */ /* 0x000fea000383ffff */
.L_x_1345:
[----:B-1----:R1:W3:Y:S02]  /*83b0*/  SYNCS.PHASECHK.TRANS64.TRYWAIT P1, [R16+URZ+0x26840], R21 ;  /* 0x02684015100075a7 */ /* 0x0022e4000802017f */
[----:B---3--:R-:W-:Y:S05]  /*83c0*/  @!P1 NANOSLEEP.SYNCS 0x989680 ;  /* 0x009896800000995d */ /* 0x008fea0003900000 */
[----:B------:R-:W3:Y:S02]  /*83d0*/  @!P1 SYNCS.PHASECHK.TRANS64 P1, [R16+URZ+0x26840], R21 ;  /* 0x02684015100095a7 */ /* 0x000ee4000802007f */
[----:B---3--:R-:W-:Y:S05]  /*83e0*/  @!P1 BRA `(.L_x_1345) ;  /* 0xfffffffc00f09947 */ /* 0x008fea000383ffff */
[----:B------:R-:W-:Y:S05]  /*83f0*/  BRA `(.L_x_1370) ;  /* 0xffffffe400507947 */ /* 0x000fea000383ffff */
.L_x_1347:
[----:B--2---:R2:W3:Y:S02]  /*8400*/  SYNCS.PHASECHK.TRANS64.TRYWAIT P1, [R16+URZ+0x26828], R21 ;  /* 0x02682815100075a7 */ /* 0x0044e4000802017f */
[----:B---3--:R-:W-:Y:S05]  /*8410*/  @!P1 NANOSLEEP.SYNCS 0x989680 ;  /* 0x009896800000995d */ /* 0x008fea0003900000 */
[----:B------:R-:W3:Y:S02]  /*8420*/  @!P1 SYNCS.PHASECHK.TRANS64 P1, [R16+URZ+0x26828], R21 ;  /* 0x02682815100095a7 */ /* 0x000ee4000802007f */
[----:B---3--:R-:W-:Y:S05]  /*8430*/  @!P1 BRA `(.L_x_1347) ;  /* 0xfffffffc00f09947 */ /* 0x008fea000383ffff */
[----:B------:R-:W-:Y:S05]  /*8440*/  BRA `(.L_x_1371) ;  /* 0xffffffe800007947 */ /* 0x000fea000383ffff */
.L_x_1349:
[----:B---3--:R3:W4:Y:S02]  /*8450*/  SYNCS.PHASECHK.TRANS64.TRYWAIT P1, [R16+URZ+0x26848], R21 ;  /* 0x02684815100075a7 */ /* 0x008724000802017f */
[----:B----4-:R-:W-:Y:S05]  /*8460*/  @!P1 NANOSLEEP.SYNCS 0x989680 ;  /* 0x009896800000995d */ /* 0x010fea0003900000 */
[----:B------:R-:W4:Y:S02]  /*8470*/  @!P1 SYNCS.PHASECHK.TRANS64 P1, [R16+URZ+0x26848], R21 ;  /* 0x02684815100095a7 */ /* 0x000f24000802007f */
[----:B----4-:R-:W-:Y:S05]  /*8480*/  @!P1 BRA `(.L_x_1349) ;  /* 0xfffffffc00f09947 */ /* 0x010fea000383ffff */
[----:B------:R-:W-:Y:S05]  /*8490*/  BRA `(.L_x_1372) ;  /* 0xffffffe800b07947 */ /* 0x000fea000383ffff */
.L_x_1351:
[----:B------:R-:W-:-:S07]  /*84a0*/  SHF.L.U32 R5, R11, 0x1f, RZ ;  /* 0x0000001f0b057819 */ /* 0x000fce00000006ff */
.L_x_1373:
[----:B------:R1:W1:Y:S02]  /*84b0*/  SYNCS.PHASECHK.TRANS64.TRYWAIT P1, [R16+URZ+0x26820], R5 ;  /* 0x02682005100075a7 */ /* 0x000264000802017f */
[----:B-1----:R-:W-:Y:S05]  /*84c0*/  @!P1 NANOSLEEP.SYNCS 0x989680 ;  /* 0x009896800000995d */ /* 0x002fea0003900000 */
[----:B------:R-:W1:Y:S02]  /*84d0*/  @!P1 SYNCS.PHASECHK.TRANS64 P1, [R16+URZ+0x26820], R5 ;  /* 0x02682005100095a7 */ /* 0x000e64000802007f */
[----:B-1----:R-:W-:Y:S05]  /*84e0*/  @!P1 BRA `(.L_x_1373) ;  /* 0xfffffffc00f09947 */ /* 0x002fea000383ffff */
[----:B------:R-:W-:Y:S05]  /*84f0*/  BRA `(.L_x_1374) ;  /* 0xffffffec00487947 */ /* 0x000fea000383ffff */
.L_x_1354:
[----:B-1----:R1:W3:Y:S02]  /*8500*/  SYNCS.PHASECHK.TRANS64.TRYWAIT P1, [R16+URZ+0x26840], R13 ;  /* 0x0268400d100075a7 */ /* 0x0022e4000802017f */
[----:B---3--:R-:W-:Y:S05]  /*8510*/  @!P1 NANOSLEEP.SYNCS 0x989680 ;  /* 0x009896800000995d */ /* 0x008fea0003900000 */
[----:B------:R-:W3:Y:S02]  /*8520*/  @!P1 SYNCS.PHASECHK.TRANS64 P1, [R16+URZ+0x26840], R13 ;  /* 0x0268400d100095a7 */ /* 0x000ee4000802007f */
[----:B---3--:R-:W-:Y:S05]  /*8530*/  @!P1 BRA `(.L_x_1354) ;  /* 0xfffffffc00f09947 */ /* 0x008fea000383ffff */
[----:B------:R-:W-:Y:S05]  /*8540*/  BRA `(.L_x_1375) ;  /* 0xfffffff000187947 */ /* 0x000fea000383ffff */
.L_x_1356:
[----:B--2---:R2:W3:Y:S02]  /*8550*/  SYNCS.PHASECHK.TRANS64.TRYWAIT P1, [R16+URZ+0x26828], R13 ;  /* 0x0268280d100075a7 */ /* 0x0044e4000802017f */
[----:B---3--:R-:W-:Y:S05]  /*8560*/  @!P1 NANOSLEEP.SYNCS 0x989680 ;  /* 0x009896800000995d */ /* 0x008fea0003900000 */
[----:B------:R-:W3:Y:S02]  /*8570*/  @!P1 SYNCS.PHASECHK.TRANS64 P1, [R16+URZ+0x26828], R13 ;  /* 0x0268280d100095a7 */ /* 0x000ee4000802007f */
[----:B---3--:R-:W-:Y:S05]  /*8580*/  @!P1 BRA `(.L_x_1356) ;  /* 0xfffffffc00f09947 */ /* 0x008fea000383ffff */
[----:B------:R-:W-:Y:S05]  /*8590*/  BRA `(.L_x_1376) ;  /* 0xfffffff000bc7947 */ /* 0x000fea000383ffff */
.L_x_1358:
[----:B---3--:R3:W1:Y:S02]  /*85a0*/  SYNCS.PHASECHK.TRANS64.TRYWAIT P0, [R3+URZ+0x26840], R0 ;  /* 0x02684000030075a7 */ /* 0x008664000800017f */
[----:B-1----:R-:W-:Y:S05]  /*85b0*/  @!P0 NANOSLEEP.SYNCS 0x989680 ;  /* 0x009896800000895d */ /* 0x002fea0003900000 */
[----:B------:R-:W1:Y:S02]  /*85c0*/  @!P0 SYNCS.PHASECHK.TRANS64 P0, [R3+URZ+0x26840], R0 ;  /* 0x02684000030085a7 */ /* 0x000e64000800007f */
[----:B-1----:R-:W-:Y:S05]  /*85d0*/  @!P0 BRA `(.L_x_1358) ;  /* 0xfffffffc00f08947 */ /* 0x002fea000383ffff */
[----:B------:R-:W-:Y:S05]  /*85e0*/  BRA `(.L_x_1377) ;  /* 0xfffffff400807947 */ /* 0x000fea000383ffff */
.L_x_1360:
[----:B------:R-:W-:Y:S01]  /*85f0*/  BSSY B0, `(.L_x_1378) ;  /* 0x0000006000007945 */ /* 0x000fe20003800000 */
[----:B------:R-:W-:-:S07]  /*8600*/  IMAD.MOV.U32 R15, RZ, RZ, -0x1 ;  /* 0xffffffffff0f7424 */ /* 0x000fce00078e00ff */
[----:B------:R-:W-:Y:S05]  /*8610*/  WARPSYNC.COLLECTIVE R15, `(.L_x_1379) ;  /* 0x000000000f0c7348 */ /* 0x000fea0003c00000 */
[----:B------:R-:W-:Y:S02]  /*8620*/  ELECT P6, UR62, PT ;  /* 0x00000000003e782f */ /* 0x000fe400038c0000 */
[----:B------:R-:W-:Y:S01]  /*8630*/  MOV R14, UR62 ;  /* 0x0000003e000e7c02 */ /* 0x000fe20008000f00 */
[----:B------:R-:W-:Y:S10]  /*8640*/  ENDCOLLECTIVE ;  /* 0x000000000000791b */ /* 0x000ff40003800000 */
.L_x_1379:
[----:B------:R-:W-:Y:S05]  /*8650*/  BSYNC B0 ;  /* 0x0000000000007941 */ /* 0x000fea0003800000 */
.L_x_1378:
[----:B------:R-:W-:Y:S05]  /*8660*/  BRA `(.L_x_1380) ;  /* 0xfffffff800487947 */ /* 0x000fea000383ffff */
.L_x_1362:
[----:B-1----:R1:W2:Y:S02]  /*8670*/  SYNCS.PHASECHK.TRANS64.TRYWAIT P0, [R6+URZ], R5 ;  /* 0x00000005060075a7 */ /* 0x0022a4000800017f */
[----:B--2---:R-:W-:Y:S05]  /*8680*/  @!P0 NANOSLEEP.SYNCS 0x989680 ;  /* 0x009896800000895d */ /* 0x004fea0003900000 */
[----:B------:R-:W2:Y:S02]  /*8690*/  @!P0 SYNCS.PHASECHK.TRANS64 P0, [R6+URZ], R5 ;  /* 0x00000005060085a7 */ /* 0x000ea4000800007f */
[----:B--2---:R-:W-:Y:S05]  /*86a0*/  @!P0 BRA `(.L_x_1362) ;  /* 0xfffffffc00f08947 */ /* 0x004fea000383ffff */
[----:B------:R-:W-:Y:S05]  /*86b0*/  BRA `(.L_x_1381) ;  /* 0xfffffff800887947 */ /* 0x000fea000383ffff */
.L_x_1363:
[----:B--2---:R2:W3:Y:S02]  /*86c0*/  SYNCS.PHASECHK.TRANS64.TRYWAIT P0, [R3+URZ], R2 ;  /* 0x00000002030075a7 */ /* 0x0044e4000800017f */
[----:B---3--:R-:W-:Y:S05]  /*86d0*/  @!P0 NANOSLEEP.SYNCS 0x989680 ;  /* 0x009896800000895d */ /* 0x008fea0003900000 */
[----:B------:R-:W3:Y:S02]  /*86e0*/  @!P0 SYNCS.PHASECHK.TRANS64 P0, [R3+URZ], R2 ;  /* 0x00000002030085a7 */ /* 0x000ee4000800007f */
[----:B---3--:R-:W-:Y:S05]  /*86f0*/  @!P0 BRA `(.L_x_1363) ;  /* 0xfffffffc00f08947 */ /* 0x008fea000383ffff */
[----:B------:R-:W-:Y:S05]  /*8700*/  BRA `(.L_x_1382) ;  /* 0xfffffff8007c7947 */ /* 0x000fea000383ffff */
.L_x_1365:
[----:B--2---:R2:W3:Y:S02]  /*8710*/  SYNCS.PHASECHK.TRANS64.TRYWAIT P0, [R0+URZ], R5 ;  /* 0x00000005000075a7 */ /* 0x0044e4000800017f */
[----:B---3--:R-:W-:Y:S05]  /*8720*/  @!P0 NANOSLEEP.SYNCS 0x989680 ;  /* 0x009896800000895d */ /* 0x008fea0003900000 */
[----:B------:R-:W3:Y:S02]  /*8730*/  @!P0 SYNCS.PHASECHK.TRANS64 P0, [R0+URZ], R5 ;  /* 0x00000005000085a7 */ /* 0x000ee4000800007f */
[----:B---3--:R-:W-:Y:S05]  /*8740*/  @!P0 BRA `(.L_x_1365) ;  /* 0xfffffffc00f08947 */ /* 0x008fea000383ffff */
[----:B------:R-:W-:Y:S05]  /*8750*/  BRA `(.L_x_1383) ;  /* 0xfffffff800807947 */ /* 0x000fea000383ffff */
.L_x_1384:
        /* <DEDUP_REMOVED lines=10> */
.L_x_3303:


//--------------------- .text._ZN7cutlass13device_kernelIN5flash11enable_sm90INS1_16FlashAttnBwdSm90INS1_25CollectiveMainloopBwdSm90ILi2ELi2ELi2EN4cute5tupleIJNS5_1CILi1EEES8_S8_EEENS6_IJNS7_ILi64EEENS7_ILi128EEENS7_ILi96EEEEEENS_10bfloat16_tEfNS_4arch4Sm90ELb0ELb1ELb0ELb0ELb1ELb1ELb0ELb0ELi2ELi1ELi2ELi1ELb1EEENS1_24CollectiveEpilogueBwdGQAISD_fSG_Li256ELb0ELb1EEENS1_19SingleTileSchedulerILb0ELb0ELb0ELi128EEEEEEEEEvNT_6ParamsE --------------------------
	.section	.text._ZN7cutlass13device_kernelIN5flash11enable_sm90INS1_16FlashAttnBwdSm90INS1_25CollectiveMainloopBwdSm90ILi2ELi2ELi2EN4cute5tupleIJNS5_1CILi1EEES8_S8_EEENS6_IJNS7_ILi64EEENS7_ILi128EEENS7_ILi96EEEEEENS_10bfloat16_tEfNS_4arch4Sm90ELb0ELb1ELb0ELb0ELb1ELb1ELb0ELb0ELi2ELi1ELi2ELi1ELb1EEENS1_24CollectiveEpilogueBwdGQAISD_fSG_Li256ELb0ELb1EEENS1_19SingleTileSchedulerILb0ELb0ELb0ELi128EEEEEEEEEvNT_6ParamsE,"ax",@progbits
	.align	128
.text._ZN7cutlass13device_kernelIN5flash11enable_sm90INS1_16FlashAttnBwdSm90INS1_25CollectiveMainloopBwdSm90ILi2ELi2ELi2EN4cute5tupleIJNS5_1CILi1EEES8_S8_EEENS6_IJNS7_ILi64EEENS7_ILi128EEENS7_ILi96EEEEEENS_10bfloat16_tEfNS_4arch4Sm90ELb0ELb1ELb0ELb0ELb1ELb1ELb0ELb0ELi2ELi1ELi2ELi1ELb1EEENS1_24CollectiveEpilogueBwdGQAISD_fSG_Li256ELb0ELb1EEENS1_19SingleTileSchedulerILb0ELb0ELb0ELi128EEEEEEEEEvNT_6ParamsE:
        .type           _ZN7cutlass13device_kernelIN5flash11enable_sm90INS1_16FlashAttnBwdSm90INS1_25CollectiveMainloopBwdSm90ILi2ELi2ELi2EN4cute5tupleIJNS5_1CILi1EEES8_S8_EEENS6_IJNS7_ILi64EEENS7_ILi128EEENS7_ILi96EEEEEENS_10bfloat16_tEfNS_4arch4Sm90ELb0ELb1ELb0ELb0ELb1ELb1ELb0ELb0ELi2ELi1ELi2ELi1ELb1EEENS1_24CollectiveEpilogueBwdGQAISD_fSG_Li256ELb0ELb1EEENS1_19SingleTileSchedulerILb0ELb0ELb0ELi128EEEEEEEEEvNT_6ParamsE,@function
        .size           _ZN7cutlass13device_kernelIN5flash11enable_sm90INS1_16FlashAttnBwdSm90INS1_25CollectiveMainloopBwdSm90ILi2ELi2ELi2EN4cute5tupleIJNS5_1CILi1EEES8_S8_EEENS6_IJNS7_ILi64EEENS7_ILi128EEENS7_ILi96EEEEEENS_10bfloat16_tEfNS_4arch4Sm90ELb0ELb1ELb0ELb0ELb1ELb1ELb0ELb0ELi2ELi1ELi2ELi1ELb1EEENS1_24CollectiveEpilogueBwdGQAISD_fSG_Li256ELb0ELb1EEENS1_19SingleTileSchedulerILb0ELb0ELb0ELi128EEEEEEEEEvNT_6ParamsE,(.L_x_3304 - _ZN7cutlass13device_kernelIN5flash11enable_sm90INS1_16FlashAttnBwdSm90INS1_25CollectiveMainloopBwdSm90ILi2ELi2ELi2EN4cute5tupleIJNS5_1CILi1EEES8_S8_EEENS6_IJNS7_ILi64EEENS7_ILi128EEENS7_ILi96EEEEEENS_10bfloat16_tEfNS_4arch4Sm90ELb0ELb1ELb0ELb0ELb1ELb1ELb0ELb0ELi2ELi1ELi2ELi1ELb1EEENS1_24CollectiveEpilogueBwdGQAISD_fSG_Li256ELb0ELb1EEENS1_19SingleTileSchedulerILb0ELb0ELb0ELi128EEEEEEEEEvNT_6ParamsE)
        .other          _ZN7cutlass13device_kernelIN5flash11enable_sm90INS1_16FlashAttnBwdSm90INS1_25CollectiveMainloopBwdSm90ILi2ELi2ELi2EN4cute5tupleIJNS5_1CILi1EEES8_S8_EEENS6_IJNS7_ILi64EEENS7_ILi128EEENS7_ILi96EEEEEENS_10bfloat16_tEfNS_4arch4Sm90ELb0ELb1ELb0ELb0ELb1ELb1ELb0ELb0ELi2ELi1ELi2ELi1ELb1EEENS1_24CollectiveEpilogueBwdGQAISD_fSG_Li256ELb0ELb1EEENS1_19SingleTileSchedulerILb0ELb0ELb0ELi128EEEEEEEEEvNT_6ParamsE,@"STO_CUDA_ENTRY STV_DEFAULT"
_ZN7cutlass13device_kernelIN5flash11enable_sm90INS1_16FlashAttnBwdSm90INS1_25CollectiveMainloopBwdSm90ILi2ELi2ELi2EN4cute5tupleIJNS5_1CILi1EEES8_S8_EEENS6_IJNS7_ILi64EEENS7_ILi128EEENS7_ILi96EEEEEENS_10bfloat16_tEfNS_4arch4Sm90ELb0ELb1ELb0ELb0ELb1ELb1ELb0ELb0ELi2ELi1ELi2ELi1ELb1EEENS1_24CollectiveEpilogueBwdGQAISD_fSG_Li256ELb0ELb1EEENS1_19SingleTileSchedulerILb0ELb0ELb0ELi128EEEEEEEEEvNT_6ParamsE:
        /* <DEDUP_REMOVED lines=24> */
.L_x_1386:
[----:B------:R-:W-:Y:S05]  /*0180*/  BSYNC B0 ;  /* 0x0000000000007941 */ /* 0x000fea0003800000 */
.L_x_1385:
        /* <DEDUP_REMOVED lines=37> */
.L_x_1387:
        /* <DEDUP_REMOVED lines=22> */
.L_x_1388:
[----:B------:R-:W-:Y:S01]  /*0540*/  PLOP3.LUT P0, PT, PT, PT, UP0, 0x80, 0x0 ;  /* 0x000000000000781c */ /* 0x000fe20003f0f008 */
[----:B------:R-:W-:Y:S01]  /*0550*/  NOP ;  /* 0x0000000000007918 */ /* 0x000fe20000000000 */
[----:B------:R-:W-:Y:S01]  /*0560*/  ULDC.64 UR46, c[0x0][0x208] ;  /* 0x00008200002e7ab9 */ /* 0x000fe20000000a00 */
[----:B------:R-:W-:Y:S01]  /*0570*/  BSSY B6, `(.L_x_1389) ;  /* 0x0000904000067945 */ /* 0x000fe20003800000 */
[----:B-12-4-:R-:W-:Y:S09]  /*0580*/  BAR.SYNC.DEFER_BLOCKING 0x0 ;  /* 0x0000000000007b1d */ /* 0x016ff20000010000 */
[----:B------:R-:W-:Y:S05]  /*0590*/  @!P0 BRA `(.L_x_1390) ;  /* 0x0000004c00788947 */ /* 0x000fea0003800000 */
.L_x_1391:
        /* <DEDUP_REMOVED lines=85> */
.L_x_1393:
        /* <DEDUP_REMOVED lines=28> */
.L_x_1396:
        /* <DEDUP_REMOVED lines=15> */
.L_x_1395:
        /* <DEDUP_REMOVED lines=22> */
.L_x_1398:
        /* <DEDUP_REMOVED lines=15> */
.L_x_1397:
[----:B------:R-:W-:Y:S01]  /*0ff0*/  SHF.R.S32.HI R25, RZ, 0x1f, R22 ;  /* 0x0000001fff197819 */ /* 0x000fe20000011416 */
[----:B------:R-:W-:-:S03]  /*1000*/  UMOV UR4, 0xffffffff ;  /* 0xffffffff00047882 */ /* 0x000fc60000000000 */
[----:B------:R-:W-:-:S04]  /*1010*/  LEA.HI R0, R25, R22, RZ, 0x7 ;  /* 0x0000001619007211 */ /* 0x000fc800078f38ff */
[----:B------:R-:W-:Y:S01]  /*1020*/  SHF.R.S32.HI R16, RZ, 0x7, R0 ;  /* 0x00000007ff107819 */ /* 0x000fe20000011400 */
[----:B------:R-:W-:Y:S06]  /*1030*/  BRA.DIV UR4, `(.L_x_1399) ;  /* 0x0000008604647947 */ /* 0x000fec000b800000 */
[----:B------:R1:W2:Y:S02]  /*1040*/  SHFL.IDX PT, R14, R16, RZ, 0x1f ;  /* 0x00001fff100e7589 */ /* 0x0002a400000e0000 */
.L_x_1512:
        /* <DEDUP_REMOVED lines=15> */
.L_x_1400:
        /* <DEDUP_REMOVED lines=19> */
.L_x_1402:
        /* <DEDUP_REMOVED lines=125> */
.L_x_1413:
[----:B------:R-:W-:-:S06]  /*1a40*/  UISETP.NE.AND UP0, UPT, UR16, 0x3, UPT ;  /* 0x000000031000788c */ /* 0x000fcc000bf05270 */
[----:B------:R-:W-:-:S13]  /*1a50*/  PLOP3.LUT P6, PT, PT, PT, UP0, 0x80, 0x0 ;  /* 0x000000000000781c */ /* 0x000fda0003fcf008 */
[----:B-1----:R-:W-:Y:S05]  /*1a60*/  @!P6 BRA `(.L_x_1403) ;  /* 0x000000000004e947 */ /* 0x002fea0003800000 */
[----:B------:R-:W-:Y:S01]  /*1a70*/  BPT.TRAP 0x1 ;  /* 0x000000040000795c */ /* 0x000fe20000300000 */
.L_x_1403:
[----:B------:R-:W-:Y:S01]  /*1a80*/  R2UR UR6, R18 ;  /* 0x00000000120672ca */ /* 0x000fe200000e0000 */
[----:B------:R-:W-:-:S05]  /*1a90*/  IMAD.U32 R16, RZ, RZ, UR4 ;  /* 0x00000004ff107e24 */ /* 0x000fca000f8e00ff */
[----:B------:R-:W-:-:S07]  /*1aa0*/  SHF.L.U32 R16, R16, 0x1f, RZ ;  /* 0x0000001f10107819 */ /* 0x000fce00000006ff */
[----:B------:R-:W-:-:S09]  /*1ab0*/  ULEA UR6, UR5, UR6, 0x3 ;  /* 0x0000000605067291 */ /* 0x000fd2000f8e183f */
[----:B------:R1:W2:Y:S01]  /*1ac0*/  SYNCS.PHASECHK.TRANS64.TRYWAIT P0, [UR6+0x26810], R16 ;  /* 0x02681010ff0075a7 */ /* 0x0002a20008000146 */
[----:B------:R-:W-:Y:S05]  /*1ad0*/  @!P6 BRA `(.L_x_1404) ;  /* 0x000000000004e947 */ /* 0x000fea0003800000 */
[----:B------:R-:W-:Y:S01]  /*1ae0*/  BPT.TRAP 0x1 ;  /* 0x000000040000795c */ /* 0x000fe20000300000 */
.L_x_1404:
[----:B--2---:R-:W-:Y:S05]  /*1af0*/  @P0 BRA `(.L_x_1405) ;  /* 0x0000000000080947 */ /* 0x004fea0003800000 */
[----:B------:R-:W2:Y:S02]  /*1b00*/  SYNCS.PHASECHK.TRANS64.TRYWAIT P0, [UR6+0x26810], R16 ;  /* 0x02681010ff0075a7 */ /* 0x000ea40008000146 */
[----:B--2---:R-:W-:Y:S05]  /*1b10*/  @!P0 BRA `(.L_x_1406) ;  /* 0x0000007800e08947 */ /* 0x004fea0003800000 */
.L_x_1405:
        /* <DEDUP_REMOVED lines=66> */
.L_x_1407:
[----:B------:R1:W1:Y:S01]  /*1f40*/  SYNCS.PHASECHK.TRANS64.TRYWAIT P0, [UR6+0x26830], R16 ;  /* 0x02683010ff0075a7 */ /* 0x0002620008000146 */
[----:B------:R-:W-:Y:S05]  /*1f50*/  @!P6 BRA `(.L_x_1408) ;  /* 0x000000000004e947 */ /* 0x000fea0003800000 */
[----:B------:R-:W-:Y:S01]  /*1f60*/  BPT.TRAP 0x1 ;  /* 0x000000040000795c */ /* 0x000fe20000300000 */
.L_x_1408:
[----:B-1----:R-:W-:Y:S05]  /*1f70*/  @P0 BRA `(.L_x_1409) ;  /* 0x0000000000080947 */ /* 0x002fea0003800000 */
[----:B------:R-:W1:Y:S02]  /*1f80*/  SYNCS.PHASECHK.TRANS64.TRYWAIT P0, [UR6+0x26830], R16 ;  /* 0x02683010ff0075a7 */ /* 0x000e640008000146 */
[----:B-1----:R-:W-:Y:S05]  /*1f90*/  @!P0 BRA `(.L_x_1410) ;  /* 0x0000007400d88947 */ /* 0x002fea0003800000 */
.L_x_1409:
        /* <DEDUP_REMOVED lines=140> */
[----:B------:R-:W-:Y:S01]  /*2860*/  FSEL R155, R170, -INF , !P1 ;  /* 0xff800000aa9b7808 */ /* 0x000fe20004800000 */
[----:B------:R-:W-:Y:S01]  /*2870*/  FFMA.FTZ R211, R14, UR18, -R15 ;  /* 0x000000120ed37c23 */ /* 0x000fe2000801080f */
[----:B------:R-:W-:Y:S01]  /*2880*/  ISETP.GE.AND P5, PT, R156, 0x28, PT ;  /* 0x000000289c00780c */ /* 0x000fe20003fa6270 */
[----:B------:R-:W-:Y:S01]  /*2890*/  FFMA.FTZ R158, R154, UR18, -R9 ;  /* 0x000000129a9e7c23 */ /* 0x000fe20008010809 */
[----:B------:R-:W-:Y:S01]  /*28a0*/  ISETP.GE.AND P3, PT, R156, 0x29, PT ;  /* 0x000000299c00780c */ /* 0x000fe20003f66270 */
[----:B------:R-:W-:Y:S01]  /*28b0*/  FFMA.FTZ R167, R155, UR18, -R8 ;  /* 0x000000129ba77c23 */ /* 0x000fe20008010808 */
[C---:B------:R-:W-:Y:S01]  /*28c0*/  ISETP.GT.OR P5, PT, R214.reuse, 0x28, !P5 ;  /* 0x00000028d600780c */ /* 0x040fe20006fa4670 */
[----:B------:R-:W-:Y:S01]  /*28d0*/  MUFU.EX2 R166, R166 ;  /* 0x000000a600a67308 */ /* 0x000fe20000000800 */
[----:B------:R-:W-:-:S02]  /*28e0*/  ISETP.GT.OR P3, PT, R214, 0x29, !P3 ;  /* 0x00000029d600780c */ /* 0x000fc40005f64670 */
[C---:B------:R-:W-:Y:S02]  /*28f0*/  ISETP.GE.AND P2, PT, R217.reuse, 0x30, PT ;  /* 0x00000030d900780c */ /* 0x040fe40003f46270 */
[----:B------:R-:W-:Y:S02]  /*2900*/  ISETP.GE.AND P4, PT, R217, 0x31, PT ;  /* 0x00000031d900780c */ /* 0x000fe40003f86270 */
[----:B----4-:R-:W-:Y:S01]  /*2910*/  FSEL R157, R174, -INF , !P5 ;  /* 0xff800000ae9d7808 */ /* 0x010fe20006800000 */
[----:B------:R-:W-:Y:S01]  /*2920*/  MUFU.EX2 R211, R211 ;  /* 0x000000d300d37308 */ /* 0x000fe20000000800 */
[----:B------:R-:W-:Y:S02]  /*2930*/  FSEL R170, R175, -INF , !P3 ;  /* 0xff800000afaa7808 */ /* 0x000fe40005800000 */
[----:B------:R-:W-:Y:S01]  /*2940*/  ISETP.GT.OR P2, PT, R216, 0x30, !P2 ;  /* 0x00000030d800780c */ /* 0x000fe20005744670 */
[----:B------:R-:W-:Y:S01]  /*2950*/  FFMA.FTZ R175, R157, UR18, -R6 ;  /* 0x000000129daf7c23 */ /* 0x000fe20008010806 */
[----:B------:R-:W-:-:S02]  /*2960*/  WARPGROUP.DEPBAR.LE gsb0, 0x0 ;  /* 0x00008000000079c5 */ /* 0x000fc40000010000 */
[----:B------:R-:W-:Y:S01]  /*2970*/  WARPGROUP.ARRIVE ;  /* 0x00000000000079c5 */ /* 0x000fe20000000000 */
[----:B------:R-:W-:Y:S01]  /*2980*/  ISETP.GT.OR P4, PT, R216, 0x31, !P4 ;  /* 0x00000031d800780c */ /* 0x000fe20006784670 */
        /* <DEDUP_REMOVED lines=12> */
[C---:B------:R-:W-:Y:S01]  /*2a50*/  ISETP.GE.AND P5, PT, R156.reuse, 0x38, PT ;  /* 0x000000389c00780c */ /* 0x040fe20003fa6270 */
[----:B------:R-:W5:Y:S01]  /*2a60*/  MUFU.EX2 R175, R175 ;  /* 0x000000af00af7308 */ /* 0x000f620000000800 */
[----:B------:R-:W-:-:S02]  /*2a70*/  ISETP.GE.AND P3, PT, R156, 0x39, PT ;  /* 0x000000399c00780c */ /* 0x000fc40003f66270 */
[C---:B------:R-:W-:Y:S02]  /*2a80*/  ISETP.GE.AND P1, PT, R217.reuse, 0x38, PT ;  /* 0x00000038d900780c */ /* 0x040fe40003f26270 */
[----:B------:R-:W-:Y:S02]  /*2a90*/  ISETP.GE.AND P0, PT, R217, 0x39, PT ;  /* 0x00000039d900780c */ /* 0x000fe40003f06270 */
[----:B------:R-:W-:Y:S01]  /*2aa0*/  ISETP.GT.OR P4, PT, R214, 0x31, !P4 ;  /* 0x00000031d600780c */ /* 0x000fe20006784670 */
[----:B------:R-:W-:Y:S01]  /*2ab0*/  MUFU.EX2 R169, R169 ;  /* 0x000000a900a97308 */ /* 0x000fe20000000800 */
[C---:B------:R-:W-:Y:S02]  /*2ac0*/  ISETP.GT.OR P1, PT, R216.reuse, 0x38, !P1 ;  /* 0x00000038d800780c */ /* 0x040fe40004f24670 */
[----:B------:R-:W-:Y:S02]  /*2ad0*/  ISETP.GT.OR P0, PT, R216, 0x39, !P0 ;  /* 0x00000039d800780c */ /* 0x000fe40004704670 */
[----:B------:R-:W-:-:S02]  /*2ae0*/  ISETP.GT.OR P2, PT, R214, 0x30, !P2 ;  /* 0x00000030d600780c */ /* 0x000fc40005744670 */
[C---:B------:R-:W-:Y:S01]  /*2af0*/  ISETP.GT.OR P5, PT, R214.reuse, 0x38, !P5 ;  /* 0x00000038d600780c */ /* 0x040fe20006fa4670 */
[----:B------:R-:W-:Y:S01]  /*2b00*/  MUFU.EX2 R168, R168 ;  /* 0x000000a800a87308 */ /* 0x000fe20000000800 */
[----:B------:R-:W-:Y:S02]  /*2b10*/  ISETP.GT.OR P3, PT, R214, 0x39, !P3 ;  /* 0x00000039d600780c */ /* 0x000fe40005f64670 */
        /* <DEDUP_REMOVED lines=56> */
[----:B-----5:R-:W-:Y:S01]  /*2ea0*/  FADD.FTZ R126, R131, -R155 ;  /* 0x8000009b837e7221 */ /* 0x020fe20000010000 */
[----:B------:R-:W-:Y:S01]  /*2eb0*/  FMUL.FTZ R121, R22, R121 ;  /* 0x0000007916797220 */ /* 0x000fe20000410000 */
[----:B------:R-:W-:Y:S01]  /*2ec0*/  FMUL.FTZ R8, R213, R8 ;  /* 0x00000008d5087220 */ /* 0x000fe20000410000 */
[----:B--2---:R-:W-:Y:S01]  /*2ed0*/  FADD.FTZ R131, R140, -R6 ;  /* 0x800000068c837221 */ /* 0x004fe20000010000 */
[----:B------:R-:W-:Y:S01]  /*2ee0*/  FADD.FTZ R123, R128, -R154 ;  /* 0x8000009a807b7221 */ /* 0x000fe20000010000 */
[----:B------:R-:W-:Y:S01]  /*2ef0*/  FADD.FTZ R6, R142, -R6 ;  /* 0x800000068e067221 */ /* 0x000fe20000010000 */
[----:B------:R-:W-:Y:S01]  /*2f00*/  FADD.FTZ R143, R143, -R7 ;  /* 0x800000078f8f7221 */ /* 0x000fe20000010000 */
[----:B------:R-:W1:Y:S01]  /*2f10*/  MUFU.EX2 R9, R208 ;  /* 0x000000d000097308 */ /* 0x000e620000000800 */
[----:B------:R-:W-:Y:S01]  /*2f20*/  FADD.FTZ R128, R133, -R157 ;  /* 0x8000009d85807221 */ /* 0x000fe20000010000 */
        /* <DEDUP_REMOVED lines=272> */
.L_x_1411:
        /* <DEDUP_REMOVED lines=44> */
.L_x_1412:
        /* <DEDUP_REMOVED lines=62> */
.L_x_1394:
[----:B------:R-:W-:Y:S05]  /*46d0*/  @P0 BRA `(.L_x_1392) ;  /* 0x0000004c00b40947 */ /* 0x000fea0003800000 */
[----:B-1----:R-:W1:Y:S01]  /*46e0*/  S2R R4, SR_TID.X ;  /* 0x0000000000047919 */ /* 0x002e620000002100 */
[----:B------:R-:W2:Y:S01]  /*46f0*/  S2UR UR8, SR_CTAID.Y ;  /* 0x00000000000879c3 */ /* 0x000ea20000002600 */
[----:B------:R-:W-:Y:S01]  /*4700*/  ULDC UR9, c[0x0][0x850] ;  /* 0x0002140000097ab9 */ /* 0x000fe20000000800 */
[----:B------:R-:W-:Y:S01]  /*4710*/  ULDC.64 UR12, c[0x0][0x818] ;  /* 0x00020600000c7ab9 */ /* 0x000fe20000000a00 */
[----:B------:R-:W-:Y:S01]  /*4720*/  UISETP.NE.AND UP0, UPT, UR9, 0x1, UPT ;  /* 0x000000010900788c */ /* 0x000fe2000bf05270 */
[----:B------:R-:W-:Y:S01]  /*4730*/  BSSY B0, `(.L_x_1414) ;  /* 0x0000058000007945 */ /* 0x000fe20003800000 */
[----:B------:R-:W-:Y:S01]  /*4740*/  ULDC UR18, c[0x0][0x80c] ;  /* 0x0002030000127ab9 */ /* 0x000fe20000000800 */
[----:B------:R-:W-:Y:S01]  /*4750*/  UMOV UR20, 0x400 ;  /* 0x0000040000147882 */ /* 0x000fe20000000000 */
[----:B------:R-:W-:Y:S01]  /*4760*/  ULDC.64 UR16, c[0x0][0x840] ;  /* 0x0002100000107ab9 */ /* 0x000fe20000000a00 */
[----:B------:R-:W3:Y:S01]  /*4770*/  S2UR UR15, SR_CTAID.X ;  /* 0x00000000000f79c3 */ /* 0x000ee20000002500 */
[----:B------:R-:W-:-:S05]  /*4780*/  ULDC.64 UR24, c[0x0][0x848] ;  /* 0x0002120000187ab9 */ /* 0x000fca0000000a00 */
[----:B------:R-:W-:Y:S01]  /*4790*/  @UP0 ULDC UR4, c[0x0][0x854] ;  /* 0x0002150000040ab9 */ /* 0x000fe20000000800 */
[----:B------:R-:W-:Y:S01]  /*47a0*/  @UP0 ULDC UR7, c[0x0][0x858] ;  /* 0x0002160000070ab9 */ /* 0x000fe20000000800 */
[----:B------:R-:W4:Y:S01]  /*47b0*/  S2UR UR14, SR_CTAID.Z ;  /* 0x00000000000e79c3 */ /* 0x000f220000002700 */
[----:B--2---:R-:W-:-:S07]  /*47c0*/  UIMAD.WIDE.U32 UR4, UR8, UR4, URZ ;  /* 0x00000004080472a5 */ /* 0x004fce000f8e003f */
[----:B------:R-:W2:Y:S01]  /*47d0*/  S2UR UR21, SR_CgaCtaId ;  /* 0x00000000001579c3 */ /* 0x000ea20000008800 */
[----:B------:R-:W-:Y:S01]  /*47e0*/  UMOV UR11, UR8 ;  /* 0x00000008000b7c82 */ /* 0x000fe20008000000 */
[----:B------:R-:W-:Y:S01]  /*47f0*/  @UP0 USHF.R.U32.HI UR11, URZ, UR7, UR5 ;  /* 0x000000073f0b0299 */ /* 0x000fe20008011605 */
[----:B-1----:R-:W-:-:S03]  /*4800*/  VIADD R3, R4, 0xffffff80 ;  /* 0xffffff8004037836 */ /* 0x002fc60000000000 */
[----:B------:R-:W-:Y:S02]  /*4810*/  USHF.R.S32.HI UR19, URZ, 0x1f, UR11 ;  /* 0x0000001f3f137899 */ /* 0x000fe4000801140b */
[----:B------:R-:W-:Y:S01]  /*4820*/  BAR.SYNC.DEFER_BLOCKING 0x1, 0x100 ;  /* 0x0044000000007b1d */ /* 0x000fe20000010000 */
[----:B---3--:R-:W-:Y:S01]  /*4830*/  UIMAD UR6, UR15, 0x3000, URZ ;  /* 0x000030000f0678a4 */ /* 0x008fe2000f8e023f */
[----:B------:R-:W-:Y:S01]  /*4840*/  ISETP.NE.AND P1, PT, R4, 0x80, PT ;  /* 0x000000800400780c */ /* 0x000fe20003f25270 */
[----:B------:R-:W-:Y:S01]  /*4850*/  UIMAD UR10, UR19, UR12, URZ ;  /* 0x0000000c130a72a4 */ /* 0x000fe2000f8e023f */
[----:B------:R-:W-:Y:S01]  /*4860*/  SHF.R.S32.HI R0, RZ, 0x1f, R3 ;  /* 0x0000001fff007819 */ /* 0x000fe20000011403 */
[----:B------:R-:W-:Y:S01]  /*4870*/  USHF.R.S32.HI UR7, URZ, 0x1f, UR6 ;  /* 0x0000001f3f077899 */ /* 0x000fe20008011406 */
[----:B------:R-:W-:Y:S01]  /*4880*/  ISETP.NE.AND P0, PT, R3, RZ, PT ;  /* 0x000000ff0300720c */ /* 0x000fe20003f05270 */
[----:B------:R-:W-:Y:S01]  /*4890*/  UIMAD UR22, UR11, UR13, UR10 ;  /* 0x0000000d0b1672a4 */ /* 0x000fe2000f8e020a */
[----:B------:R-:W-:Y:S01]  /*48a0*/  LEA.HI R2, R0, R3, RZ, 0x7 ;  /* 0x0000000300027211 */ /* 0x000fe200078f38ff */
[----:B------:R-:W-:Y:S01]  /*48b0*/  UIMAD.WIDE.U32 UR4, UR11, UR12, UR6 ;  /* 0x0000000c0b0472a5 */ /* 0x000fe2000f8e0006 */
[----:B------:R-:W-:-:S02]  /*48c0*/  ULDC UR10, c[0x0][0x870] ;  /* 0x00021c00000a7ab9 */ /* 0x000fc40000000800 */
[----:B------:R-:W-:Y:S01]  /*48d0*/  LOP3.LUT R0, R2, 0x3fffff80, RZ, 0xc0, !PT ;  /* 0x3fffff8002007812 */ /* 0x000fe200078ec0ff */
[----:B------:R-:W-:Y:S01]  /*48e0*/  UIMAD UR10, UR15, UR10, URZ ;  /* 0x0000000a0f0a72a4 */ /* 0x000fe2000f8e023f */
[----:B------:R-:W-:Y:S01]  /*48f0*/  SHF.R.S32.HI R5, RZ, 0x7, R2 ;  /* 0x00000007ff057819 */ /* 0x000fe20000011402 */
[----:B----4-:R-:W-:Y:S02]  /*4900*/  UIMAD UR15, UR14, UR18, URZ ;  /* 0x000000120e0f72a4 */ /* 0x010fe4000f8e023f */
[----:B------:R-:W-:Y:S01]  /*4910*/  IMAD.IADD R0, R3, 0x1, -R0 ;  /* 0x0000000103007824 */ /* 0x000fe200078e0a00 */
[----:B------:R-:W-:Y:S02]  /*4920*/  UIMAD UR18, UR10, UR18, URZ ;  /* 0x000000120a1272a4 */ /* 0x000fe4000f8e023f */
[----:B--2---:R-:W-:Y:S01]  /*4930*/  ULEA UR10, UR21, UR20, 0x18 ;  /* 0x00000014150a7291 */ /* 0x004fe2000f8ec03f */
[----:B------:R-:W-:Y:S01]  /*4940*/  IMAD R0, R5, 0x600, R0 ;  /* 0x0000060005007824 */ /* 0x000fe200078e0200 */
[----:B------:R-:W-:-:S02]  /*4950*/  USHF.R.S32.HI UR21, URZ, 0x1f, UR18 ;  /* 0x0000001f3f157899 */ /* 0x000fc40008011412 */
[----:B------:R-:W-:Y:S01]  /*4960*/  USHF.R.S32.HI UR20, URZ, 0x1f, UR15 ;  /* 0x0000001f3f147899 */ /* 0x000fe2000801140f */
[----:B------:R-:W-:Y:S01]  /*4970*/  IMAD.SHL.U32 R0, R0, 0x4, RZ ;  /* 0x0000000400007824 */ /* 0x000fe200078e00ff */
[----:B------:R-:W-:Y:S02]  /*4980*/  UIADD3 UR18, UP0, UP1, UR18, UR15, UR11 ;  /* 0x0000000f12127290 */ /* 0x000fe4000f91e00b */
[----:B------:R-:W-:Y:S02]  /*4990*/  UIMAD.WIDE.U32 UR6, UR11, UR16, UR6 ;  /* 0x000000100b0672a5 */ /* 0x000fe4000f8e0006 */
[----:B------:R-:W-:Y:S01]  /*49a0*/  UIMAD UR23, UR19, UR16, URZ ;  /* 0x00000010131772a4 */ /* 0x000fe2000f8e023f */
[----:B------:R-:W-:Y:S01]  /*49b0*/  LEA R0, R0, UR10, 0x2 ;  /* 0x0000000a00007c11 */ /* 0x000fe2000f8e10ff */
[----:B------:R-:W-:Y:S02]  /*49c0*/  UIADD3.X UR16, UR21, UR20, UR19, UP0, UP1 ;  /* 0x0000001415107290 */ /* 0x000fe400087e2413 */
[----:B------:R-:W-:Y:S01]  /*49d0*/  USHF.L.U32 UR15, UR18, 0x2, URZ ;  /* 0x00000002120f7899 */ /* 0x000fe2000800063f */
[----:B------:R-:W-:Y:S01]  /*49e0*/  ULDC.64 UR12, c[0x0][0x868] ;  /* 0x00021a00000c7ab9 */ /* 0x000fe20000000a00 */
[----:B------:R-:W-:Y:S01]  /*49f0*/  USHF.L.U64.HI UR16, UR18, 0x2, UR16 ;  /* 0x0000000212107899 */ /* 0x000fe20008010210 */
[----:B------:R1:W-:Y:S01]  /*4a00*/  STS.128 [R0], R24 ;  /* 0x0000001800007388 */ /* 0x0003e20000000c00 */
[----:B------:R-:W-:-:S02]  /*4a10*/  UIADD3 UR18, UP0, UR15, UR12, URZ ;  /* 0x0000000c0f127290 */ /* 0x000fc4000ff1e03f */
[----:B------:R-:W-:Y:S01]  /*4a20*/  USHF.R.S32.HI UR12, URZ, 0x1f, UR14 ;  /* 0x0000001f3f0c7899 */ /* 0x000fe2000801140e */
[----:B------:R1:W-:Y:S01]  /*4a30*/  STS.128 [R0+0x800], R28 ;  /* 0x0008001c00007388 */ /* 0x0003e20000000c00 */
[----:B------:R-:W-:Y:S01]  /*4a40*/  UIMAD UR17, UR11, UR17, UR23 ;  /* 0x000000110b1172a4 */ /* 0x000fe2000f8e0217 */
[----:B------:R-:W-:Y:S02]  /*4a50*/  ULDC.64 UR20, c[0x0][0x820] ;  /* 0x0002080000147ab9 */ /* 0x000fe40000000a00 */
[----:B------:R1:W-:Y:S01]  /*4a60*/  STS.128 [R0+0x1000], R32 ;  /* 0x0010002000007388 */ /* 0x0003e20000000c00 */
[----:B------:R-:W-:Y:S01]  /*4a70*/  UIADD3.X UR19, UR16, UR13, URZ, UP0, !UPT ;  /* 0x0000000d10137290 */ /* 0x000fe200087fe43f */
[----:B------:R-:W-:Y:S01]  /*4a80*/  IMAD.U32 R2, RZ, RZ, UR18 ;  /* 0x00000012ff027e24 */ /* 0x000fe2000f8e00ff */
[----:B------:R-:W-:Y:S01]  /*4a90*/  UIMAD UR13, UR12, UR20, URZ ;  /* 0x000000140c0d72a4 */ /* 0x000fe2000f8e023f */
[----:B------:R1:W-:Y:S01]  /*4aa0*/  STS.128 [R0+0x1800], R36 ;  /* 0x0018002400007388 */ /* 0x0003e20000000c00 */
[----:B------:R-:W-:-:S02]  /*4ab0*/  UIADD3 UR5, UR5, UR22, URZ ;  /* 0x0000001605057290 */ /* 0x000fc4000fffe03f */
[----:B------:R-:W-:Y:S01]  /*4ac0*/  UIMAD UR12, UR12, UR24, URZ ;  /* 0x000000180c0c72a4 */ /* 0x000fe2000f8e023f */
[----:B------:R1:W-:Y:S01]  /*4ad0*/  STS.128 [R0+0x2000], R40 ;  /* 0x0020002800007388 */ /* 0x0003e20000000c00 */
[----:B------:R-:W-:Y:S01]  /*4ae0*/  UIADD3 UR7, UR7, UR17, URZ ;  /* 0x0000001107077290 */ /* 0x000fe2000fffe03f */
[----:B------:R-:W-:Y:S01]  /*4af0*/  IMAD.U32 R3, RZ, RZ, UR19 ;  /* 0x00000013ff037e24 */ /* 0x000fe2000f8e00ff */
        /* <DEDUP_REMOVED lines=12> */
[----:B------:R-:W-:Y:S01]  /*4bc0*/  ULEA UR20, UP0, UR4, UR20, 0x2 ;  /* 0x0000001404147291 */ /* 0x000fe2000f80103f */
[----:B------:R1:W-:Y:S01]  /*4bd0*/  STS.128 [R0+0x4800], R60 ;  /* 0x0048003c00007388 */ /* 0x0003e20000000c00 */
[----:B------:R-:W-:Y:S02]  /*4be0*/  UIADD3 UR5, UR7, UR12, URZ ;  /* 0x0000000c07057290 */ /* 0x000fe4000fffe03f */
[----:B------:R-:W-:Y:S01]  /*4bf0*/  ULEA UR22, UP1, UR6, UR22, 0x2 ;  /* 0x0000001606167291 */ /* 0x000fe2000f82103f */
[----:B------:R1:W-:Y:S01]  /*4c00*/  STS.128 [R0+0x5000], R64 ;  /* 0x0050004000007388 */ /* 0x0003e20000000c00 */
[----:B------:R-:W-:-:S02]  /*4c10*/  ULEA.HI.X UR21, UR4, UR21, UR11, 0x2, UP0 ;  /* 0x0000001504157291 */ /* 0x000fc400080f140b */
[----:B------:R-:W-:Y:S01]  /*4c20*/  ULEA.HI.X UR5, UR6, UR23, UR5, 0x2, UP1 ;  /* 0x0000001706057291 */ /* 0x000fe200088f1405 */
[----:B------:R1:W-:Y:S01]  /*4c30*/  STS.128 [R0+0x5800], R68 ;  /* 0x0058004400007388 */ /* 0x0003e20000000c00 */
[----:B------:R-:W-:Y:S01]  /*4c40*/  UIMAD UR14, UR9, UR14, UR8 ;  /* 0x0000000e090e72a4 */ /* 0x000fe2000f8e0208 */
[----:B------:R-:W-:Y:S11]  /*4c50*/  @P0 BRA `(.L_x_1415) ;  /* 0x0000000000140947 */ /* 0x000ff60003800000 */
.L_x_1416:
[----:B------:R-:W2:Y:S04]  /*4c60*/  LDG.E.STRONG.GPU R4, desc[UR46][R2.64] ;  /* 0x0000002e02047981 */ /* 0x000ea8000c1ef900 */
[----:B--2---:R-:W-:Y:S01]  /*4c70*/  CCTL.IVALL ;  /* 0x00000000ff00798f */ /* 0x004fe20002000000 */
[----:B------:R-:W-:Y:S05]  /*4c80*/  YIELD ;  /* 0x0000000000007946 */ /* 0x000fea0003800000 */
[----:B------:R-:W-:-:S13]  /*4c90*/  ISETP.NE.AND P0, PT, R4, UR14, PT ;  /* 0x0000000e04007c0c */ /* 0x000fda000bf05270 */
[----:B------:R-:W-:Y:S05]  /*4ca0*/  @P0 BRA `(.L_x_1416) ;  /* 0xfffffffc00ec0947 */ /* 0x000fea000383ffff */
.L_x_1415:
[----:B------:R-:W-:Y:S05]  /*4cb0*/  BSYNC B0 ;  /* 0x0000000000007941 */ /* 0x000fea0003800000 */
.L_x_1414:
[----:B------:R-:W-:-:S03]  /*4cc0*/  UMOV UR4, 0xffffffff ;  /* 0xffffffff00047882 */ /* 0x000fc60000000000 */
[----:B------:R-:W-:Y:S05]  /*4cd0*/  BRA.DIV UR4, `(.L_x_1417) ;  /* 0x0000004a04a07947 */ /* 0x000fea000b800000 */
[----:B------:R-:W-:Y:S01]  /*4ce0*/  NOP ;  /* 0x0000000000007918 */ /* 0x000fe20000000000 */
.L_x_1515:
        /* <DEDUP_REMOVED lines=14> */
[----:B------:R-:W-:-:S09]  /*4dd0*/  UMOV UR4, UR22 ;  /* 0x0000001600047c82 */ /* 0x000fd20008000000 */
.L_x_1420:
[----:B------:R-:W-:Y:S01]  /*4de0*/  @P0 ELECT P2, URZ, PT ;  /* 0x00000000003f082f */ /* 0x000fe20003840000 */
[----:B------:R2:W-:-:S12]  /*4df0*/  UBLKRED.G.S.ADD.F32.RN [UR4], [UR10], UR6, desc[UR8] ;  /* 0x000008040a0073bb */ /* 0x0005d800080a1406 */
[----:B------:R-:W-:Y:S02]  /*4e00*/  @P2 PLOP3.LUT P0, PT, P2, PT, PT, 0x8, 0x0 ;  /* 0x000000000000281c */ /* 0x000fe4000170e170 */
[----:B------:R-:W-:-:S11]  /*4e10*/  PLOP3.LUT P2, PT, PT, PT, PT, 0x8, 0x0 ;  /* 0x000000000000781c */ /* 0x000fd60003f4e170 */
[----:B--2---:R-:W-:Y:S05]  /*4e20*/  @P0 BRA.U.ANY `(.L_x_1420) ;  /* 0xfffffffd00ec0947 */ /* 0x004fea000393ffff */
[----:B------:R0:W-:Y:S01]  /*4e30*/  UTMACMDFLUSH ;  /* 0x00000000000079b7 */ /* 0x0001e20000000000 */
[----:B------:R-:W-:-:S04]  /*4e40*/  DEPBAR.LE SB0, 0x0 ;  /* 0x000080000000791a */ /* 0x000fc80000000000 */
.L_x_1419:
[----:B------:R-:W-:Y:S05]  /*4e50*/  BSYNC B0 ;  /* 0x0000000000007941 */ /* 0x000fea0003800000 */
.L_x_1418:
        /* <DEDUP_REMOVED lines=14> */
.L_x_1422:
[----:B------:R-:W-:Y:S05]  /*4f40*/  BSYNC B0 ;  /* 0x0000000000007941 */ /* 0x000fea0003800000 */
.L_x_1421:
        /* <DEDUP_REMOVED lines=20> */
.L_x_1425:
[----:B-12---:R-:W2:Y:S04]  /*5090*/  LDG.E.STRONG.GPU R0, desc[UR46][R2.64] ;  /* 0x0000002e02007981 */ /* 0x006ea8000c1ef900 */
[----:B--2---:R-:W-:Y:S01]  /*50a0*/  CCTL.IVALL ;  /* 0x00000000ff00798f */ /* 0x004fe20002000000 */
[----:B------:R-:W-:Y:S05]  /*50b0*/  YIELD ;  /* 0x0000000000007946 */ /* 0x000fea0003800000 */
[----:B------:R-:W-:-:S13]  /*50c0*/  ISETP.NE.AND P0, PT, R0, UR14, PT ;  /* 0x0000000e00007c0c */ /* 0x000fda000bf05270 */
[----:B------:R-:W-:Y:S05]  /*50d0*/  @P0 BRA `(.L_x_1425) ;  /* 0xfffffffc00ec0947 */ /* 0x000fea000383ffff */
.L_x_1424:
[----:B------:R-:W-:Y:S05]  /*50e0*/  BSYNC B0 ;  /* 0x0000000000007941 */ /* 0x000fea0003800000 */
.L_x_1423:
[----:B------:R-:W-:-:S03]  /*50f0*/  UMOV UR4, 0xffffffff ;  /* 0xffffffff00047882 */ /* 0x000fc60000000000 */
[----:B------:R-:W-:Y:S05]  /*5100*/  BRA.DIV UR4, `(.L_x_1426) ;  /* 0x0000004604b07947 */ /* 0x000fea000b800000 */
[----:B------:R-:W-:Y:S01]  /*5110*/  NOP ;  /* 0x0000000000007918 */ /* 0x000fe20000000000 */
.L_x_1518:
        /* <DEDUP_REMOVED lines=16> */
.L_x_1429:
[----:B------:R-:W-:Y:S01]  /*5220*/  @P0 ELECT P2, URZ, PT ;  /* 0x00000000003f082f */ /* 0x000fe20003840000 */
[----:B------:R3:W-:-:S12]  /*5230*/  UBLKRED.G.S.ADD.F32.RN [UR4], [UR10], UR6, desc[UR8] ;  /* 0x000008040a0073bb */ /* 0x0007d800080a1406 */
[----:B------:R-:W-:Y:S02]  /*5240*/  @P2 PLOP3.LUT P0, PT, P2, PT, PT, 0x8, 0x0 ;  /* 0x000000000000281c */ /* 0x000fe4000170e170 */
[----:B------:R-:W-:-:S11]  /*5250*/  PLOP3.LUT P2, PT, PT, PT, PT, 0x8, 0x0 ;  /* 0x000000000000781c */ /* 0x000fd60003f4e170 */
[----:B---3--:R-:W-:Y:S05]  /*5260*/  @P0 BRA.U.ANY `(.L_x_1429) ;  /* 0xfffffffd00ec0947 */ /* 0x008fea000393ffff */
[----:B------:R0:W-:Y:S01]  /*5270*/  UTMACMDFLUSH ;  /* 0x00000000000079b7 */ /* 0x0001e20000000000 */
[----:B------:R-:W-:-:S04]  /*5280*/  DEPBAR.LE SB0, 0x0 ;  /* 0x000080000000791a */ /* 0x000fc80000000000 */
.L_x_1428:
[----:B------:R-:W-:Y:S05]  /*5290*/  BSYNC B0 ;  /* 0x0000000000007941 */ /* 0x000fea0003800000 */
.L_x_1427:
        /* <DEDUP_REMOVED lines=14> */
.L_x_1390:
        /* <DEDUP_REMOVED lines=33> */
.L_x_1431:
[----:B------:R-:W-:-:S05]  /*5590*/  UMOV UR11, UR5 ;  /* 0x00000005000b7c82 */ /* 0x000fca0008000000 */
.L_x_1432:
[----:B------:R-:W-:Y:S01]  /*55a0*/  ULEA UR6, UR23, UR6, 0x7 ;  /* 0x0000000617067291 */ /* 0x000fe2000f8e383f */
[----:B------:R-:W-:Y:S01]  /*55b0*/  ULDC UR7, c[0x0][0x290] ;  /* 0x0000a40000077ab9 */ /* 0x000fe20000000800 */
[----:B------:R-:W-:Y:S01]  /*55c0*/  ULDC UR8, c[0x0][0x74c] ;  /* 0x0001d30000087ab9 */ /* 0x000fe20000000800 */
[----:B------:R-:W-:Y:S01]  /*55d0*/  ULDC.64 UR12, c[0x0][0x2d8] ;  /* 0x0000b600000c7ab9 */ /* 0x000fe20000000a00 */
[----:B------:R-:W-:Y:S02]  /*55e0*/  UIADD3 UR7, -UR8, UR6, -UR7 ;  /* 0x0000000608077290 */ /* 0x000fe4000fffe907 */
[----:B------:R-:W-:Y:S02]  /*55f0*/  UIMAD UR6, UR4, UR12, URZ ;  /* 0x0000000c040672a4 */ /* 0x000fe4000f8e023f */
[----:B------:R-:W-:Y:S02]  /*5600*/  USHF.R.S32.HI UR8, URZ, 0x1f, UR7 ;  /* 0x0000001f3f087899 */ /* 0x000fe40008011407 */
[----:B------:R-:W-:-:S02]  /*5610*/  UIMAD UR6, UR17, UR13, UR6 ;  /* 0x0000000d110672a4 */ /* 0x000fc4000f8e0206 */
[----:B------:R-:W-:Y:S02]  /*5620*/  ULEA.HI UR7, UR8, UR7, URZ, 0x6 ;  /* 0x0000000708077291 */ /* 0x000fe4000f8f303f */
[----:B------:R-:W-:Y:S02]  /*5630*/  UIMAD.WIDE.U32 UR8, UR17, UR12, URZ ;  /* 0x0000000c110872a5 */ /* 0x000fe4000f8e003f */
[----:B------:R-:W-:Y:S02]  /*5640*/  USHF.R.S32.HI UR10, URZ, 0x6, UR7 ;  /* 0x000000063f0a7899 */ /* 0x000fe40008011407 */
[----:B------:R-:W-:Y:S02]  /*5650*/  UIADD3 UR9, UR9, UR6, URZ ;  /* 0x0000000609097290 */ /* 0x000fe4000fffe03f */
[----:B------:R-:W-:Y:S02]  /*5660*/  UISETP.LT.AND UP0, UPT, URZ, UR10, UPT ;  /* 0x0000000a3f00728c */ /* 0x000fe4000bf01270 */
[----:B------:R-:W-:-:S02]  /*5670*/  USHF.R.S32.HI UR7, URZ, 0x1f, UR16 ;  /* 0x0000001f3f077899 */ /* 0x000fc40008011410 */
[----:B------:R-:W-:Y:S01]  /*5680*/  USEL UR6, URZ, UR10, !UP0 ;  /* 0x0000000a3f067287 */ /* 0x000fe2000c000000 */
[----:B------:R-:W-:Y:S01]  /*5690*/  ULDC.64 UR12, c[0x0][0x2e0] ;  /* 0x0000b800000c7ab9 */ /* 0x000fe20000000a00 */
[----:B------:R-:W-:Y:S02]  /*56a0*/  ULDC UR15, c[0x0][0x288] ;  /* 0x0000a200000f7ab9 */ /* 0x000fe40000000800 */
[----:B------:R-:W-:Y:S02]  /*56b0*/  UISETP.GT.AND UP0, UPT, UR11, UR6, UPT ;  /* 0x000000060b00728c */ /* 0x000fe4000bf04270 */
[----:B------:R-:W-:Y:S02]  /*56c0*/  UIMAD UR7, UR7, UR12, URZ ;  /* 0x0000000c070772a4 */ /* 0x000fe4000f8e023f */
[----:B------:R-:W-:Y:S02]  /*56d0*/  UIMAD UR10, UR16, UR15, URZ ;  /* 0x0000000f100a72a4 */ /* 0x000fe4000f8e023f */
[----:B------:R-:W-:Y:S01]  /*56e0*/  PLOP3.LUT P1, PT, PT, PT, UP0, 0x80, 0x0 ;  /* 0x000000000000781c */ /* 0x000fe20003f2f008 */
[----:B------:R-:W-:-:S02]  /*56f0*/  UIMAD UR14, UR16, UR13, UR7 ;  /* 0x0000000d100e72a4 */ /* 0x000fc4000f8e0207 */
        /* <DEDUP_REMOVED lines=26> */
.L_x_1437:
[----:B------:R-:W2:Y:S04]  /*58a0*/  LDG.E.STRONG.GPU R0, desc[UR46][R2.64] ;  /* 0x0000002e02007981 */ /* 0x000ea8000c1ef900 */
[----:B--2---:R-:W-:Y:S01]  /*58b0*/  CCTL.IVALL ;  /* 0x00000000ff00798f */ /* 0x004fe20002000000 */
[----:B------:R-:W-:Y:S05]  /*58c0*/  YIELD ;  /* 0x0000000000007946 */ /* 0x000fea0003800000 */
[----:B------:R-:W-:-:S13]  /*58d0*/  ISETP.NE.AND P1, PT, R0, UR23, PT ;  /* 0x0000001700007c0c */ /* 0x000fda000bf25270 */
[----:B------:R-:W-:Y:S05]  /*58e0*/  @P1 BRA `(.L_x_1437) ;  /* 0xfffffffc00ec1947 */ /* 0x000fea000383ffff */
.L_x_1436:
[----:B------:R-:W-:Y:S05]  /*58f0*/  BSYNC B0 ;  /* 0x0000000000007941 */ /* 0x000fea0003800000 */
.L_x_1435:
[----:B------:R-:W-:-:S03]  /*5900*/  UMOV UR4, 0xffffffff ;  /* 0xffffffff00047882 */ /* 0x000fc60000000000 */
[----:B------:R-:W-:Y:S05]  /*5910*/  BRA.DIV UR4, `(.L_x_1438) ;  /* 0x0000003e04c87947 */ /* 0x000fea000b800000 */
[----:B------:R-:W-:Y:S01]  /*5920*/  NOP ;  /* 0x0000000000007918 */ /* 0x000fe20000000000 */
.L_x_1521:
        /* <DEDUP_REMOVED lines=22> */
.L_x_1440:
[----:B------:R-:W-:Y:S05]  /*5a90*/  BSYNC B0 ;  /* 0x0000000000007941 */ /* 0x000fea0003800000 */
.L_x_1439:
        /* <DEDUP_REMOVED lines=20> */
.L_x_1442:
[----:B------:R-:W-:Y:S05]  /*5be0*/  BSYNC B0 ;  /* 0x0000000000007941 */ /* 0x000fea0003800000 */
.L_x_1441:
[----:B------:R-:W-:Y:S06]  /*5bf0*/  BAR.ARV 0xa, 0xa0 ;  /* 0x0282800000007b1d */ /* 0x000fec0000002000 */
[----:B------:R-:W-:Y:S04]  /*5c00*/  BSSY B0, `(.L_x_1443) ;  /* 0x0000003000007945 */ /* 0x000fe80003800000 */
[----:B------:R-:W-:Y:S05]  /*5c10*/  @!P0 BRA `(.L_x_1444) ;  /* 0x0000000000048947 */ /* 0x000fea0003800000 */
[----:B------:R-:W-:-:S04]  /*5c20*/  DEPBAR.LE SB0, 0x0 ;  /* 0x000080000000791a */ /* 0x000fc80000000000 */
.L_x_1444:
[----:B------:R-:W-:Y:S05]  /*5c30*/  BSYNC B0 ;  /* 0x0000000000007941 */ /* 0x000fea0003800000 */
.L_x_1443:
        /* <DEDUP_REMOVED lines=19> */
.L_x_1446:
[----:B------:R-:W-:Y:S05]  /*5d70*/  BSYNC B0 ;  /* 0x0000000000007941 */ /* 0x000fea0003800000 */
.L_x_1445:
[----:B------:R-:W-:Y:S01]  /*5d80*/  UIADD3 UR18, UR6, 0x1, URZ ;  /* 0x0000000106127890 */ /* 0x000fe2000fffe03f */
[----:B------:R-:W-:Y:S11]  /*5d90*/  BRA `(.L_x_1447) ;  /* 0x0000000000047947 */ /* 0x000ff60003800000 */
.L_x_1434:
[----:B------:R-:W-:-:S05]  /*5da0*/  UMOV UR18, UR6 ;  /* 0x0000000600127c82 */ /* 0x000fca0008000000 */
.L_x_1447:
        /* <DEDUP_REMOVED lines=12> */
.L_x_1472:
        /* <DEDUP_REMOVED lines=11> */
.L_x_1450:
[----:B------:R-:W2:Y:S04]  /*5f20*/  LDG.E.STRONG.GPU R0, desc[UR46][R2.64] ;  /* 0x0000002e02007981 */ /* 0x000ea8000c1ef900 */
[----:B--2---:R-:W-:Y:S01]  /*5f30*/  CCTL.IVALL ;  /* 0x00000000ff00798f */ /* 0x004fe20002000000 */
[----:B------:R-:W-:Y:S05]  /*5f40*/  YIELD ;  /* 0x0000000000007946 */ /* 0x000fea0003800000 */
[----:B------:R-:W-:-:S13]  /*5f50*/  ISETP.NE.AND P1, PT, R0, UR23, PT ;  /* 0x0000001700007c0c */ /* 0x000fda000bf25270 */
[----:B------:R-:W-:Y:S05]  /*5f60*/  @P1 BRA `(.L_x_1450) ;  /* 0xfffffffc00ec1947 */ /* 0x000fea000383ffff */
.L_x_1449:
[----:B------:R-:W-:Y:S05]  /*5f70*/  BSYNC B0 ;  /* 0x0000000000007941 */ /* 0x000fea0003800000 */
.L_x_1448:
[----:B------:R-:W-:-:S03]  /*5f80*/  UMOV UR16, 0xffffffff ;  /* 0xffffffff00107882 */ /* 0x000fc60000000000 */
[----:B------:R-:W-:Y:S05]  /*5f90*/  BRA.DIV UR16, `(.L_x_1451) ;  /* 0x0000003a10447947 */ /* 0x000fea000b800000 */
[----:B------:R-:W-:Y:S01]  /*5fa0*/  NOP ;  /* 0x0000000000007918 */ /* 0x000fe20000000000 */
.L_x_1524:
        /* <DEDUP_REMOVED lines=19> */
.L_x_1453:
[----:B------:R-:W-:Y:S05]  /*60e0*/  BSYNC B0 ;  /* 0x0000000000007941 */ /* 0x000fea0003800000 */
.L_x_1452:
        /* <DEDUP_REMOVED lines=15> */
.L_x_1455:
[----:B------:R-:W-:Y:S05]  /*61e0*/  BSYNC B0 ;  /* 0x0000000000007941 */ /* 0x000fea0003800000 */
.L_x_1454:
[----:B------:R-:W-:Y:S06]  /*61f0*/  BAR.ARV 0xa, 0xa0 ;  /* 0x0282800000007b1d */ /* 0x000fec0000002000 */
[----:B------:R-:W-:Y:S04]  /*6200*/  BSSY B0, `(.L_x_1456) ;  /* 0x0000003000007945 */ /* 0x000fe80003800000 */
[----:B------:R-:W-:Y:S05]  /*6210*/  @!P0 BRA `(.L_x_1457) ;  /* 0x0000000000048947 */ /* 0x000fea0003800000 */
[----:B------:R-:W-:-:S04]  /*6220*/  DEPBAR.LE SB0, 0x0 ;  /* 0x000080000000791a */ /* 0x000fc80000000000 */
.L_x_1457:
[----:B------:R-:W-:Y:S05]  /*6230*/  BSYNC B0 ;  /* 0x0000000000007941 */ /* 0x000fea0003800000 */
.L_x_1456:
        /* <DEDUP_REMOVED lines=19> */
.L_x_1459:
[----:B------:R-:W-:Y:S05]  /*6370*/  BSYNC B0 ;  /* 0x0000000000007941 */ /* 0x000fea0003800000 */
.L_x_1458:
        /* <DEDUP_REMOVED lines=9> */
.L_x_1462:
[----:B------:R-:W2:Y:S04]  /*6410*/  LDG.E.STRONG.GPU R0, desc[UR46][R2.64] ;  /* 0x0000002e02007981 */ /* 0x000ea8000c1ef900 */
[----:B--2---:R-:W-:Y:S01]  /*6420*/  CCTL.IVALL ;  /* 0x00000000ff00798f */ /* 0x004fe20002000000 */
[----:B------:R-:W-:Y:S05]  /*6430*/  YIELD ;  /* 0x0000000000007946 */ /* 0x000fea0003800000 */
[----:B------:R-:W-:-:S13]  /*6440*/  ISETP.NE.AND P1, PT, R0, UR23, PT ;  /* 0x0000001700007c0c */ /* 0x000fda000bf25270 */
[----:B------:R-:W-:Y:S05]  /*6450*/  @P1 BRA `(.L_x_1462) ;  /* 0xfffffffc00ec1947 */ /* 0x000fea000383ffff */
.L_x_1461:
[----:B------:R-:W-:Y:S05]  /*6460*/  BSYNC B0 ;  /* 0x0000000000007941 */ /* 0x000fea0003800000 */
.L_x_1460:
[----:B------:R-:W-:-:S03]  /*6470*/  UMOV UR12, 0xffffffff ;  /* 0xffffffff000c7882 */ /* 0x000fc60000000000 */
[----:B------:R-:W-:Y:S05]  /*6480*/  BRA.DIV UR12, `(.L_x_1463) ;  /* 0x000000360c247947 */ /* 0x000fea000b800000 */
[----:B------:R-:W-:Y:S01]  /*6490*/  NOP ;  /* 0x0000000000007918 */ /* 0x000fe20000000000 */
.L_x_1527:
        /* <DEDUP_REMOVED lines=15> */
.L_x_1465:
[----:B------:R-:W-:Y:S05]  /*6590*/  BSYNC B0 ;  /* 0x0000000000007941 */ /* 0x000fea0003800000 */
.L_x_1464:
        /* <DEDUP_REMOVED lines=15> */
.L_x_1467:
[----:B------:R-:W-:Y:S05]  /*6690*/  BSYNC B0 ;  /* 0x0000000000007941 */ /* 0x000fea0003800000 */
.L_x_1466:
[----:B------:R-:W-:Y:S06]  /*66a0*/  BAR.ARV 0xa, 0xa0 ;  /* 0x0282800000007b1d */ /* 0x000fec0000002000 */
[----:B------:R-:W-:Y:S04]  /*66b0*/  BSSY B0, `(.L_x_1468) ;  /* 0x0000003000007945 */ /* 0x000fe80003800000 */
[----:B------:R-:W-:Y:S05]  /*66c0*/  @!P0 BRA `(.L_x_1469) ;  /* 0x0000000000048947 */ /* 0x000fea0003800000 */
[----:B------:R-:W-:-:S04]  /*66d0*/  DEPBAR.LE SB0, 0x0 ;  /* 0x000080000000791a */ /* 0x000fc80000000000 */
.L_x_1469:
[----:B------:R-:W-:Y:S05]  /*66e0*/  BSYNC B0 ;  /* 0x0000000000007941 */ /* 0x000fea0003800000 */
.L_x_1468:
        /* <DEDUP_REMOVED lines=19> */
.L_x_1471:
[----:B------:R-:W-:Y:S05]  /*6820*/  BSYNC B0 ;  /* 0x0000000000007941 */ /* 0x000fea0003800000 */
.L_x_1470:
[----:B------:R-:W-:Y:S02]  /*6830*/  UIADD3 UR6, UR6, 0x2, URZ ;  /* 0x0000000206067890 */ /* 0x000fe4000fffe03f */
[----:B------:R-:W-:Y:S02]  /*6840*/  UIADD3 UR4, UR4, 0x3000, URZ ;  /* 0x0000300004047890 */ /* 0x000fe4000fffe03f */
[----:B------:R-:W-:-:S06]  /*6850*/  UISETP.GE.AND UP0, UPT, UR6, UR11, UPT ;  /* 0x0000000b0600728c */ /* 0x000fcc000bf06270 */
[----:B------:R-:W-:-:S13]  /*6860*/  PLOP3.LUT P1, PT, PT, PT, UP0, 0x80, 0x0 ;  /* 0x000000000000781c */ /* 0x000fda0003f2f008 */
[----:B------:R-:W-:Y:S05]  /*6870*/  @!P1 BRA `(.L_x_1472) ;  /* 0xfffffff4007c9947 */ /* 0x000fea000383ffff */
.L_x_1433:
        /* <DEDUP_REMOVED lines=41> */
.L_x_1475:
[----:B------:R-:W-:Y:S05]  /*6b10*/  BSYNC B0 ;  /* 0x0000000000007941 */ /* 0x000fea0003800000 */
.L_x_1474:
[----:B------:R-:W-:Y:S05]  /*6b20*/  BRA `(.L_x_1476) ;  /* 0x0000000000047947 */ /* 0x000fea0003800000 */
.L_x_1473:
[----:B------:R-:W-:-:S05]  /*6b30*/  UMOV UR4, UR6 ;  /* 0x0000000600047c82 */ /* 0x000fca0008000000 */
.L_x_1476:
        /* <DEDUP_REMOVED lines=11> */
.L_x_1481:
        /* <DEDUP_REMOVED lines=24> */
.L_x_1478:
[----:B------:R-:W-:Y:S05]  /*6d70*/  BSYNC B0 ;  /* 0x0000000000007941 */ /* 0x000fea0003800000 */
.L_x_1477:
        /* <DEDUP_REMOVED lines=24> */
.L_x_1480:
[----:B------:R-:W-:Y:S05]  /*6f00*/  BSYNC B0 ;  /* 0x0000000000007941 */ /* 0x000fea0003800000 */
.L_x_1479:
[----:B------:R-:W-:Y:S02]  /*6f10*/  UIADD3 UR11, UR11, 0x2, URZ ;  /* 0x000000020b0b7890 */ /* 0x000fe4000fffe03f */
[----:B------:R-:W-:Y:S02]  /*6f20*/  ULEA UR8, UR18, UR8, 0x1 ;  /* 0x0000000812087291 */ /* 0x000fe4000f8e083f */
[----:B------:R-:W-:Y:S02]  /*6f30*/  ULEA UR9, UR18, UR9, 0x1 ;  /* 0x0000000912097291 */ /* 0x000fe4000f8e083f */
[----:B------:R-:W-:-:S13]  /*6f40*/  ISETP.NE.AND P0, PT, RZ, UR11, PT ;  /* 0x0000000bff007c0c */ /* 0x000fda000bf05270 */
[----:B------:R-:W-:Y:S05]  /*6f50*/  @!P0 BRA `(.L_x_1392) ;  /* 0x0000002400948947 */ /* 0x000fea0003800000 */
[----:B------:R-:W-:Y:S05]  /*6f60*/  BRA `(.L_x_1481) ;  /* 0xfffffffc00207947 */ /* 0x000fea000383ffff */
.L_x_1430:
        /* <DEDUP_REMOVED lines=33> */
.L_x_1483:
        /* <DEDUP_REMOVED lines=43> */
.L_x_1528:
        /* <DEDUP_REMOVED lines=15> */
.L_x_1486:
        /* <DEDUP_REMOVED lines=60> */
[----:B------:R-:W-:-:S02]  /*78e0*/  UIADD3 UR56, UR8, 0x3000, URZ ;  /* 0x0000300008387890 */ /* 0x000fc4000fffe03f */
[----:B------:R-:W-:Y:S01]  /*78f0*/  VIADD R6, R0, 0xffffffff ;  /* 0xffffffff00067836 */ /* 0x000fe20000000000 */
[----:B------:R-:W-:Y:S01]  /*7900*/  UMOV UR58, 0x30 ;  /* 0x00000030003a7882 */ /* 0x000fe20000000000 */
[----:B------:R-:W-:Y:S01]  /*7910*/  UMOV UR59, UR11 ;  /* 0x0000000b003b7c82 */ /* 0x000fe20008000000 */
[----:B------:R-:W-:Y:S01]  /*7920*/  UMOV UR60, UR12 ;  /* 0x0000000c003c7c82 */ /* 0x000fe20008000000 */
[----:B------:R-:W-:Y:S01]  /*7930*/  UMOV UR61, UR21 ;  /* 0x00000015003d7c82 */ /* 0x000fe20008000000 */
[----:B------:R1:W-:Y:S01]  /*7940*/  STL [R1], R6 ;  /* 0x0000000601007387 */ /* 0x0003e20000100800 */
[----:B------:R-:W-:Y:S01]  /*7950*/  ISETP.GE.AND P1, PT, R4, R6, PT ;  /* 0x000000060400720c */ /* 0x000fe20003f26270 */
[----:B------:R-:W-:Y:S01]  /*7960*/  UMOV UR57, UR9 ;  /* 0x0000000900397c82 */ /* 0x000fe20008000000 */
        /* <DEDUP_REMOVED lines=28> */
[----:B--2---:R-:W-:Y:S01]  /*7b30*/  UMOV UR10, 0x40 ;  /* 0x00000040000a7882 */ /* 0x004fe20000000000 */
[----:B------:R1:W-:Y:S01]  /*7b40*/  UTMALDG.4D [UR56], [UR54], desc[UR16] ;  /* 0x00001038360075b4 */ /* 0x0003e20008019000 */
[----:B------:R1:W-:Y:S01]  /*7b50*/  UTMALDG.4D [UR48], [UR54], desc[UR16] ;  /* 0x00001030360075b4 */ /* 0x0003e20008019000 */
[----:B---3--:R-:W-:Y:S01]  /*7b60*/  UIADD3 UR24, UR8, 0x6000, URZ ;  /* 0x0000600008187890 */ /* 0x008fe2000fffe03f */
[----:B------:R-:W-:Y:S01]  /*7b70*/  UMOV UR26, UR18 ;  /* 0x00000012001a7c82 */ /* 0x000fe20008000000 */
[----:B------:R1:W-:Y:S01]  /*7b80*/  UTMALDG.4D [UR40], [UR54], desc[UR16] ;  /* 0x00001028360075b4 */ /* 0x0003e20008019000 */
[----:B----4-:R-:W-:-:S02]  /*7b90*/  UIADD3 UR32, UR8, 0x8000, URZ ;  /* 0x0000800008207890 */ /* 0x010fc4000fffe03f */
        /* <DEDUP_REMOVED lines=23> */
.L_x_1497:
[----:B--234-:R-:W-:-:S04]  /*7d10*/  SHF.L.U32 R21, R11, 0x1f, RZ ;  /* 0x0000001f0b157819 */ /* 0x01cfc800000006ff */
[----:B------:R-:W1:Y:S02]  /*7d20*/  SYNCS.PHASECHK.TRANS64.TRYWAIT P1, [R16+URZ+0x26840], R21 ;  /* 0x02684015100075a7 */ /* 0x000e64000802017f */
[----:B-1----:R-:W-:Y:S05]  /*7d30*/  @!P1 BRA `(.L_x_1489) ;  /* 0x0000001c00289947 */ /* 0x002fea0003800000 */
.L_x_1529:
[----:B------:R-:W-:Y:S05]  /*7d40*/  @P0 BRA `(.L_x_1490) ;  /* 0x0000000000140947 */ /* 0x000fea0003800000 */
[----:B------:R-:W-:Y:S01]  /*7d50*/  ISETP.NE.AND P1, PT, R6, RZ, PT ;  /* 0x000000ff0600720c */ /* 0x000fe20003f25270 */
[----:B------:R-:W-:-:S04]  /*7d60*/  IMAD.MOV.U32 R3, RZ, RZ, 0x3100 ;  /* 0x00003100ff037424 */ /* 0x000fc800078e00ff */
[----:B------:R3:W-:Y:S08]  /*7d70*/  SYNCS.ARRIVE.TRANS64 RZ, [R16+URZ+0x26830], R3 ;  /* 0x0268300310ff79a7 */ /* 0x0007f0000800003f */
[----:B------:R-:W-:Y:S05]  /*7d80*/  @!P1 BRA `(.L_x_1490) ;  /* 0x0000000000049947 */ /* 0x000fea0003800000 */
[----:B------:R-:W-:Y:S01]  /*7d90*/  BPT.TRAP 0x1 ;  /* 0x000000040000795c */ /* 0x000fe20000300000 */
.L_x_1490:
        /* <DEDUP_REMOVED lines=43> */
.L_x_1530:
[----:B------:R-:W-:Y:S05]  /*8050*/  @P0 BRA `(.L_x_1492) ;  /* 0x0000000000140947 */ /* 0x000fea0003800000 */
[----:B------:R-:W-:Y:S01]  /*8060*/  ISETP.NE.AND P1, PT, R6, RZ, PT ;  /* 0x000000ff0600720c */ /* 0x000fe20003f25270 */
[----:B------:R-:W-:-:S04]  /*8070*/  IMAD.MOV.U32 R2, RZ, RZ, 0x3100 ;  /* 0x00003100ff027424 */ /* 0x000fc800078e00ff */
[----:B------:R3:W-:Y:S08]  /*8080*/  SYNCS.ARRIVE.TRANS64 RZ, [R16+URZ+0x26818], R2 ;  /* 0x0268180210ff79a7 */ /* 0x0007f0000800003f */
[----:B------:R-:W-:Y:S05]  /*8090*/  @!P1 BRA `(.L_x_1492) ;  /* 0x0000000000049947 */ /* 0x000fea0003800000 */
[----:B------:R-:W-:Y:S01]  /*80a0*/  BPT.TRAP 0x1 ;  /* 0x000000040000795c */ /* 0x000fe20000300000 */
.L_x_1492:
        /* <DEDUP_REMOVED lines=43> */
.L_x_1531:
[----:B------:R-:W-:Y:S05]  /*8360*/  @P0 BRA `(.L_x_1494) ;  /* 0x0000000000140947 */ /* 0x000fea0003800000 */
[----:B------:R-:W-:Y:S01]  /*8370*/  ISETP.NE.AND P1, PT, R6, RZ, PT ;  /* 0x000000ff0600720c */ /* 0x000fe20003f25270 */
[----:B-123--:R-:W-:-:S04]  /*8380*/  IMAD.MOV.U32 R21, RZ, RZ, 0x3100 ;  /* 0x00003100ff157424 */ /* 0x00efc800078e00ff */
[----:B------:R4:W-:Y:S08]  /*8390*/  SYNCS.ARRIVE.TRANS64 RZ, [R16+URZ+0x26838], R21 ;  /* 0x0268381510ff79a7 */ /* 0x0009f0000800003f */
[----:B------:R-:W-:Y:S05]  /*83a0*/  @!P1 BRA `(.L_x_1494) ;  /* 0x0000000000049947 */ /* 0x000fea0003800000 */
[----:B------:R-:W-:Y:S01]  /*83b0*/  BPT.TRAP 0x1 ;  /* 0x000000040000795c */ /* 0x000fe20000300000 */
.L_x_1494:
        /* <DEDUP_REMOVED lines=38> */
.L_x_1533:
[----:B------:R-:W-:Y:S05]  /*8620*/  @P0 BRA `(.L_x_1496) ;  /* 0x0000000000140947 */ /* 0x000fea0003800000 */
[----:B------:R-:W-:Y:S01]  /*8630*/  ISETP.NE.AND P1, PT, R6, RZ, PT ;  /* 0x000000ff0600720c */ /* 0x000fe20003f25270 */
[----:B------:R-:W-:-:S04]  /*8640*/  IMAD.MOV.U32 R5, RZ, RZ, 0x3100 ;  /* 0x00003100ff057424 */ /* 0x000fc800078e00ff */
[----:B------:R1:W-:Y:S08]  /*8650*/  SYNCS.ARRIVE.TRANS64 RZ, [R16+URZ+0x26810], R5 ;  /* 0x0268100510ff79a7 */ /* 0x0003f0000800003f */
[----:B------:R-:W-:Y:S05]  /*8660*/  @!P1 BRA `(.L_x_1496) ;  /* 0x0000000000049947 */ /* 0x000fea0003800000 */
[----:B------:R-:W-:Y:S01]  /*8670*/  BPT.TRAP 0x1 ;  /* 0x000000040000795c */ /* 0x000fe20000300000 */
.L_x_1496:
        /* <DEDUP_REMOVED lines=44> */
.L_x_1488:
[----:B------:R-:W3:Y:S02]  /*8940*/  LDL.LU R4, [R1+0x4] ;  /* 0x0000040001047983 */ /* 0x000ee40000300800 */
[----:B---3--:R-:W-:Y:S02]  /*8950*/  ISETP.NE.AND P1, PT, R4, RZ, PT ;  /* 0x000000ff0400720c */ /* 0x008fe40003f25270 */
[----:B------:R1:W5:Y:S11]  /*8960*/  LDL R4, [R1] ;  /* 0x0000000001047983 */ /* 0x0003760000100800 */
[----:B-1----:R-:W-:Y:S05]  /*8970*/  @!P1 BRA `(.L_x_1487) ;  /* 0x0000000400809947 */ /* 0x002fea0003800000 */
[----:B------:R-:W-:-:S04]  /*8980*/  SHF.L.U32 R13, R11, 0x1f, RZ ;  /* 0x0000001f0b0d7819 */ /* 0x000fc800000006ff */
[----:B------:R-:W1:Y:S02]  /*8990*/  SYNCS.PHASECHK.TRANS64.TRYWAIT P1, [R16+URZ+0x26840], R13 ;  /* 0x0268400d100075a7 */ /* 0x000e64000802017f */
[----:B-1----:R-:W-:Y:S05]  /*89a0*/  @!P1 BRA `(.L_x_1498) ;  /* 0x0000001000609947 */ /* 0x002fea0003800000 */
.L_x_1534:
[----:B------:R-:W-:Y:S05]  /*89b0*/  @P0 BRA `(.L_x_1499) ;  /* 0x0000000000140947 */ /* 0x000fea0003800000 */
[----:B------:R-:W-:Y:S01]  /*89c0*/  ISETP.NE.AND P1, PT, R6, RZ, PT ;  /* 0x000000ff0600720c */ /* 0x000fe20003f25270 */
[----:B--2---:R-:W-:-:S04]  /*89d0*/  IMAD.MOV.U32 R5, RZ, RZ, 0x3100 ;  /* 0x00003100ff057424 */ /* 0x004fc800078e00ff */
[----:B------:R3:W-:Y:S08]  /*89e0*/  SYNCS.ARRIVE.TRANS64 RZ, [R16+URZ+0x26830], R5 ;  /* 0x0268300510ff79a7 */ /* 0x0007f0000800003f */
[----:B------:R-:W-:Y:S05]  /*89f0*/  @!P1 BRA `(.L_x_1499) ;  /* 0x0000000000049947 */ /* 0x000fea0003800000 */
[----:B------:R-:W-:Y:S01]  /*8a00*/  BPT.TRAP 0x1 ;  /* 0x000000040000795c */ /* 0x000fe20000300000 */
.L_x_1499:
        /* <DEDUP_REMOVED lines=40> */
.L_x_1535:
[----:B------:R-:W-:Y:S05]  /*8c90*/  @P0 BRA `(.L_x_1501) ;  /* 0x0000000000140947 */ /* 0x000fea0003800000 */
[----:B------:R-:W-:Y:S01]  /*8ca0*/  ISETP.NE.AND P0, PT, R6, RZ, PT ;  /* 0x000000ff0600720c */ /* 0x000fe20003f05270 */
[----:B------:R-:W-:-:S04]  /*8cb0*/  IMAD.MOV.U32 R5, RZ, RZ, 0x3100 ;  /* 0x00003100ff057424 */ /* 0x000fc800078e00ff */
[----:B------:R3:W-:Y:S08]  /*8cc0*/  SYNCS.ARRIVE.TRANS64 RZ, [R16+URZ+0x26818], R5 ;  /* 0x0268180510ff79a7 */ /* 0x0007f0000800003f */
[----:B------:R-:W-:Y:S05]  /*8cd0*/  @!P0 BRA `(.L_x_1501) ;  /* 0x0000000000048947 */ /* 0x000fea0003800000 */
[----:B------:R-:W-:Y:S01]  /*8ce0*/  BPT.TRAP 0x1 ;  /* 0x000000040000795c */ /* 0x000fe20000300000 */
.L_x_1501:
        /* <DEDUP_REMOVED lines=41> */
.L_x_1487:
[----:B------:R-:W3:Y:S01]  /*8f80*/  S2R R0, SR_TID.X ;  /* 0x0000000000007919 */ /* 0x000ee20000002100 */
[----:B------:R-:W-:Y:S01]  /*8f90*/  IMAD R3, R19, 0x8, R16 ;  /* 0x0000000813037824 */ /* 0x000fe200078e0210 */
[----:B---3--:R-:W-:Y:S02]  /*8fa0*/  LOP3.LUT R2, R0, 0x7f, RZ, 0xc0, !PT ;  /* 0x0000007f00027812 */ /* 0x008fe400078ec0ff */
[----:B------:R-:W-:Y:S02]  /*8fb0*/  SHF.L.U32 R0, R11, 0x1f, RZ ;  /* 0x0000001f0b007819 */ /* 0x000fe400000006ff */
[----:B------:R-:W-:Y:S02]  /*8fc0*/  ISETP.NE.AND P1, PT, R2, RZ, PT ;  /* 0x000000ff0200720c */ /* 0x000fe40003f25270 */
[----:B------:R-:W3:Y:S02]  /*8fd0*/  SYNCS.PHASECHK.TRANS64.TRYWAIT P0, [R3+URZ+0x26840], R0 ;  /* 0x02684000030075a7 */ /* 0x000ee4000800017f */
[----:B---3--:R-:W-:Y:S09]  /*8fe0*/  @!P0 BRA `(.L_x_1502) ;  /* 0x0000000800f88947 */ /* 0x008ff20003800000 */
.L_x_1536:
[----:B------:R-:W-:Y:S05]  /*8ff0*/  @P1 BRA `(.L_x_1503) ;  /* 0x0000000000181947 */ /* 0x000fea0003800000 */
[----:B------:R-:W1:Y:S01]  /*9000*/  S2R R2, SR_TID.X ;  /* 0x0000000000027919 */ /* 0x000e620000002100 */
[----:B---3--:R-:W-:-:S04]  /*9010*/  IMAD.MOV.U32 R0, RZ, RZ, 0x3100 ;  /* 0x00003100ff007424 */ /* 0x008fc800078e00ff */
[----:B------:R3:W-:Y:S01]  /*9020*/  SYNCS.ARRIVE.TRANS64 RZ, [R3+URZ+0x26830], R0 ;  /* 0x0268300003ff79a7 */ /* 0x0007e2000800003f */
[----:B-1----:R-:W-:-:S13]  /*9030*/  LOP3.LUT P0, RZ, R2, 0x1f, RZ, 0xc0, !PT ;  /* 0x0000001f02ff7812 */ /* 0x002fda000780c0ff */
[----:B---3--:R-:W-:Y:S05]  /*9040*/  @!P0 BRA `(.L_x_1503) ;  /* 0x0000000000048947 */ /* 0x008fea0003800000 */
[----:B------:R-:W-:Y:S01]  /*9050*/  BPT.TRAP 0x1 ;  /* 0x000000040000795c */ /* 0x000fe20000300000 */
.L_x_1503:
        /* <DEDUP_REMOVED lines=47> */
.L_x_1484:
[----:B------:R-:W-:Y:S05]  /*9350*/  BSYNC B0 ;  /* 0x0000000000007941 */ /* 0x000fea0003800000 */
.L_x_1482:
[----:B------:R-:W-:-:S03]  /*9360*/  UMOV UR7, 0xffffffff ;  /* 0xffffffff00077882 */ /* 0x000fc60000000000 */
[----:B------:R-:W-:Y:S05]  /*9370*/  BRA.DIV UR7, `(.L_x_1504) ;  /* 0x0000000a07287947 */ /* 0x000fea000b800000 */
[----:B------:R-:W-:-:S13]  /*9380*/  ELECT P6, URZ, PT ;  /* 0x00000000003f782f */ /* 0x000fda00038c0000 */
.L_x_1539:
[----:B------:R-:W-:Y:S05]  /*9390*/  @!P6 BRA `(.L_x_1392) ;  /* 0x000000000084e947 */ /* 0x000fea0003800000 */
[----:B------:R-:W-:-:S06]  /*93a0*/  ULOP3.LUT UR7, UR38, 0x2, URZ, 0xfc, !UPT ;  /* 0x0000000226077892 */ /* 0x000fcc000f8efc3f */
[----:B------:R-:W-:-:S05]  /*93b0*/  IMAD.U32 R2, RZ, RZ, UR7 ;  /* 0x00000007ff027e24 */ /* 0x000fca000f8e00ff */
[----:B------:R-:W-:-:S13]  /*93c0*/  ISETP.NE.AND P2, PT, R2, 0x3, PT ;  /* 0x000000030200780c */ /* 0x000fda0003f45270 */
[----:B------:R-:W-:Y:S05]  /*93d0*/  @!P2 BRA `(.L_x_1505) ;  /* 0x000000000004a947 */ /* 0x000fea0003800000 */
[----:B------:R-:W-:Y:S01]  /*93e0*/  BPT.TRAP 0x1 ;  /* 0x000000040000795c */ /* 0x000fe20000300000 */
.L_x_1505:
        /* <DEDUP_REMOVED lines=15> */
.L_x_1540:
[----:B------:R-:W2:Y:S02]  /*94e0*/  SYNCS.PHASECHK.TRANS64.TRYWAIT P0, [R3+URZ], R2 ;  /* 0x00000002030075a7 */ /* 0x000ea4000800017f */
[----:B--2---:R-:W-:Y:S05]  /*94f0*/  @!P0 BRA `(.L_x_1507) ;  /* 0x0000000400fc8947 */ /* 0x004fea0003800000 */
.L_x_1541:
[----:B------:R-:W-:Y:S05]  /*9500*/  @!P2 BRA `(.L_x_1508) ;  /* 0x000000000004a947 */ /* 0x000fea0003800000 */
[----:B------:R-:W-:Y:S01]  /*9510*/  BPT.TRAP 0x1 ;  /* 0x000000040000795c */ /* 0x000fe20000300000 */
.L_x_1508:
[----:B--2---:R-:W-:-:S04]  /*9520*/  VIADD R3, R7, 0x26840 ;  /* 0x0002684007037836 */ /* 0x004fc80000000000 */
[----:B------:R-:W-:-:S04]  /*9530*/  IMAD R0, R0, 0x8, R3 ;  /* 0x0000000800007824 */ /* 0x000fc800078e0203 */
[----:B------:R-:W2:Y:S02]  /*9540*/  SYNCS.PHASECHK.TRANS64.TRYWAIT P0, [R0+URZ], R5 ;  /* 0x00000005000075a7 */ /* 0x000ea4000800017f */
[----:B--2---:R-:W-:Y:S05]  /*9550*/  @!P0 BRA `(.L_x_1509) ;  /* 0x0000000400f88947 */ /* 0x004fea0003800000 */
.L_x_1542:
[----:B------:R-:W-:-:S07]  /*9560*/  IMAD R3, R4, 0x8, R3 ;  /* 0x0000000804037824 */ /* 0x000fce00078e0203 */
.L_x_1510:
[----:B---3--:R3:W4:Y:S02]  /*9570*/  SYNCS.PHASECHK.TRANS64.TRYWAIT P0, [R3+URZ], R2 ;  /* 0x00000002030075a7 */ /* 0x008724000800017f */
[----:B----4-:R-:W-:Y:S05]  /*9580*/  @!P0 NANOSLEEP.SYNCS 0x989680 ;  /* 0x009896800000895d */ /* 0x010fea0003900000 */
[----:B------:R-:W4:Y:S02]  /*9590*/  @!P0 SYNCS.PHASECHK.TRANS64 P0, [R3+URZ], R2 ;  /* 0x00000002030085a7 */ /* 0x000f24000800007f */
[----:B----4-:R-:W-:Y:S05]  /*95a0*/  @!P0 BRA `(.L_x_1510) ;  /* 0xfffffffc00f08947 */ /* 0x010fea000383ffff */
.L_x_1392:
[----:B------:R-:W-:Y:S05]  /*95b0*/  BSYNC B6 ;  /* 0x0000000000067941 */ /* 0x000fea0003800000 */
.L_x_1389:
[----:B------:R-:W-:Y:S05]  /*95c0*/  EXIT ;  /* 0x000000000000794d */ /* 0x000fea0003800000 */
.L_x_1399:
[----:B------:R-:W-:Y:S02]  /*95d0*/  IMAD.MOV.U32 R13, RZ, RZ, R16 ;  /* 0x000000ffff0d7224 */ /* 0x000fe400078e0010 */
[----:B------:R-:W-:Y:S02]  /*95e0*/  IMAD.MOV.U32 R12, RZ, RZ, RZ ;  /* 0x000000ffff0c7224 */ /* 0x000fe400078e00ff */
[----:B------:R-:W-:Y:S02]  /*95f0*/  IMAD.MOV.U32 R11, RZ, RZ, 0x1f ;  /* 0x0000001fff0b7424 */ /* 0x000fe400078e00ff */
[----:B------:R-:W-:-:S07]  /*9600*/  IMAD.MOV.U32 R15, RZ, RZ, -0x1 ;  /* 0xffffffffff0f7424 */ /* 0x000fce00078e00ff */
[----:B------:R-:W-:Y:S05]  /*9610*/  WARPSYNC.COLLECTIVE R15, `(.L_x_1511) ;  /* 0x000000000f087348 */ /* 0x000fea0003c00000 */
[----:B------:R1:W2:Y:S02]  /*9620*/  SHFL.IDX P6, R14, R13, R12, R11 ;  /* 0x0000000c0d0e7389 */ /* 0x0002a400000c000b */
[----:B-12---:R-:W-:Y:S01]  /*9630*/  ENDCOLLECTIVE ;  /* 0x000000000000791b */ /* 0x006fe20003800000 */
.L_x_1511:
[----:B------:R-:W-:Y:S05]  /*9640*/  BRA `(.L_x_1512) ;  /* 0xffffff7800807947 */ /* 0x000fea000383ffff */
.L_x_1401:
[----:B--2---:R2:W3:Y:S02]  /*9650*/  SYNCS.PHASECHK.TRANS64.TRYWAIT P0, [R18+URZ+0x26800], R5 ;  /* 0x02680005120075a7 */ /* 0x0044e4000800017f */
[----:B---3--:R-:W-:Y:S05]  /*9660*/  @!P0 NANOSLEEP.SYNCS 0x989680 ;  /* 0x009896800000895d */ /* 0x008fea0003900000 */
[----:B------:R-:W3:Y:S02]  /*9670*/  @!P0 SYNCS.PHASECHK.TRANS64 P0, [R18+URZ+0x26800], R5 ;  /* 0x02680005120085a7 */ /* 0x000ee4000800007f */
[----:B---3--:R-:W-:Y:S05]  /*9680*/  @!P0 BRA `(.L_x_1401) ;  /* 0xfffffffc00f08947 */ /* 0x008fea000383ffff */
[----:B------:R-:W-:Y:S05]  /*9690*/  BRA `(.L_x_1400) ;  /* 0xffffff7800a87947 */ /* 0x000fea000383ffff */
.L_x_1406:
[----:B--2---:R-:W-:-:S04]  /*96a0*/  IMAD.U32 R7, RZ, RZ, UR6 ;  /* 0x00000006ff077e24 */ /* 0x004fc8000f8e00ff */
[----:B------:R2:W3:Y:S03]  /*96b0*/  SYNCS.PHASECHK.TRANS64.TRYWAIT P0, [R7+URZ+0x26810], R16 ;  /* 0x02681010070075a7 */ /* 0x0004e6000800017f */
[----:B---3--:R-:W-:Y:S05]  /*96c0*/  @!P0 NANOSLEEP.SYNCS 0x989680 ;  /* 0x009896800000895d */ /* 0x008fea0003900000 */
[----:B------:R-:W3:Y:S02]  /*96d0*/  @!P0 SYNCS.PHASECHK.TRANS64 P0, [R7+URZ+0x26810], R16 ;  /* 0x02681010070085a7 */ /* 0x000ee4000800007f */
[----:B---3--:R-:W-:Y:S05]  /*96e0*/  @!P0 BRA `(.L_x_1406) ;  /* 0xfffffffc00ec8947 */ /* 0x008fea000383ffff */
[----:B------:R-:W-:Y:S05]  /*96f0*/  BRA `(.L_x_1405) ;  /* 0xffffff8400087947 */ /* 0x000fea000383ffff */
.L_x_1410:
[----:B------:R-:W-:-:S04]  /*9700*/  IMAD.U32 R121, RZ, RZ, UR6 ;  /* 0x00000006ff797e24 */ /* 0x000fc8000f8e00ff */
[----:B------:R1:W1:Y:S03]  /*9710*/  SYNCS.PHASECHK.TRANS64.TRYWAIT P0, [R121+URZ+0x26830], R16 ;  /* 0x02683010790075a7 */ /* 0x000266000800017f */
[----:B-1----:R-:W-:Y:S05]  /*9720*/  @!P0 NANOSLEEP.SYNCS 0x989680 ;  /* 0x009896800000895d */ /* 0x002fea0003900000 */
[----:B------:R-:W1:Y:S02]  /*9730*/  @!P0 SYNCS.PHASECHK.TRANS64 P0, [R121+URZ+0x26830], R16 ;  /* 0x02683010790085a7 */ /* 0x000e64000800007f */
[----:B-1----:R-:W-:Y:S05]  /*9740*/  @!P0 BRA `(.L_x_1410) ;  /* 0xfffffffc00ec8947 */ /* 0x002fea000383ffff */
[----:B------:R-:W-:Y:S05]  /*9750*/  BRA `(.L_x_1409) ;  /* 0xffffff8800107947 */ /* 0x000fea000383ffff */
.L_x_1417:
[----:B------:R-:W-:Y:S01]  /*9760*/  BSSY B0, `(.L_x_1513) ;  /* 0x0000005000007945 */ /* 0x000fe20003800000 */
[----:B------:R-:W-:-:S07]  /*9770*/  IMAD.MOV.U32 R15, RZ, RZ, -0x1 ;  /* 0xffffffffff0f7424 */ /* 0x000fce00078e00ff */
[----:B-1----:R-:W-:Y:S05]  /*9780*/  WARPSYNC.COLLECTIVE R15, `(.L_x_1514) ;  /* 0x000000000f087348 */ /* 0x002fea0003c00000 */
[----:B------:R-:W-:Y:S01]  /*9790*/  NOP ;  /* 0x0000000000007918 */ /* 0x000fe20000000000 */
[----:B-1----:R-:W-:Y:S01]  /*97a0*/  ENDCOLLECTIVE ;  /* 0x000000000000791b */ /* 0x002fe20003800000 */
.L_x_1514:
[----:B------:R-:W-:Y:S05]  /*97b0*/  BSYNC B0 ;  /* 0x0000000000007941 */ /* 0x000fea0003800000 */
.L_x_1513:
[----:B------:R-:W-:Y:S05]  /*97c0*/  BRA `(.L_x_1515) ;  /* 0xffffffb400487947 */ /* 0x000fea000383ffff */
.L_x_1426:
[----:B------:R-:W-:Y:S01]  /*97d0*/  BSSY B0, `(.L_x_1516) ;  /* 0x0000005000007945 */ /* 0x000fe20003800000 */
[----:B------:R-:W-:-:S07]  /*97e0*/  IMAD.MOV.U32 R15, RZ, RZ, -0x1 ;  /* 0xffffffffff0f7424 */ /* 0x000fce00078e00ff */
[----:B-12---:R-:W-:Y:S05]  /*97f0*/  WARPSYNC.COLLECTIVE R15, `(.L_x_1517) ;  /* 0x000000000f087348 */ /* 0x006fea0003c00000 */
[----:B------:R-:W-:Y:S01]  /*9800*/  NOP ;  /* 0x0000000000007918 */ /* 0x000fe20000000000 */
[----:B-12---:R-:W-:Y:S01]  /*9810*/  ENDCOLLECTIVE ;  /* 0x000000000000791b */ /* 0x006fe20003800000 */
.L_x_1517:
[----:B------:R-:W-:Y:S05]  /*9820*/  BSYNC B0 ;  /* 0x0000000000007941 */ /* 0x000fea0003800000 */
.L_x_1516:
[----:B------:R-:W-:Y:S05]  /*9830*/  BRA `(.L_x_1518) ;  /* 0xffffffb800387947 */ /* 0x000fea000383ffff */
.L_x_1438:
[----:B------:R-:W-:Y:S01]  /*9840*/  BSSY B0, `(.L_x_1519) ;  /* 0x0000005000007945 */ /* 0x000fe20003800000 */
[----:B------:R-:W-:-:S07]  /*9850*/  IMAD.MOV.U32 R15, RZ, RZ, -0x1 ;  /* 0xffffffffff0f7424 */ /* 0x000fce00078e00ff */
[----:B------:R-:W-:Y:S05]  /*9860*/  WARPSYNC.COLLECTIVE R15, `(.L_x_1520) ;  /* 0x000000000f087348 */ /* 0x000fea0003c00000 */
[----:B------:R-:W-:Y:S01]  /*9870*/  NOP ;  /* 0x0000000000007918 */ /* 0x000fe20000000000 */
[----:B------:R-:W-:Y:S01]  /*9880*/  ENDCOLLECTIVE ;  /* 0x000000000000791b */ /* 0x000fe20003800000 */
.L_x_1520:
[----:B------:R-:W-:Y:S05]  /*9890*/  BSYNC B0 ;  /* 0x0000000000007941 */ /* 0x000fea0003800000 */
.L_x_1519:
[----:B------:R-:W-:Y:S05]  /*98a0*/  BRA `(.L_x_1521) ;  /* 0xffffffc000207947 */ /* 0x000fea000383ffff */
.L_x_1451:
[----:B------:R-:W-:Y:S01]  /*98b0*/  BSSY B0, `(.L_x_1522) ;  /* 0x0000005000007945 */ /* 0x000fe20003800000 */
[----:B------:R-:W-:-:S07]  /*98c0*/  IMAD.MOV.U32 R15, RZ, RZ, -0x1 ;  /* 0xffffffffff0f7424 */ /* 0x000fce00078e00ff */
[----:B------:R-:W-:Y:S05]  /*98d0*/  WARPSYNC.COLLECTIVE R15, `(.L_x_1523) ;  /* 0x000000000f087348 */ /* 0x000fea0003c00000 */
[----:B------:R-:W-:Y:S01]  /*98e0*/  NOP ;  /* 0x0000000000007918 */ /* 0x000fe20000000000 */
[----:B------:R-:W-:Y:S01]  /*98f0*/  ENDCOLLECTIVE ;  /* 0x000000000000791b */ /* 0x000fe20003800000 */
.L_x_1523:
[----:B------:R-:W-:Y:S05]  /*9900*/  BSYNC B0 ;  /* 0x0000000000007941 */ /* 0x000fea0003800000 */
.L_x_1522:
[----:B------:R-:W-:Y:S05]  /*9910*/  BRA `(.L_x_1524) ;  /* 0xffffffc400a47947 */ /* 0x000fea000383ffff */
.L_x_1463:
[----:B------:R-:W-:Y:S01]  /*9920*/  BSSY B0, `(.L_x_1525) ;  /* 0x0000005000007945 */ /* 0x000fe20003800000 */
[----:B------:R-:W-:-:S07]  /*9930*/  IMAD.MOV.U32 R15, RZ, RZ, -0x1 ;  /* 0xffffffffff0f7424 */ /* 0x000fce00078e00ff */
[----:B------:R-:W-:Y:S05]  /*9940*/  WARPSYNC.COLLECTIVE R15, `(.L_x_1526) ;  /* 0x000000000f087348 */ /* 0x000fea0003c00000 */
[----:B------:R-:W-:Y:S01]  /*9950*/  NOP ;  /* 0x0000000000007918 */ /* 0x000fe20000000000 */
[----:B------:R-:W-:Y:S01]  /*9960*/  ENDCOLLECTIVE ;  /* 0x000000000000791b */ /* 0x000fe20003800000 */
.L_x_1526:
[----:B------:R-:W-:Y:S05]  /*9970*/  BSYNC B0 ;  /* 0x0000000000007941 */ /* 0x000fea0003800000 */
.L_x_1525:
[----:B------:R-:W-:Y:S05]  /*9980*/  BRA `(.L_x_1527) ;  /* 0xffffffc800c47947 */ /* 0x000fea000383ffff */
.L_x_1485:
[----:B-1----:R1:W2:Y:S02]  /*9990*/  SYNCS.PHASECHK.TRANS64.TRYWAIT P0, [R16+URZ+0x26820], R3 ;  /* 0x02682003100075a7 */ /* 0x0022a4000800017f */
[----:B--2---:R-:W-:Y:S05]  /*99a0*/  @!P0 NANOSLEEP.SYNCS 0x989680 ;  /* 0x009896800000895d */ /* 0x004fea0003900000 */
[----:B------:R-:W2:Y:S02]  /*99b0*/  @!P0 SYNCS.PHASECHK.TRANS64 P0, [R16+URZ+0x26820], R3 ;  /* 0x02682003100085a7 */ /* 0x000ea4000800007f */
[----:B--2---:R-:W-:Y:S05]  /*99c0*/  @!P0 BRA `(.L_x_1485) ;  /* 0xfffffffc00f08947 */ /* 0x004fea000383ffff */
[----:B------:R-:W-:Y:S05]  /*99d0*/  BRA `(.L_x_1528) ;  /* 0xffffffd800947947 */ /* 0x000fea000383ffff */
.L_x_1489:
[----:B-1----:R1:W3:Y:S02]  /*99e0*/  SYNCS.PHASECHK.TRANS64.TRYWAIT P1, [R16+URZ+0x26840], R21 ;  /* 0x02684015100075a7 */ /* 0x0022e4000802017f */
[----:B---3--:R-:W-:Y:S05]  /*99f0*/  @!P1 NANOSLEEP.SYNCS 0x989680 ;  /* 0x009896800000995d */ /* 0x008fea0003900000 */
[----:B------:R-:W3:Y:S02]  /*9a00*/  @!P1 SYNCS.PHASECHK.TRANS64 P1, [R16+URZ+0x26840], R21 ;  /* 0x02684015100095a7 */ /* 0x000ee4000802007f */
[----:B---3--:R-:W-:Y:S05]  /*9a10*/  @!P1 BRA `(.L_x_1489) ;  /* 0xfffffffc00f09947 */ /* 0x008fea000383ffff */
[----:B------:R-:W-:Y:S05]  /*9a20*/  BRA `(.L_x_1529) ;  /* 0xffffffe000c47947 */ /* 0x000fea000383ffff */
.L_x_1491:
[----:B--2---:R2:W3:Y:S02]  /*9a30*/  SYNCS.PHASECHK.TRANS64.TRYWAIT P1, [R16+URZ+0x26828], R21 ;  /* 0x02682815100075a7 */ /* 0x0044e4000802017f */
[----:B---3--:R-:W-:Y:S05]  /*9a40*/  @!P1 NANOSLEEP.SYNCS 0x989680 ;  /* 0x009896800000995d */ /* 0x008fea0003900000 */
[----:B------:R-:W3:Y:S02]  /*9a50*/  @!P1 SYNCS.PHASECHK.TRANS64 P1, [R16+URZ+0x26828], R21 ;  /* 0x02682815100095a7 */ /* 0x000ee4000802007f */
[----:B---3--:R-:W-:Y:S05]  /*9a60*/  @!P1 BRA `(.L_x_1491) ;  /* 0xfffffffc00f09947 */ /* 0x008fea000383ffff */
[----:B------:R-:W-:Y:S05]  /*9a70*/  BRA `(.L_x_1530) ;  /* 0xffffffe400747947 */ /* 0x000fea000383ffff */
.L_x_1493:
[----:B---3--:R3:W4:Y:S02]  /*9a80*/  SYNCS.PHASECHK.TRANS64.TRYWAIT P1, [R16+URZ+0x26848], R21 ;  /* 0x02684815100075a7 */ /* 0x008724000802017f */
[----:B----4-:R-:W-:Y:S05]  /*9a90*/  @!P1 NANOSLEEP.SYNCS 0x989680 ;  /* 0x009896800000995d */ /* 0x010fea0003900000 */
[----:B------:R-:W4:Y:S02]  /*9aa0*/  @!P1 SYNCS.PHASECHK.TRANS64 P1, [R16+URZ+0x26848], R21 ;  /* 0x02684815100095a7 */ /* 0x000f24000802007f */
[----:B----4-:R-:W-:Y:S05]  /*9ab0*/  @!P1 BRA `(.L_x_1493) ;  /* 0xfffffffc00f09947 */ /* 0x010fea000383ffff */
[----:B------:R-:W-:Y:S05]  /*9ac0*/  BRA `(.L_x_1531) ;  /* 0xffffffe800247947 */ /* 0x000fea000383ffff */
.L_x_1495:
[----:B------:R-:W-:-:S07]  /*9ad0*/  SHF.L.U32 R5, R11, 0x1f, RZ ;  /* 0x0000001f0b057819 */ /* 0x000fce00000006ff */
.L_x_1532:
[----:B------:R1:W1:Y:S02]  /*9ae0*/  SYNCS.PHASECHK.TRANS64.TRYWAIT P1, [R16+URZ+0x26820], R5 ;  /* 0x02682005100075a7 */ /* 0x000264000802017f */
[----:B-1----:R-:W-:Y:S05]  /*9af0*/  @!P1 NANOSLEEP.SYNCS 0x989680 ;  /* 0x009896800000995d */ /* 0x002fea0003900000 */
[----:B------:R-:W1:Y:S02]  /*9b00*/  @!P1 SYNCS.PHASECHK.TRANS64 P1, [R16+URZ+0x26820], R5 ;  /* 0x02682005100095a7 */ /* 0x000e64000802007f */
[----:B-1----:R-:W-:Y:S05]  /*9b10*/  @!P1 BRA `(.L_x_1532) ;  /* 0xfffffffc00f09947 */ /* 0x002fea000383ffff */
[----:B------:R-:W-:Y:S05]  /*9b20*/  BRA `(.L_x_1533) ;  /* 0xffffffe800bc7947 */ /* 0x000fea000383ffff */
.L_x_1498:
[----:B-1----:R1:W3:Y:S02]  /*9b30*/  SYNCS.PHASECHK.TRANS64.TRYWAIT P1, [R16+URZ+0x26840], R13 ;  /* 0x0268400d100075a7 */ /* 0x0022e4000802017f */
[----:B---3--:R-:W-:Y:S05]  /*9b40*/  @!P1 NANOSLEEP.SYNCS 0x989680 ;  /* 0x009896800000995d */ /* 0x008fea0003900000 */
[----:B------:R-:W3:Y:S02]  /*9b50*/  @!P1 SYNCS.PHASECHK.TRANS64 P1, [R16+URZ+0x26840], R13 ;  /* 0x0268400d100095a7 */ /* 0x000ee4000802007f */
[----:B---3--:R-:W-:Y:S05]  /*9b60*/  @!P1 BRA `(.L_x_1498) ;  /* 0xfffffffc00f09947 */ /* 0x008fea000383ffff */
[----:B------:R-:W-:Y:S05]  /*9b70*/  BRA `(.L_x_1534) ;  /* 0xffffffec008c7947 */ /* 0x000fea000383ffff */
.L_x_1500:
[----:B--2---:R2:W3:Y:S02]  /*9b80*/  SYNCS.PHASECHK.TRANS64.TRYWAIT P1, [R16+URZ+0x26828], R13 ;  /* 0x0268280d100075a7 */ /* 0x0044e4000802017f */
[----:B---3--:R-:W-:Y:S05]  /*9b90*/  @!P1 NANOSLEEP.SYNCS 0x989680 ;  /* 0x009896800000995d */ /* 0x008fea0003900000 */
[----:B------:R-:W3:Y:S02]  /*9ba0*/  @!P1 SYNCS.PHASECHK.TRANS64 P1, [R16+URZ+0x26828], R13 ;  /* 0x0268280d100095a7 */ /* 0x000ee4000802007f */
[----:B---3--:R-:W-:Y:S05]  /*9bb0*/  @!P1 BRA `(.L_x_1500) ;  /* 0xfffffffc00f09947 */ /* 0x008fea000383ffff */
[----:B------:R-:W-:Y:S05]  /*9bc0*/  BRA `(.L_x_1535) ;  /* 0xfffffff000307947 */ /* 0x000fea000383ffff */
.L_x_1502:
[----:B---3--:R3:W1:Y:S02]  /*9bd0*/  SYNCS.PHASECHK.TRANS64.TRYWAIT P0, [R3+URZ+0x26840], R0 ;  /* 0x02684000030075a7 */ /* 0x008664000800017f */
[----:B-1----:R-:W-:Y:S05]  /*9be0*/  @!P0 NANOSLEEP.SYNCS 0x989680 ;  /* 0x009896800000895d */ /* 0x002fea0003900000 */
[----:B------:R-:W1:Y:S02]  /*9bf0*/  @!P0 SYNCS.PHASECHK.TRANS64 P0, [R3+URZ+0x26840], R0 ;  /* 0x02684000030085a7 */ /* 0x000e64000800007f */
[----:B-1----:R-:W-:Y:S05]  /*9c00*/  @!P0 BRA `(.L_x_1502) ;  /* 0xfffffffc00f08947 */ /* 0x002fea000383ffff */
[----:B------:R-:W-:Y:S05]  /*9c10*/  BRA `(.L_x_1536) ;  /* 0xfffffff000f47947 */ /* 0x000fea000383ffff */
.L_x_1504:
[----:B------:R-:W-:Y:S01]  /*9c20*/  BSSY B0, `(.L_x_1537) ;  /* 0x0000006000007945 */ /* 0x000fe20003800000 */
[----:B------:R-:W-:-:S07]  /*9c30*/  IMAD.MOV.U32 R15, RZ, RZ, -0x1 ;  /* 0xffffffffff0f7424 */ /* 0x000fce00078e00ff */
[----:B------:R-:W-:Y:S05]  /*9c40*/  WARPSYNC.COLLECTIVE R15, `(.L_x_1538) ;  /* 0x000000000f0c7348 */ /* 0x000fea0003c00000 */
[----:B------:R-:W-:Y:S02]  /*9c50*/  ELECT P6, UR62, PT ;  /* 0x00000000003e782f */ /* 0x000fe400038c0000 */
[----:B------:R-:W-:Y:S01]  /*9c60*/  MOV R14, UR62 ;  /* 0x0000003e000e7c02 */ /* 0x000fe20008000f00 */
[----:B------:R-:W-:Y:S10]  /*9c70*/  ENDCOLLECTIVE ;  /* 0x000000000000791b */ /* 0x000ff40003800000 */
.L_x_1538:
[----:B------:R-:W-:Y:S05]  /*9c80*/  BSYNC B0 ;  /* 0x0000000000007941 */ /* 0x000fea0003800000 */
.L_x_1537:
[----:B------:R-:W-:Y:S05]  /*9c90*/  BRA `(.L_x_1539) ;  /* 0xfffffff400bc7947 */ /* 0x000fea000383ffff */
.L_x_1506:
[----:B-1----:R1:W2:Y:S02]  /*9ca0*/  SYNCS.PHASECHK.TRANS64.TRYWAIT P0, [R6+URZ], R5 ;  /* 0x00000005060075a7 */ /* 0x0022a4000800017f */
[----:B--2---:R-:W-:Y:S05]  /*9cb0*/  @!P0 NANOSLEEP.SYNCS 0x989680 ;  /* 0x009896800000895d */ /* 0x004fea0003900000 */
[----:B------:R-:W2:Y:S02]  /*9cc0*/  @!P0 SYNCS.PHASECHK.TRANS64 P0, [R6+URZ], R5 ;  /* 0x00000005060085a7 */ /* 0x000ea4000800007f */
[----:B--2---:R-:W-:Y:S05]  /*9cd0*/  @!P0 BRA `(.L_x_1506) ;  /* 0xfffffffc00f08947 */ /* 0x004fea000383ffff */
[----:B------:R-:W-:Y:S05]  /*9ce0*/  BRA `(.L_x_1540) ;  /* 0xfffffff400fc7947 */ /* 0x000fea000383ffff */
.L_x_1507:
[----:B--2---:R2:W3:Y:S02]  /*9cf0*/  SYNCS.PHASECHK.TRANS64.TRYWAIT P0, [R3+URZ], R2 ;  /* 0x00000002030075a7 */ /* 0x0044e4000800017f */
[----:B---3--:R-:W-:Y:S05]  /*9d00*/  @!P0 NANOSLEEP.SYNCS 0x989680 ;  /* 0x009896800000895d */ /* 0x008fea0003900000 */
[----:B------:R-:W3:Y:S02]  /*9d10*/  @!P0 SYNCS.PHASECHK.TRANS64 P0, [R3+URZ], R2 ;  /* 0x00000002030085a7 */ /* 0x000ee4000800007f */
[----:B---3--:R-:W-:Y:S05]  /*9d20*/  @!P0 BRA `(.L_x_1507) ;  /* 0xfffffffc00f08947 */ /* 0x008fea000383ffff */
[----:B------:R-:W-:Y:S05]  /*9d30*/  BRA `(.L_x_1541) ;  /* 0xfffffff400f07947 */ /* 0x000fea000383ffff */
.L_x_1509:
[----:B--2---:R2:W3:Y:S02]  /*9d40*/  SYNCS.PHASECHK.TRANS64.TRYWAIT P0, [R0+URZ], R5 ;  /* 0x00000005000075a7 */ /* 0x0044e4000800017f */
[----:B---3--:R-:W-:Y:S05]  /*9d50*/  @!P0 NANOSLEEP.SYNCS 0x989680 ;  /* 0x009896800000895d */ /* 0x008fea0003900000 */
[----:B------:R-:W3:Y:S02]  /*9d60*/  @!P0 SYNCS.PHASECHK.TRANS64 P0, [R0+URZ], R5 ;  /* 0x00000005000085a7 */ /* 0x000ee4000800007f */
[----:B---3--:R-:W-:Y:S05]  /*9d70*/  @!P0 BRA `(.L_x_1509) ;  /* 0xfffffffc00f08947 */ /* 0x008fea000383ffff */
[----:B------:R-:W-:Y:S05]  /*9d80*/  BRA `(.L_x_1542) ;  /* 0xfffffff400f47947 */ /* 0x000fea000383ffff */
.L_x_1543:
        /* <DEDUP_REMOVED lines=15> */
.L_x_3304:


//--------------------- .text._ZN7cutlass13device_kernelIN5flash11enable_sm90INS1_16FlashAttnBwdSm90INS1_25CollectiveMainloopBwdSm90ILi2ELi2ELi2EN4cute5tupleIJNS5_1CILi1EEES8_S8_EEENS6_IJNS7_ILi64EEENS7_ILi128EEENS7_ILi96EEEEEENS_10bfloat16_tEfNS_4arch4Sm90ELb0ELb1ELb0ELb1ELb0ELb1ELb0ELb0ELi2ELi1ELi2ELi1ELb1EEENS1_21CollectiveEpilogueBwdISD_SE_SG_Li256ELb1ELb0ELi1EEENS1_19SingleTileSchedulerILb1ELb0ELb0ELi128EEEEEEEEEvNT_6ParamsE --------------------------
	.section	.text._ZN7cutlass13device_kernelIN5flash11enable_sm90INS1_16FlashAttnBwdSm90INS1_25CollectiveMainloopBwdSm90ILi2ELi2ELi2EN4cute5tupleIJNS5_1CILi1EEES8_S8_EEENS6_IJNS7_ILi64EEENS7_ILi128EEENS7_ILi96EEEEEENS_10bfloat16_tEfNS_4arch4Sm90ELb0ELb1ELb0ELb1ELb0ELb1ELb0ELb0ELi2ELi1ELi2ELi1ELb1EEENS1_21CollectiveEpilogueBwdISD_SE_SG_Li256ELb1ELb0ELi1EEENS1_19SingleTileSchedulerILb1ELb0ELb0ELi128EEEEEEEEEvNT_6ParamsE,"ax",@progbits
	.align	128
.text._ZN7cutlass13device_kernelIN5flash11enable_sm90INS1_16FlashAttnBwdSm90INS1_25CollectiveMainloopBwdSm90ILi2ELi2ELi2EN4cute5tupleIJNS5_1CILi1EEES8_S8_EEENS6_IJNS7_ILi64EEENS7_ILi128EEENS7_ILi96EEEEEENS_10bfloat16_tEfNS_4arch4Sm90ELb0ELb1ELb0ELb1ELb0ELb1ELb0ELb0ELi2ELi1ELi2ELi1ELb1EEENS1_21CollectiveEpilogueBwdISD_SE_SG_Li256ELb1ELb0ELi1EEENS1_19SingleTileSchedulerILb1ELb0ELb0ELi128EEEEEEEEEvNT_6ParamsE:
        .type           _ZN7cutlass13device_kernelIN5flash11enable_sm90INS1_16FlashAttnBwdSm90INS1_25CollectiveMainloopBwdSm90ILi2ELi2ELi2EN4cute5tupleIJNS5_1CILi1EEES8_S8_EEENS6_IJNS7_ILi64EEENS7_ILi128EEENS7_ILi96EEEEEENS_10bfloat16_tEfNS_4arch4Sm90ELb0ELb1ELb0ELb1ELb0ELb1ELb0ELb0ELi2ELi1ELi2ELi1ELb1EEENS1_21CollectiveEpilogueBwdISD_SE_SG_Li256ELb1ELb0ELi1EEENS1_19SingleTileSchedulerILb1ELb0ELb0ELi128EEEEEEEEEvNT_6ParamsE,@function
        .size           _ZN7cutlass13device_kernelIN5flash11enable_sm90INS1_16FlashAttnBwdSm90INS1_25CollectiveMainloopBwdSm90ILi2ELi2ELi2EN4cute5tupleIJNS5_1CILi1EEES8_S8_EEENS6_IJNS7_ILi64EEENS7_ILi128EEENS7_ILi96EEEEEENS_10bfloat16_tEfNS_4arch4Sm90ELb0ELb1ELb0ELb1ELb0ELb1ELb0ELb0ELi2ELi1ELi2ELi1ELb1EEENS1_21CollectiveEpilogueBwdISD_SE_SG_Li256ELb1ELb0ELi1EEENS1_19SingleTileSchedulerILb1ELb0ELb0ELi128EEEEEEEEEvNT_6ParamsE,(.L_x_3305 - _ZN7cutlass13device_kernelIN5flash11enable_sm90INS1_16FlashAttnBwdSm90INS1_25CollectiveMainloopBwdSm90ILi2ELi2ELi2EN4cute5tupleIJNS5_1CILi1EEES8_S8_EEENS6_IJNS7_ILi64EEENS7_ILi128EEENS7_ILi96EEEEEENS_10bfloat16_tEfNS_4arch4Sm90ELb0ELb1ELb0ELb1ELb0ELb1ELb0ELb0ELi2ELi1ELi2ELi1ELb1EEENS1_21CollectiveEpilogueBwdISD_SE_SG_Li256ELb1ELb0ELi1EEENS1_19SingleTileSchedulerILb1ELb0ELb0ELi128EEEEEEEEEvNT_6ParamsE)
        .other          _ZN7cutlass13device_kernelIN5flash11enable_sm90INS1_16FlashAttnBwdSm90INS1_25CollectiveMainloopBwdSm90ILi2ELi2ELi2EN4cute5tupleIJNS5_1CILi1EEES8_S8_EEENS6_IJNS7_ILi64EEENS7_ILi128EEENS7_ILi96EEEEEENS_10bfloat16_tEfNS_4arch4Sm90ELb0ELb1ELb0ELb1ELb0ELb1ELb0ELb0ELi2ELi1ELi2ELi1ELb1EEENS1_21CollectiveEpilogueBwdISD_SE_SG_Li256ELb1ELb0ELi1EEENS1_19SingleTileSchedulerILb1ELb0ELb0ELi128EEEEEEEEEvNT_6ParamsE,@"STO_CUDA_ENTRY STV_DEFAULT"
_ZN7cutlass13device_kernelIN5flash11enable_sm90INS1_16FlashAttnBwdSm90INS1_25CollectiveMainloopBwdSm90ILi2ELi2ELi2EN4cute5tupleIJNS5_1CILi1EEES8_S8_EEENS6_IJNS7_ILi64EEENS7_ILi128EEENS7_ILi96EEEEEENS_10bfloat16_tEfNS_4arch4Sm90ELb0ELb1ELb0ELb1ELb0ELb1ELb0ELb0ELi2ELi1ELi2ELi1ELb1EEENS1_21CollectiveEpilogueBwdISD_SE_SG_Li256ELb1ELb0ELi1EEENS1_19SingleTileSchedulerILb1ELb0ELb0ELi128EEEEEEEEEvNT_6ParamsE:
        /* <DEDUP_REMOVED lines=24> */
.L_x_1545:
[----:B------:R-:W-:Y:S05]  /*0180*/  BSYNC B0 ;  /* 0x0000000000007941 */ /* 0x000fea0003800000 */
.L_x_1544:
        /* <DEDUP_REMOVED lines=37> */
.L_x_1546:
        /* <DEDUP_REMOVED lines=22> */
.L_x_1547:
[----:B------:R-:W-:Y:S01]  /*0540*/  PLOP3.LUT P0, PT, PT, PT, UP0, 0x80, 0x0 ;  /* 0x000000000000781c */ /* 0x000fe20003f0f008 */
[----:B------:R-:W-:Y:S01]  /*0550*/  NOP ;  /* 0x0000000000007918 */ /* 0x000fe20000000000 */
[----:B------:R-:W-:Y:S01]  /*0560*/  ULDC.64 UR46, c[0x0][0x208] ;  /* 0x00008200002e7ab9 */ /* 0x000fe20000000a00 */
[----:B------:R-:W-:Y:S01]  /*0570*/  BSSY B6, `(.L_x_1548) ;  /* 0x0000a1a000067945 */ /* 0x000fe20003800000 */
[----:B-12-4-:R-:W-:Y:S09]  /*0580*/  BAR.SYNC.DEFER_BLOCKING 0x0 ;  /* 0x0000000000007b1d */ /* 0x016ff20000010000 */
[----:B------:R-:W-:Y:S05]  /*0590*/  @!P0 BRA `(.L_x_1549) ;  /* 0x0000006000488947 */ /* 0x000fea0003800000 */
.L_x_1550:
[----:B------:R-:W-:-:S08]  /*05a0*/  NOP ;  /* 0x0000000000007918 */ /* 0x000fd00000000000 */
[----:B------:R-:W1:Y:S02]  /*05b0*/  USETMAXREG.TRY_ALLOC.CTAPOOL UP0, 0xf0 ;  /* 0x000000f0000079c8 */ /* 0x000e640008000600 */
[----:B-1----:R-:W-:-:S13]  /*05c0*/  PLOP3.LUT P0, PT, PT, PT, UP0, 0x80, 0x0 ;  /* 0x000000000000781c */ /* 0x002fda0003f0f008 */
[----:B------:R-:W-:Y:S05]  /*05d0*/  @!P0 BRA `(.L_x_1550) ;  /* 0xfffffffc00f08947 */ /* 0x000fea000383ffff */
[----:B------:R-:W-:Y:S01]  /*05e0*/  LOP3.LUT R0, R0, 0x3, RZ, 0xc0, !PT ;  /* 0x0000000300007812 */ /* 0x000fe200078ec0ff */
[----:B------:R-:W-:Y:S01]  /*05f0*/  ULDC.64 UR4, c[0x0][0x8d8] ;  /* 0x0002360000047ab9 */ /* 0x000fe20000000a00 */
[----:B------:R-:W1:Y:S04]  /*0600*/  S2UR UR6, SR_CTAID.X ;  /* 0x00000000000679c3 */ /* 0x000e680000002500 */
[----:B------:R-:W2:Y:S04]  /*0610*/  SHFL.IDX PT, R0, R0, RZ, 0x1f ;  /* 0x00001fff00007589 */ /* 0x000ea800000e0000 */
[----:B------:R-:W3:Y:S01]  /*0620*/  S2UR UR36, SR_CTAID.Z ;  /* 0x00000000002479c3 */ /* 0x000ee20000002700 */
[----:B--2---:R-:W-:-:S13]  /*0630*/  ISETP.NE.AND P0, PT, R0, RZ, PT ;  /* 0x000000ff0000720c */ /* 0x004fda0003f05270 */
[----:B------:R-:W-:-:S05]  /*0640*/  @!P0 VIADD R3, R2, 0x9 ;  /* 0x0000000902038836 */ /* 0x000fca0000000000 */
[----:B------:R2:W-:Y:S06]  /*0650*/  @!P0 BAR.ARV R3, 0xa0 ;  /* 0x000280030000851d */ /* 0x0005ec0000002000 */
[----:B------:R-:W-:-:S04]  /*0660*/  ISETP.NE.U32.AND P0, PT, RZ, UR4, PT ;  /* 0x00000004ff007c0c */ /* 0x000fc8000bf05070 */
[----:B------:R-:W-:-:S13]  /*0670*/  ISETP.NE.AND.EX P0, PT, RZ, UR5, PT, P0 ;  /* 0x00000005ff007c0c */ /* 0x000fda000bf05300 */
[----:B-123--:R-:W-:Y:S05]  /*0680*/  @!P0 BRA `(.L_x_1551) ;  /* 0x00000000001c8947 */ /* 0x00efea0003800000 */
[----:B------:R-:W-:Y:S02]  /*0690*/  ULDC.64 UR4, c[0x0][0x8d8] ;  /* 0x0002360000047ab9 */ /* 0x000fe40000000a00 */
[----:B------:R-:W-:-:S06]  /*06a0*/  UIMAD.WIDE UR4, UR36, 0x4, UR4 ;  /* 0x00000004240478a5 */ /* 0x000fcc000f8e0204 */
[----:B------:R-:W-:Y:S02]  /*06b0*/  IMAD.U32 R4, RZ, RZ, UR4 ;  /* 0x00000004ff047e24 */ /* 0x000fe4000f8e00ff */
[----:B------:R-:W-:-:S05]  /*06c0*/  IMAD.U32 R5, RZ, RZ, UR5 ;  /* 0x00000005ff057e24 */ /* 0x000fca000f8e00ff */
[----:B------:R-:W2:Y:S02]  /*06d0*/  LDG.E R4, desc[UR46][R4.64] ;  /* 0x0000002e04047981 */ /* 0x000ea4000c1e1900 */
[----:B--2---:R-:W-:Y:S01]  /*06e0*/  R2UR UR4, R4 ;  /* 0x00000000040472ca */ /* 0x004fe200000e0000 */
[----:B------:R-:W-:-:S14]  /*06f0*/  BRA `(.L_x_1552) ;  /* 0x00000000003c7947 */ /* 0x000fdc0003800000 */
.L_x_1551:
        /* <DEDUP_REMOVED lines=14> */
.L_x_1553:
[----:B------:R-:W-:-:S05]  /*07e0*/  ULDC UR4, c[0x0][0x8bc] ;  /* 0x00022f0000047ab9 */ /* 0x000fca0000000800 */
.L_x_1552:
[----:B------:R-:W-:-:S04]  /*07f0*/  USHF.L.U32 UR42, UR6, 0x7, URZ ;  /* 0x00000007062a7899 */ /* 0x000fc8000800063f */
[----:B------:R-:W-:-:S04]  /*0800*/  UISETP.GE.AND UP0, UPT, UR42, UR4, UPT ;  /* 0x000000042a00728c */ /* 0x000fc8000bf06270 */
[----:B------:R-:W-:-:S06]  /*0810*/  USEL UR36, UR36, 0xffffffff, !UP0 ;  /* 0xffffffff24247887 */ /* 0x000fcc000c000000 */
[----:B------:R-:W-:-:S13]  /*0820*/  ISETP.LE.AND P0, PT, RZ, UR36, PT ;  /* 0x00000024ff007c0c */ /* 0x000fda000bf03270 */
[----:B------:R-:W-:Y:S05]  /*0830*/  @!P0 BRA `(.L_x_1554) ;  /* 0x0000009c00b48947 */ /* 0x000fea0003800000 */
[----:B------:R-:W1:Y:S01]  /*0840*/  S2R R0, SR_TID.X ;  /* 0x0000000000007919 */ /* 0x000e620000002100 */
[----:B------:R-:W-:Y:S01]  /*0850*/  ULDC.64 UR4, c[0x0][0x780] ;  /* 0x0001e00000047ab9 */ /* 0x000fe20000000a00 */
[----:B------:R-:W-:Y:S01]  /*0860*/  ULDC UR41, c[0x0][0x290] ;  /* 0x0000a40000297ab9 */ /* 0x000fe20000000800 */
[----:B------:R-:W-:-:S04]  /*0870*/  ISETP.NE.U32.AND P0, PT, RZ, UR4, PT ;  /* 0x00000004ff007c0c */ /* 0x000fc8000bf05070 */
        /* <DEDUP_REMOVED lines=10> */
.L_x_1555:
        /* <DEDUP_REMOVED lines=14> */
.L_x_1556:
        /* <DEDUP_REMOVED lines=11> */
.L_x_1557:
        /* <DEDUP_REMOVED lines=13> */
.L_x_1558:
[----:B------:R-:W-:Y:S01]  /*0b80*/  UIADD3 UR5, UR42, UR37, -UR41 ;  /* 0x000000252a057290 */ /* 0x000fe2000fffe829 */
[----:B------:R-:W-:Y:S01]  /*0b90*/  ISETP.LE.AND P1, PT, RZ, UR6, PT ;  /* 0x00000006ff007c0c */ /* 0x000fe2000bf23270 */
[----:B------:R-:W-:Y:S01]  /*0ba0*/  ULDC UR6, c[0x0][0x74c] ;  /* 0x0001d30000067ab9 */ /* 0x000fe20000000800 */
[----:B------:R-:W-:Y:S01]  /*0bb0*/  UIADD3 UR4, UR37, 0x3f, URZ ;  /* 0x0000003f25047890 */ /* 0x000fe2000fffe03f */
[----:B------:R-:W-:Y:S01]  /*0bc0*/  PLOP3.LUT P0, PT, PT, PT, PT, 0x80, 0x0 ;  /* 0x000000000000781c */ /* 0x000fe20003f0f070 */
[----:B------:R-:W-:Y:S01]  /*0bd0*/  UIADD3 UR5, UR5, -UR6, URZ ;  /* 0x8000000605057290 */ /* 0x000fe2000fffe03f */
[----:B------:R-:W-:Y:S02]  /*0be0*/  CS2R R70, SRZ ;  /* 0x0000000000467805 */ /* 0x000fe4000001ff00 */
[----:B------:R-:W-:Y:S02]  /*0bf0*/  CS2R R68, SRZ ;  /* 0x0000000000447805 */ /* 0x000fe4000001ff00 */
[----:B------:R-:W-:Y:S01]  /*0c00*/  CS2R R66, SRZ ;  /* 0x0000000000427805 */ /* 0x000fe2000001ff00 */
[----:B------:R-:W-:Y:S01]  /*0c10*/  USHF.R.S32.HI UR6, URZ, 0x1f, UR5 ;  /* 0x0000001f3f067899 */ /* 0x000fe20008011405 */
[----:B------:R-:W-:-:S02]  /*0c20*/  CS2R R64, SRZ ;  /* 0x0000000000407805 */ /* 0x000fc4000001ff00 */
[----:B------:R-:W-:Y:S02]  /*0c30*/  CS2R R62, SRZ ;  /* 0x00000000003e7805 */ /* 0x000fe4000001ff00 */
[----:B------:R-:W-:Y:S01]  /*0c40*/  CS2R R60, SRZ ;  /* 0x00000000003c7805 */ /* 0x000fe2000001ff00 */
[----:B------:R-:W-:Y:S01]  /*0c50*/  ULEA.HI UR6, UR6, UR5, URZ, 0x6 ;  /* 0x0000000506067291 */ /* 0x000fe2000f8f303f */
[----:B------:R-:W-:Y:S01]  /*0c60*/  CS2R R58, SRZ ;  /* 0x00000000003a7805 */ /* 0x000fe2000001ff00 */
[----:B------:R-:W-:Y:S01]  /*0c70*/  USHF.R.S32.HI UR5, URZ, 0x1f, UR4 ;  /* 0x0000001f3f057899 */ /* 0x000fe20008011404 */
[----:B------:R-:W-:Y:S01]  /*0c80*/  CS2R R56, SRZ ;  /* 0x0000000000387805 */ /* 0x000fe2000001ff00 */
[----:B------:R-:W-:Y:S01]  /*0c90*/  USHF.R.S32.HI UR6, URZ, 0x6, UR6 ;  /* 0x000000063f067899 */ /* 0x000fe20008011406 */
[----:B------:R-:W-:Y:S01]  /*0ca0*/  CS2R R54, SRZ ;  /* 0x0000000000367805 */ /* 0x000fe2000001ff00 */
[----:B------:R-:W-:Y:S01]  /*0cb0*/  ULEA.HI UR5, UR5, UR4, URZ, 0x6 ;  /* 0x0000000405057291 */ /* 0x000fe2000f8f303f */
[----:B------:R-:W-:Y:S01]  /*0cc0*/  CS2R R52, SRZ ;  /* 0x0000000000347805 */ /* 0x000fe2000001ff00 */
[----:B------:R-:W-:Y:S01]  /*0cd0*/  UISETP.LT.AND UP0, UPT, URZ, UR6, UPT ;  /* 0x000000063f00728c */ /* 0x000fe2000bf01270 */
[----:B------:R-:W-:Y:S01]  /*0ce0*/  CS2R R50, SRZ ;  /* 0x0000000000327805 */ /* 0x000fe2000001ff00 */
[----:B------:R-:W-:Y:S01]  /*0cf0*/  USHF.R.S32.HI UR39, URZ, 0x6, UR5 ;  /* 0x000000063f277899 */ /* 0x000fe20008011405 */
[----:B------:R-:W-:Y:S01]  /*0d00*/  CS2R R48, SRZ ;  /* 0x0000000000307805 */ /* 0x000fe2000001ff00 */
[----:B------:R-:W-:Y:S01]  /*0d10*/  USEL UR40, URZ, UR6, !UP0 ;  /* 0x000000063f287287 */ /* 0x000fe2000c000000 */
        /* <DEDUP_REMOVED lines=29> */
[----:B------:R-:W-:Y:S01]  /*0ef0*/  CS2R R84, SRZ ;  /* 0x0000000000547805 */ /* 0x000fe2000001ff00 */
[----:B------:R-:W-:Y:S01]  /*0f00*/  IMAD.MOV.U32 R83, RZ, RZ, RZ ;  /* 0x000000ffff537224 */ /* 0x000fe200078e00ff */
[----:B------:R-:W-:Y:S06]  /*0f10*/  @!P1 BRA `(.L_x_1559) ;  /* 0x0000000000209947 */ /* 0x000fec0003800000 */
[----:B------:R-:W-:Y:S01]  /*0f20*/  UIADD3 UR4, -UR41, 0xbf, UR37 ;  /* 0x000000bf29047890 */ /* 0x000fe2000fffe125 */
[----:B------:R-:W-:-:S03]  /*0f30*/  ULDC UR5, c[0x0][0x748] ;  /* 0x0001d20000057ab9 */ /* 0x000fc60000000800 */
[----:B------:R-:W-:-:S04]  /*0f40*/  UIADD3 UR4, UR4, UR5, UR42 ;  /* 0x0000000504047290 */ /* 0x000fc8000fffe02a */
[----:B------:R-:W-:-:S04]  /*0f50*/  USHF.R.S32.HI UR5, URZ, 0x1f, UR4 ;  /* 0x0000001f3f057899 */ /* 0x000fc80008011404 */
[----:B------:R-:W-:-:S04]  /*0f60*/  ULEA.HI UR5, UR5, UR4, URZ, 0x6 ;  /* 0x0000000405057291 */ /* 0x000fc8000f8f303f */
[----:B------:R-:W-:-:S04]  /*0f70*/  USHF.R.S32.HI UR5, URZ, 0x6, UR5 ;  /* 0x000000063f057899 */ /* 0x000fc80008011405 */
[----:B------:R-:W-:-:S04]  /*0f80*/  UISETP.LT.AND UP0, UPT, UR39, UR5, UPT ;  /* 0x000000052700728c */ /* 0x000fc8000bf01270 */
[----:B------:R-:W-:-:S12]  /*0f90*/  USEL UR39, UR39, UR5, UP0 ;  /* 0x0000000527277287 */ /* 0x000fd80008000000 */
.L_x_1559:
        /* <DEDUP_REMOVED lines=28> */
.L_x_1562:
        /* <DEDUP_REMOVED lines=15> */
.L_x_1561:
        /* <DEDUP_REMOVED lines=22> */
.L_x_1564:
        /* <DEDUP_REMOVED lines=15> */
.L_x_1563:
[----:B------:R-:W-:Y:S01]  /*14a0*/  SHF.R.S32.HI R25, RZ, 0x1f, R22 ;  /* 0x0000001fff197819 */ /* 0x000fe20000011416 */
[----:B------:R-:W-:-:S03]  /*14b0*/  UMOV UR4, 0xffffffff ;  /* 0xffffffff00047882 */ /* 0x000fc60000000000 */
[----:B------:R-:W-:-:S04]  /*14c0*/  LEA.HI R0, R25, R22, RZ, 0x7 ;  /* 0x0000001619007211 */ /* 0x000fc800078f38ff */
[----:B------:R-:W-:Y:S01]  /*14d0*/  SHF.R.S32.HI R16, RZ, 0x7, R0 ;  /* 0x00000007ff107819 */ /* 0x000fe20000011400 */
[----:B------:R-:W-:Y:S06]  /*14e0*/  BRA.DIV UR4, `(.L_x_1565) ;  /* 0x0000009204907947 */ /* 0x000fec000b800000 */
[----:B------:R1:W2:Y:S02]  /*14f0*/  SHFL.IDX PT, R14, R16, RZ, 0x1f ;  /* 0x00001fff100e7589 */ /* 0x0002a400000e0000 */
.L_x_1660:
        /* <DEDUP_REMOVED lines=15> */
.L_x_1566:
        /* <DEDUP_REMOVED lines=19> */
.L_x_1568:
        /* <DEDUP_REMOVED lines=40> */
[----:B------:R-:W-:Y:S02]  /*19a0*/  LEA.HI R22, R25, R22, RZ, 0x3 ;  /* 0x0000001619167211 */ /* 0x000fe400078f18ff */
[----:B------:R-:W-:Y:S02]  /*19b0*/  CS2R R70, SRZ ;  /* 0x0000000000467805 */ /* 0x000fe4000001ff00 */
[----:B------:R-:W-:Y:S01]  /*19c0*/  LEA.HI R5, R5, R4, RZ, 0x3 ;  /* 0x0000000405057211 */ /* 0x000fe200078f18ff */
[----:B------:R-:W4:Y:S01]  /*19d0*/  LDSM.16.M88.4 R192, [R7+0xa000] ;  /* 0x00a0000007c0783b */ /* 0x000f220000000200 */
[----:B------:R-:W-:-:S02]  /*19e0*/  LOP3.LUT R9, R0, 0x30, R9, 0xf8, !PT ;  /* 0x0000003000097812 */ /* 0x000fc400078ef809 */
[----:B------:R-:W-:Y:S02]  /*19f0*/  CS2R R68, SRZ ;  /* 0x0000000000447805 */ /* 0x000fe4000001ff00 */
[----:B------:R-:W-:Y:S02]  /*1a00*/  LOP3.LUT R5, R5, 0xfffffff8, RZ, 0xc0, !PT ;  /* 0xfffffff805057812 */ /* 0x000fe400078ec0ff */
[----:B------:R-:W-:Y:S02]  /*1a10*/  CS2R R66, SRZ ;  /* 0x0000000000427805 */ /* 0x000fe4000001ff00 */
[----:B------:R-:W-:Y:S02]  /*1a20*/  LEA.HI R24, R24, R27, RZ, 0x5 ;  /* 0x0000001b18187211 */ /* 0x000fe400078f28ff */
[----:B------:R-:W-:Y:S02]  /*1a30*/  CS2R R64, SRZ ;  /* 0x0000000000407805 */ /* 0x000fe4000001ff00 */
[----:B------:R-:W-:Y:S01]  /*1a40*/  LOP3.LUT R22, R9, 0x8, R22, 0xf8, !PT ;  /* 0x0000000809167812 */ /* 0x000fe200078ef816 */
[----:B------:R-:W-:Y:S01]  /*1a50*/  IMAD.IADD R5, R4, 0x1, -R5 ;  /* 0x0000000104057824 */ /* 0x000fe200078e0a05 */
[----:B------:R-:W-:Y:S01]  /*1a60*/  SHF.R.U32.HI R11, RZ, 0x3, R0 ;  /* 0x00000003ff0b7819 */ /* 0x000fe20000011600 */
[C---:B------:R-:W-:Y:S01]  /*1a70*/  IMAD R0, R16.reuse, 0x8, R3 ;  /* 0x0000000810007824 */ /* 0x040fe200078e0203 */
[----:B------:R-:W-:Y:S01]  /*1a80*/  SHF.R.S32.HI R24, RZ, 0x5, R24 ;  /* 0x00000005ff187819 */ /* 0x000fe20000011418 */
[----:B------:R-:W-:Y:S01]  /*1a90*/  IMAD R3, R16, 0x300, R27 ;  /* 0x0000030010037824 */ /* 0x000fe200078e021b */
[----:B------:R-:W-:-:S02]  /*1aa0*/  LOP3.LUT R11, R22, R11, RZ, 0x3c, !PT ;  /* 0x0000000b160b7212 */ /* 0x000fc400078e3cff */
[----:B------:R-:W-:Y:S02]  /*1ab0*/  CS2R R62, SRZ ;  /* 0x00000000003e7805 */ /* 0x000fe4000001ff00 */
[----:B------:R-:W-:Y:S01]  /*1ac0*/  LEA.HI R4, R16, R16, RZ, 0x1 ;  /* 0x0000001010047211 */ /* 0x000fe200078f08ff */
[----:B------:R-:W-:Y:S01]  /*1ad0*/  IMAD R24, R24, 0x10, R5 ;  /* 0x0000001018187824 */ /* 0x000fe200078e0205 */
[----:B------:R-:W-:Y:S01]  /*1ae0*/  CS2R R60, SRZ ;  /* 0x00000000003c7805 */ /* 0x000fe2000001ff00 */
[----:B------:R-:W-:Y:S01]  /*1af0*/  IMAD.U32 R5, R0, 0x200, R11 ;  /* 0x0000020000057824 */ /* 0x000fe200078e000b */
[----:B------:R-:W-:Y:S01]  /*1b00*/  LOP3.LUT R9, R4, 0x3fffffe, RZ, 0xc0, !PT ;  /* 0x03fffffe04097812 */ /* 0x000fe200078ec0ff */
[----:B------:R-:W-:Y:S01]  /*1b10*/  IMAD.MOV.U32 R0, RZ, RZ, 0x20 ;  /* 0x00000020ff007424 */ /* 0x000fe200078e00ff */
[----:B------:R-:W-:Y:S01]  /*1b20*/  CS2R R58, SRZ ;  /* 0x00000000003a7805 */ /* 0x000fe2000001ff00 */
[----:B------:R-:W-:Y:S01]  /*1b30*/  IMAD.U32 R4, RZ, RZ, UR42 ;  /* 0x0000002aff047e24 */ /* 0x000fe2000f8e00ff */
[----:B------:R-:W-:Y:S01]  /*1b40*/  CS2R R56, SRZ ;  /* 0x0000000000387805 */ /* 0x000fe2000001ff00 */
[----:B------:R-:W-:Y:S01]  /*1b50*/  IMAD.IADD R9, R16, 0x1, -R9 ;  /* 0x0000000110097824 */ /* 0x000fe200078e0a09 */
[----:B------:R-:W-:Y:S01]  /*1b60*/  SEL R0, R0, 0xffffffe0, !P0 ;  /* 0xffffffe000007807 */ /* 0x000fe20004000000 */
[----:B------:R-:W-:Y:S01]  /*1b70*/  IMAD.SHL.U32 R3, R3, 0x4, RZ ;  /* 0x0000000403037824 */ /* 0x000fe200078e00ff */
        /* <DEDUP_REMOVED lines=44> */
[----:B------:R-:W-:Y:S01]  /*1e40*/  CS2R R72, SRZ ;  /* 0x0000000000487805 */ /* 0x000fe2000001ff00 */
[----:B------:R-:W-:Y:S01]  /*1e50*/  IMAD R3, R3, 0x4, R18 ;  /* 0x0000000403037824 */ /* 0x000fe200078e0212 */
[----:B------:R-:W-:Y:S01]  /*1e60*/  IADD3 R4, -R9, UR41, -R4 ;  /* 0x0000002909047c10 */ /* 0x000fe2000fffe904 */
[----:B------:R-:W-:Y:S01]  /*1e70*/  ULOP3.LUT UR9, UR38, 0x1, URZ, 0xfc, !UPT ;  /* 0x0000000126097892 */ /* 0x000fe2000f8efc3f */
[----:B-----5:R-:W-:Y:S01]  /*1e80*/  IADD3 R0, RZ, -UR42, -R9 ;  /* 0x8000002aff007c10 */ /* 0x020fe2000fffe809 */
[----:B------:R-:W-:Y:S01]  /*1e90*/  UMOV UR4, URZ ;  /* 0x0000003f00047c82 */ /* 0x000fe20008000000 */
[----:B------:R-:W-:Y:S01]  /*1ea0*/  UMOV UR5, URZ ;  /* 0x0000003f00057c82 */ /* 0x000fe20008000000 */
[----:B-1234-:R-:W-:-:S08]  /*1eb0*/  ULDC UR6, c[0x0][0x744] ;  /* 0x0001d10000067ab9 */ /* 0x01efd00000000800 */
.L_x_1579:
[----:B------:R-:W-:-:S06]  /*1ec0*/  UISETP.NE.AND UP0, UPT, UR9, 0x3, UPT ;  /* 0x000000030900788c */ /* 0x000fcc000bf05270 */
[----:B------:R-:W-:-:S13]  /*1ed0*/  PLOP3.LUT P6, PT, PT, PT, UP0, 0x80, 0x0 ;  /* 0x000000000000781c */ /* 0x000fda0003fcf008 */
[----:B-1----:R-:W-:Y:S05]  /*1ee0*/  @!P6 BRA `(.L_x_1569) ;  /* 0x000000000004e947 */ /* 0x002fea0003800000 */
[----:B------:R-:W-:Y:S01]  /*1ef0*/  BPT.TRAP 0x1 ;  /* 0x000000040000795c */ /* 0x000fe20000300000 */
.L_x_1569:
[----:B------:R-:W-:Y:S01]  /*1f00*/  R2UR UR7, R18 ;  /* 0x00000000120772ca */ /* 0x000fe200000e0000 */
[----:B------:R-:W-:-:S05]  /*1f10*/  IMAD.U32 R16, RZ, RZ, UR4 ;  /* 0x00000004ff107e24 */ /* 0x000fca000f8e00ff */
[----:B------:R-:W-:-:S07]  /*1f20*/  SHF.L.U32 R16, R16, 0x1f, RZ ;  /* 0x0000001f10107819 */ /* 0x000fce00000006ff */
[----:B------:R-:W-:-:S09]  /*1f30*/  ULEA UR7, UR5, UR7, 0x3 ;  /* 0x0000000705077291 */ /* 0x000fd2000f8e183f */
[----:B------:R1:W2:Y:S01]  /*1f40*/  SYNCS.PHASECHK.TRANS64.TRYWAIT P0, [UR7+0x26810], R16 ;  /* 0x02681010ff0075a7 */ /* 0x0002a20008000147 */
[----:B------:R-:W-:Y:S05]  /*1f50*/  @!P6 BRA `(.L_x_1570) ;  /* 0x000000000004e947 */ /* 0x000fea0003800000 */
[----:B------:R-:W-:Y:S01]  /*1f60*/  BPT.TRAP 0x1 ;  /* 0x000000040000795c */ /* 0x000fe20000300000 */
.L_x_1570:
[----:B--2---:R-:W-:Y:S05]  /*1f70*/  @P0 BRA `(.L_x_1571) ;  /* 0x0000000000080947 */ /* 0x004fea0003800000 */
[----:B------:R-:W2:Y:S02]  /*1f80*/  SYNCS.PHASECHK.TRANS64.TRYWAIT P0, [UR7+0x26810], R16 ;  /* 0x02681010ff0075a7 */ /* 0x000ea40008000147 */
[----:B--2---:R-:W-:Y:S05]  /*1f90*/  @!P0 BRA `(.L_x_1572) ;  /* 0x0000008800188947 */ /* 0x004fea0003800000 */
.L_x_1571:
        /* <DEDUP_REMOVED lines=66> */
.L_x_1573:
[----:B------:R1:W1:Y:S01]  /*23c0*/  SYNCS.PHASECHK.TRANS64.TRYWAIT P0, [UR7+0x26830], R16 ;  /* 0x02683010ff0075a7 */ /* 0x0002620008000147 */
[----:B------:R-:W-:Y:S05]  /*23d0*/  @!P6 BRA `(.L_x_1574) ;  /* 0x000000000004e947 */ /* 0x000fea0003800000 */
[----:B------:R-:W-:Y:S01]  /*23e0*/  BPT.TRAP 0x1 ;  /* 0x000000040000795c */ /* 0x000fe20000300000 */
.L_x_1574:
[----:B-1----:R-:W-:Y:S05]  /*23f0*/  @P0 BRA `(.L_x_1575) ;  /* 0x0000000000080947 */ /* 0x002fea0003800000 */
[----:B------:R-:W1:Y:S02]  /*2400*/  SYNCS.PHASECHK.TRANS64.TRYWAIT P0, [UR7+0x26830], R16 ;  /* 0x02683010ff0075a7 */ /* 0x000e640008000147 */
[----:B-1----:R-:W-:Y:S05]  /*2410*/  @!P0 BRA `(.L_x_1576) ;  /* 0x0000008400108947 */ /* 0x002fea0003800000 */
.L_x_1575:
[----:B------:R-:W-:Y:S01]  /*2420*/  R2UR UR10, R18 ;  /* 0x00000000120a72ca */ /* 0x000fe200000e0000 */
[----:B------:R-:W-:Y:S01]  /*2430*/  WARPGROUP.ARRIVE ;  /* 0x00000000000079c5 */ /* 0x000fe20000000000 */
[----:B------:R-:W-:Y:S01]  /*2440*/  UMOV UR15, 0x80000020 ;  /* 0x80000020000f7882 */ /* 0x000fe20000000000 */
[----:B------:R-:W1:Y:S01]  /*2450*/  LDC.64 R212, c[0x0][0x748] ;  /* 0x0001d200ffd47b82 */ /* 0x000e620000000a00 */
[----:B------:R-:W-:Y:S01]  /*2460*/  ULEA UR12, UR40, -UR37, 0x6 ;  /* 0x80000025280c7291 */ /* 0x000fe2000f8e303f */
[----:B------:R-:W-:Y:S01]  /*2470*/  ISETP.GT.AND P1, PT, R0, RZ, PT ;  /* 0x000000ff0000720c */ /* 0x000fe20003f24270 */
[----:B------:R-:W-:Y:S01]  /*2480*/  UMOV UR19, 0xc0000010 ;  /* 0xc000001000137882 */ /* 0x000fe20000000000 */
[----:B------:R-:W-:Y:S01]  /*2490*/  ISETP.GT.AND P0, PT, R4, RZ, PT ;  /* 0x000000ff0400720c */ /* 0x000fe20003f04270 */
[----:B------:R-:W-:Y:S01]  /*24a0*/  UMOV UR17, 0x40000040 ;  /* 0x4000004000117882 */ /* 0x000fe20000000000 */
[----:B------:R-:W-:Y:S02]  /*24b0*/  ISETP.GT.AND P2, PT, R0, 0x8, PT ;  /* 0x000000080000780c */ /* 0x000fe40003f44270 */
[----:B------:R-:W-:-:S02]  /*24c0*/  IADD3 R218, R4, UR12, R17 ;  /* 0x0000000c04da7c10 */ /* 0x000fc4000fffe011 */
[----:B------:R-:W-:Y:S01]  /*24d0*/  UIADD3 UR10, UR10, 0x18000, URZ ;  /* 0x000180000a0a7890 */ /* 0x000fe2000fffe03f */
[----:B------:R-:W-:-:S03]  /*24e0*/  ISETP.GT.AND P3, PT, R4, 0x8, PT ;  /* 0x000000080400780c */ /* 0x000fc60003f64270 */
[----:B------:R-:W-:-:S04]  /*24f0*/  USHF.R.U32.HI UR10, URZ, 0x4, UR10 ;  /* 0x000000043f0a7899 */ /* 0x000fc8000801160a */
[----:B------:R-:W-:-:S04]  /*2500*/  ULOP3.LUT UR10, UR10, 0x3fff, URZ, 0xc0, !UPT ;  /* 0x00003fff0a0a7892 */ /* 0x000fc8000f8ec03f */
[----:B------:R-:W-:Y:S01]  /*2510*/  ULOP3.LUT UR11, UR10, 0x10000, URZ, 0xfc, !UPT ;  /* 0x000100000a0b7892 */ /* 0x000fe2000f8efc3f */
[C-C-:B-1----:R-:W-:Y:S01]  /*2520*/  IMAD.IADD R217, R212.reuse, 0x1, -R218.reuse ;  /* 0x00000001d4d97824 */ /* 0x142fe200078e0ada */
[----:B------:R-:W-:Y:S02]  /*2530*/  IADD3 R216, RZ, -R218, -R213 ;  /* 0x800000daffd87210 */ /* 0x000fe40007ffe8d5 */
[----:B------:R-:W-:Y:S01]  /*2540*/  UIMAD UR11, UR5, 0x300, UR11 ;  /* 0x00000300050b78a4 */ /* 0x000fe2000f8e020b */
[----:B------:R-:W-:Y:S01]  /*2550*/  IADD3 R212, R212, 0x8, -R218 ;  /* 0x00000008d4d47810 */ /* 0x000fe20007ffe8da */
[----:B------:R-:W-:Y:S01]  /*2560*/  ULOP3.LUT UR10, UR10, 0x1000000, URZ, 0xfc, !UPT ;  /* 0x010000000a0a7892 */ /* 0x000fe2000f8efc3f */
[----:B------:R-:W-:Y:S01]  /*2570*/  SEL R217, R217, 0x40, !P1 ;  /* 0x00000040d9d97807 */ /* 0x000fe20004800000 */
[----:B------:R-:W-:Y:S01]  /*2580*/  UIADD3 UR12, UR11, 0x202, URZ ;  /* 0x000002020b0c7890 */ /* 0x000fe2000fffe03f */
[----:B------:R-:W-:Y:S01]  /*2590*/  SEL R216, R216, 0x40, P0 ;  /* 0x00000040d8d87807 */ /* 0x000fe20000000000 */
[----:B------:R-:W-:Y:S01]  /*25a0*/  UIMAD UR10, UR5, 0x300, UR10 ;  /* 0x00000300050a78a4 */ /* 0x000fe2000f8e020a */
[C---:B------:R-:W-:Y:S01]  /*25b0*/  ISETP.GE.AND P0, PT, R217.reuse, RZ, PT ;  /* 0x000000ffd900720c */ /* 0x040fe20003f06270 */
[----:B------:R-:W-:Y:S01]  /*25c0*/  UMOV UR14, UR11 ;  /* 0x0000000b000e7c82 */ /* 0x000fe20008000000 */
[----:B------:R-:W-:-:S04]  /*25d0*/  ISETP.GE.AND P1, PT, R217, 0x1, PT ;  /* 0x00000001d900780c */ /* 0x000fc80003f26270 */
[----:B------:R-:W-:Y:S01]  /*25e0*/  HGMMA.64x64x16.F32.BF16 R120, R184, gdesc[UR12], RZ, !UPT, gsb0 ;  /* 0x00e0000cb8787df0 */ /* 0x000fe2000c0018ff */
[----:B------:R-:W-:Y:S01]  /*25f0*/  UIADD3 UR14, UR11, 0x2, URZ ;  /* 0x000000020b0e7890 */ /* 0x000fe2000fffe03f */
[----:B------:R-:W-:Y:S01]  /*2600*/  ISETP.GT.OR P0, PT, R216, RZ, !P0 ;  /* 0x000000ffd800720c */ /* 0x000fe20004704670 */
[----:B------:R-:W-:Y:S01]  /*2610*/  UMOV UR15, 0x80000020 ;  /* 0x80000020000f7882 */ /* 0x000fe20000000000 */
[C---:B------:R-:W-:Y:S02]  /*2620*/  ISETP.GE.AND P4, PT, R217.reuse, 0x38, PT ;  /* 0x00000038d900780c */ /* 0x040fe40003f86270 */
[----:B------:R-:W-:Y:S02]  /*2630*/  FSEL R215, R152, -INF , !P0 ;  /* 0xff80000098d77808 */ /* 0x000fe40004000000 */
[----:B------:R-:W-:Y:S02]  /*2640*/  ISETP.GT.OR P0, PT, R216, 0x1, !P1 ;  /* 0x00000001d800780c */ /* 0x000fe40004f04670 */
[----:B------:R-:W-:Y:S01]  /*2650*/  ISETP.GE.AND P1, PT, R217, 0x8, PT ;  /* 0x00000008d900780c */ /* 0x000fe20003f26270 */
[----:B---3--:R-:W-:Y:S01]  /*2660*/  FFMA.FTZ R152, R215, UR6, -R20 ;  /* 0x00000006d7987c23 */ /* 0x008fe20008010814 */
        /* <DEDUP_REMOVED lines=8> */
[----:B----4-:R-:W-:Y:S01]  /*26f0*/  FFMA.FTZ R22, R215, UR6, -R210 ;  /* 0x00000006d7167c23 */ /* 0x010fe200080108d2 */
[----:B------:R-:W-:-:S02]  /*2700*/  FSEL R16, R157, -INF , !P0 ;  /* 0xff8000009d107808 */ /* 0x000fc40004000000 */
[----:B------:R-:W-:Y:S01]  /*2710*/  ISETP.GT.OR P0, PT, R216, 0x10, !P1 ;  /* 0x00000010d800780c */ /* 0x000fe20004f04670 */
[----:B------:R-:W-:Y:S01]  /*2720*/  MUFU.EX2 R153, R153 ;  /* 0x0000009900997308 */ /* 0x000fe20000000800 */
[C---:B------:R-:W-:Y:S01]  /*2730*/  ISETP.GE.AND P1, PT, R217.reuse, 0x11, PT ;  /* 0x00000011d900780c */ /* 0x040fe20003f26270 */
[----:B------:R-:W-:Y:S01]  /*2740*/  FFMA.FTZ R215, R16, UR6, -R211 ;  /* 0x0000000610d77c23 */ /* 0x000fe200080108d3 */
[----:B------:R-:W-:Y:S02]  /*2750*/  FSEL R157, R160, -INF , !P0 ;  /* 0xff800000a09d7808 */ /* 0x000fe40004000000 */
[C---:B------:R-:W-:Y:S02]  /*2760*/  ISETP.GT.OR P0, PT, R216.reuse, 0x11, !P1 ;  /* 0x00000011d800780c */ /* 0x040fe40004f04670 */
[----:B------:R-:W-:Y:S01]  /*2770*/  ISETP.GE.AND P1, PT, R217, 0x18, PT ;  /* 0x00000018d900780c */ /* 0x000fe20003f26270 */
[----:B------:R-:W-:Y:S01]  /*2780*/  FFMA.FTZ R16, R157, UR6, -R208 ;  /* 0x000000069d107c23 */ /* 0x000fe200080108d0 */
[----:B------:R-:W-:Y:S01]  /*2790*/  FSEL R156, R161, -INF , !P0 ;  /* 0xff800000a19c7808 */ /* 0x000fe20004000000 */
[----:B------:R-:W-:Y:S01]  /*27a0*/  MUFU.EX2 R22, R22 ;  /* 0x0000001600167308 */ /* 0x000fe20000000800 */
[----:B------:R-:W-:-:S02]  /*27b0*/  ISETP.GT.OR P0, PT, R216, 0x18, !P1 ;  /* 0x00000018d800780c */ /* 0x000fc40004f04670 */
[C---:B------:R-:W-:Y:S01]  /*27c0*/  ISETP.GE.AND P1, PT, R217.reuse, 0x19, PT ;  /* 0x00000019d900780c */ /* 0x040fe20003f26270 */
[----:B------:R-:W-:Y:S01]  /*27d0*/  FFMA.FTZ R161, R156, UR6, -R209 ;  /* 0x000000069ca17c23 */ /* 0x000fe200080108d1 */
[----:B------:R-:W-:Y:S02]  /*27e0*/  FSEL R157, R164, -INF , !P0 ;  /* 0xff800000a49d7808 */ /* 0x000fe40004000000 */
[C---:B------:R-:W-:Y:S01]  /*27f0*/  ISETP.GT.OR P0, PT, R216.reuse, 0x19, !P1 ;  /* 0x00000019d800780c */ /* 0x040fe20004f04670 */
[----:B------:R-:W-:Y:S01]  /*2800*/  MUFU.EX2 R16, R16 ;  /* 0x0000001000107308 */ /* 0x000fe20000000800 */
[----:B------:R-:W-:Y:S01]  /*2810*/  ISETP.GE.AND P1, PT, R217, 0x20, PT ;  /* 0x00000020d900780c */ /* 0x000fe20003f26270 */
[----:B------:R-:W-:Y:S01]  /*2820*/  FFMA.FTZ R160, R157, UR6, -R14 ;  /* 0x000000069da07c23 */ /* 0x000fe2000801080e */
[----:B------:R-:W-:Y:S02]  /*2830*/  FSEL R156, R165, -INF , !P0 ;  /* 0xff800000a59c7808 */ /* 0x000fe40004000000 */
[----:B------:R-:W-:-:S02]  /*2840*/  ISETP.GT.OR P0, PT, R216, 0x20, !P1 ;  /* 0x00000020d800780c */ /* 0x000fc40004f04670 */
[C---:B------:R-:W-:Y:S01]  /*2850*/  ISETP.GE.AND P1, PT, R217.reuse, 0x21, PT ;  /* 0x00000021d900780c */ /* 0x040fe20003f26270 */
[----:B------:R-:W-:Y:S01]  /*2860*/  FFMA.FTZ R165, R156, UR6, -R15 ;  /* 0x000000069ca57c23 */ /* 0x000fe2000801080f */
[----:B------:R-:W-:Y:S01]  /*2870*/  FSEL R157, R168, -INF , !P0 ;  /* 0xff800000a89d7808 */ /* 0x000fe20004000000 */
[----:B------:R-:W1:Y:S01]  /*2880*/  MUFU.EX2 R160, R160 ;  /* 0x000000a000a07308 */ /* 0x000e620000000800 */
[C---:B------:R-:W-:Y:S02]  /*2890*/  ISETP.GT.OR P0, PT, R216.reuse, 0x21, !P1 ;  /* 0x00000021d800780c */ /* 0x040fe40004f04670 */
[----:B------:R-:W-:Y:S01]  /*28a0*/  ISETP.GE.AND P1, PT, R217, 0x28, PT ;  /* 0x00000028d900780c */ /* 0x000fe20003f26270 */
        /* <DEDUP_REMOVED lines=8> */
[----:B------:R-:W-:Y:S01]  /*2930*/  ISETP.GE.AND P1, PT, R217, 0x30, PT ;  /* 0x00000030d900780c */ /* 0x000fe20003f26270 */
[----:B------:R-:W-:Y:S01]  /*2940*/  FFMA.FTZ R168, R157, UR6, -R8 ;  /* 0x000000069da87c23 */ /* 0x000fe20008010808 */
[----:B------:R-:W-:Y:S01]  /*2950*/  IADD3 R156, -R218, 0x8, -R213 ;  /* 0x00000008da9c7810 */ /* 0x000fe20007ffe9d5 */
[----:B------:R-:W4:Y:S01]  /*2960*/  MUFU.EX2 R161, R161 ;  /* 0x000000a100a17308 */ /* 0x000f220000000800 */
[----:B------:R-:W-:Y:S02]  /*2970*/  SEL R157, R212, 0x40, !P2 ;  /* 0x00000040d49d7807 */ /* 0x000fe40005000000 */
[----:B------:R-:W-:Y:S01]  /*2980*/  FSEL R172, R173, -INF , !P0 ;  /* 0xff800000adac7808 */ /* 0x000fe20004000000 */
[----:B------:R-:W-:Y:S02]  /*2990*/  WARPGROUP.DEPBAR.LE gsb0, 0x0 ;  /* 0x00008000000079c5 */ /* 0x000fe40000010000 */
[----:B------:R-:W-:Y:S01]  /*29a0*/  WARPGROUP.ARRIVE ;  /* 0x00000000000079c5 */ /* 0x000fe20000000000 */
[----:B------:R-:W-:Y:S01]  /*29b0*/  ISETP.GT.OR P0, PT, R216, 0x30, !P1 ;  /* 0x00000030d800780c */ /* 0x000fe20004f04670 */
[----:B------:R-:W-:Y:S01]  /*29c0*/  FFMA.FTZ R173, R172, UR6, -R9 ;  /* 0x00000006acad7c23 */ /* 0x000fe20008010809 */
[----:B------:R-:W-:Y:S01]  /*29d0*/  SEL R156, R156, 0x40, P3 ;  /* 0x000000409c9c7807 */ /* 0x000fe20001800000 */
[----:B------:R-:W5:Y:S01]  /*29e0*/  MUFU.EX2 R168, R168 ;  /* 0x000000a800a87308 */ /* 0x000f620000000800 */
[----:B------:R-:W-:Y:S01]  /*29f0*/  ISETP.GE.AND P1, PT, R157, RZ, PT ;  /* 0x000000ff9d00720c */ /* 0x000fe20003f26270 */
[----:B------:R-:W-:Y:S01]  /*2a00*/  HGMMA.64x64x16.F32.BF16 R120, R196, gdesc[UR12], R120, gsb0 ;  /* 0x00e0000cc4787df0 */ /* 0x000fe20008001878 */
[----:B------:R-:W-:Y:S01]  /*2a10*/  UIADD3 UR14, UR11, 0x100, URZ ;  /* 0x000001000b0e7890 */ /* 0x000fe2000fffe03f */
[----:B------:R-:W-:Y:S01]  /*2a20*/  FSEL R213, R176, -INF , !P0 ;  /* 0xff800000b0d57808 */ /* 0x000fe20004000000 */
[----:B------:R-:W-:Y:S01]  /*2a30*/  UMOV UR15, 0x80000020 ;  /* 0x80000020000f7882 */ /* 0x000fe20000000000 */
[----:B------:R-:W-:-:S02]  /*2a40*/  ISETP.GT.OR P0, PT, R156, RZ, !P1 ;  /* 0x000000ff9c00720c */ /* 0x000fc40004f04670 */
[----:B------:R-:W-:Y:S01]  /*2a50*/  ISETP.GE.AND P1, PT, R157, 0x1, PT ;  /* 0x000000019d00780c */ /* 0x000fe20003f26270 */
[----:B------:R-:W-:Y:S01]  /*2a60*/  FFMA.FTZ R172, R213, UR6, -R12 ;  /* 0x00000006d5ac7c23 */ /* 0x000fe2000801080c */
[----:B------:R-:W-:Y:S01]  /*2a70*/  FSEL R213, R154, -INF , !P0 ;  /* 0xff8000009ad57808 */ /* 0x000fe20004000000 */
[----:B------:R-:W2:Y:S01]  /*2a80*/  MUFU.EX2 R173, R173 ;  /* 0x000000ad00ad7308 */ /* 0x000ea20000000800 */
[C---:B------:R-:W-:Y:S02]  /*2a90*/  ISETP.GT.OR P0, PT, R156.reuse, 0x1, !P1 ;  /* 0x000000019c00780c */ /* 0x040fe40004f04670 */
[----:B------:R-:W-:Y:S01]  /*2aa0*/  ISETP.GE.AND P1, PT, R157, 0x8, PT ;  /* 0x000000089d00780c */ /* 0x000fe20003f26270 */
[----:B------:R-:W-:Y:S01]  /*2ab0*/  FFMA.FTZ R176, R213, UR6, -R20 ;  /* 0x00000006d5b07c23 */ /* 0x000fe20008010814 */
[----:B------:R-:W-:Y:S02]  /*2ac0*/  FSEL R20, R155, -INF , !P0 ;  /* 0xff8000009b147808 */ /* 0x000fe40004000000 */
[----:B------:R-:W-:Y:S01]  /*2ad0*/  ISETP.GT.OR P0, PT, R156, 0x8, !P1 ;  /* 0x000000089c00780c */ /* 0x000fe20004f04670 */
[----:B------:R-:W-:Y:S01]  /*2ae0*/  MUFU.EX2 R215, R215 ;  /* 0x000000d700d77308 */ /* 0x000fe20000000800 */
[----:B------:R-:W-:Y:S01]  /*2af0*/  ISETP.GE.AND P1, PT, R157, 0x9, PT ;  /* 0x000000099d00780c */ /* 0x000fe20003f26270 */
[----:B------:R-:W-:Y:S01]  /*2b00*/  FFMA.FTZ R213, R20, UR6, -R21 ;  /* 0x0000000614d57c23 */ /* 0x000fe20008010815 */
[----:B------:R-:W-:-:S02]  /*2b10*/  FSEL R21, R158, -INF , !P0 ;  /* 0xff8000009e157808 */ /* 0x000fc40004000000 */
[C---:B------:R-:W-:Y:S02]  /*2b20*/  ISETP.GT.OR P0, PT, R156.reuse, 0x9, !P1 ;  /* 0x000000099c00780c */ /* 0x040fe40004f04670 */
[----:B------:R-:W-:Y:S01]  /*2b30*/  ISETP.GE.AND P3, PT, R157, 0x11, PT ;  /* 0x000000119d00780c */ /* 0x000fe20003f66270 */
[----:B------:R-:W-:Y:S01]  /*2b40*/  FFMA.FTZ R210, R21, UR6, -R210 ;  /* 0x0000000615d27c23 */ /* 0x000fe200080108d2 */
[----:B------:R-:W-:Y:S01]  /*2b50*/  ISETP.GE.AND P2, PT, R157, 0x10, PT ;  /* 0x000000109d00780c */ /* 0x000fe20003f46270 */
[----:B------:R-:W2:Y:S01]  /*2b60*/  MUFU.EX2 R213, R213 ;  /* 0x000000d500d57308 */ /* 0x000ea20000000800 */
[----:B------:R-:W-:Y:S02]  /*2b70*/  FSEL R20, R159, -INF , !P0 ;  /* 0xff8000009f147808 */ /* 0x000fe40004000000 */
[C---:B------:R-:W-:Y:S02]  /*2b80*/  ISETP.GT.OR P0, PT, R156.reuse, 0x11, !P3 ;  /* 0x000000119c00780c */ /* 0x040fe40005f04670 */
[----:B------:R-:W-:Y:S01]  /*2b90*/  ISETP.GT.OR P1, PT, R156, 0x10, !P2 ;  /* 0x000000109c00780c */ /* 0x000fe20005724670 */
[----:B------:R-:W-:Y:S01]  /*2ba0*/  FFMA.FTZ R211, R20, UR6, -R211 ;  /* 0x0000000614d37c23 */ /* 0x000fe200080108d3 */
[----:B------:R-:W-:Y:S01]  /*2bb0*/  ISETP.GE.AND P2, PT, R157, 0x19, PT ;  /* 0x000000199d00780c */ /* 0x000fe20003f46270 */
[----:B------:R-:W2:Y:S01]  /*2bc0*/  MUFU.EX2 R176, R176 ;  /* 0x000000b000b07308 */ /* 0x000ea20000000800 */
[----:B------:R-:W-:-:S02]  /*2bd0*/  FSEL R20, R163, -INF , !P0 ;  /* 0xff800000a3147808 */ /* 0x000fc40004000000 */
[C---:B------:R-:W-:Y:S02]  /*2be0*/  ISETP.GE.AND P3, PT, R157.reuse, 0x20, PT ;  /* 0x000000209d00780c */ /* 0x040fe40003f66270 */
[----:B------:R-:W-:Y:S01]  /*2bf0*/  ISETP.GT.OR P2, PT, R156, 0x19, !P2 ;  /* 0x000000199c00780c */ /* 0x000fe20005744670 */
[----:B------:R-:W-:Y:S01]  /*2c00*/  FFMA.FTZ R209, R20, UR6, -R209 ;  /* 0x0000000614d17c23 */ /* 0x000fe200080108d1 */
[----:B------:R-:W-:Y:S01]  /*2c10*/  ISETP.GE.AND P0, PT, R157, 0x18, PT ;  /* 0x000000189d00780c */ /* 0x000fe20003f06270 */
[----:B------:R-:W-:Y:S01]  /*2c20*/  MUFU.EX2 R163, R211 ;  /* 0x000000d300a37308 */ /* 0x000fe20000000800 */
[----:B------:R-:W-:Y:S02]  /*2c30*/  FSEL R21, R162, -INF , !P1 ;  /* 0xff800000a2157808 */ /* 0x000fe40004800000 */
[C---:B------:R-:W-:Y:S02]  /*2c40*/  ISETP.GT.OR P3, PT, R156.reuse, 0x20, !P3 ;  /* 0x000000209c00780c */ /* 0x040fe40005f64670 */
[----:B------:R-:W-:Y:S01]  /*2c50*/  FSEL R20, R167, -INF , !P2 ;  /* 0xff800000a7147808 */ /* 0x000fe20005000000 */
[----:B------:R-:W-:Y:S01]  /*2c60*/  FFMA.FTZ R162, R21, UR6, -R208 ;  /* 0x0000000615a27c23 */ /* 0x000fe200080108d0 */
[----:B------:R-:W-:Y:S01]  /*2c70*/  ISETP.GT.OR P0, PT, R156, 0x18, !P0 ;  /* 0x000000189c00780c */ /* 0x000fe20004704670 */
[----:B------:R-:W-:Y:S01]  /*2c80*/  MUFU.EX2 R167, R209 ;  /* 0x000000d100a77308 */ /* 0x000fe20000000800 */
[----:B------:R-:W-:Y:S01]  /*2c90*/  ISETP.GE.AND P2, PT, R157, 0x21, PT ;  /* 0x000000219d00780c */ /* 0x000fe20003f46270 */
[----:B------:R-:W-:Y:S01]  /*2ca0*/  FFMA.FTZ R208, R20, UR6, -R15 ;  /* 0x0000000614d07c23 */ /* 0x000fe2000801080f */
[----:B------:R-:W-:-:S02]  /*2cb0*/  FSEL R155, R170, -INF , !P3 ;  /* 0xff800000aa9b7808 */ /* 0x000fc40005800000 */
[----:B------:R-:W-:Y:S02]  /*2cc0*/  ISETP.GE.AND P1, PT, R217, 0x31, PT ;  /* 0x00000031d900780c */ /* 0x000fe40003f26270 */
[----:B------:R-:W-:Y:S01]  /*2cd0*/  FSEL R21, R166, -INF , !P0 ;  /* 0xff800000a6157808 */ /* 0x000fe20004000000 */
[----:B------:R-:W-:Y:S01]  /*2ce0*/  FFMA.FTZ R170, R155, UR6, -R10 ;  /* 0x000000069baa7c23 */ /* 0x000fe2000801080a */
[----:B------:R-:W-:Y:S01]  /*2cf0*/  ISETP.GT.OR P2, PT, R156, 0x21, !P2 ;  /* 0x000000219c00780c */ /* 0x000fe20005744670 */
[----:B------:R-:W2:Y:S01]  /*2d00*/  MUFU.EX2 R210, R210 ;  /* 0x000000d200d27308 */ /* 0x000ea20000000800 */
[----:B------:R-:W-:Y:S01]  /*2d10*/  ISETP.GT.OR P3, PT, R216, 0x31, !P1 ;  /* 0x00000031d800780c */ /* 0x000fe20004f64670 */
[----:B------:R-:W-:Y:S01]  /*2d20*/  FFMA.FTZ R166, R21, UR6, -R14 ;  /* 0x0000000615a67c23 */ /* 0x000fe2000801080e */
[C---:B------:R-:W-:Y:S02]  /*2d30*/  ISETP.GE.AND P1, PT, R157.reuse, 0x28, PT ;  /* 0x000000289d00780c */ /* 0x040fe40003f26270 */
[----:B------:R-:W-:-:S02]  /*2d40*/  ISETP.GE.AND P5, PT, R157, 0x29, PT ;  /* 0x000000299d00780c */ /* 0x000fc40003fa6270 */
[----:B------:R-:W-:Y:S01]  /*2d50*/  FSEL R10, R171, -INF , !P2 ;  /* 0xff800000ab0a7808 */ /* 0x000fe20005000000 */
[----:B------:R-:W2:Y:S01]  /*2d60*/  MUFU.EX2 R162, R162 ;  /* 0x000000a200a27308 */ /* 0x000ea20000000800 */
[C---:B------:R-:W-:Y:S02]  /*2d70*/  ISETP.GT.OR P1, PT, R156.reuse, 0x28, !P1 ;  /* 0x000000289c00780c */ /* 0x040fe40004f24670 */
[----:B------:R-:W-:Y:S01]  /*2d80*/  ISETP.GT.OR P5, PT, R156, 0x29, !P5 ;  /* 0x000000299c00780c */ /* 0x000fe20006fa4670 */
[----:B------:R-:W-:Y:S01]  /*2d90*/  FFMA.FTZ R171, R10, UR6, -R11 ;  /* 0x000000060aab7c23 */ /* 0x000fe2000801080b */
[----:B------:R-:W-:Y:S02]  /*2da0*/  FSEL R159, R174, -INF , !P1 ;  /* 0xff800000ae9f7808 */ /* 0x000fe40004800000 */
[----:B------:R-:W-:Y:S01]  /*2db0*/  FSEL R158, R175, -INF , !P5 ;  /* 0xff800000af9e7808 */ /* 0x000fe20006800000 */
[----:B------:R-:W2:Y:S01]  /*2dc0*/  MUFU.EX2 R166, R166 ;  /* 0x000000a600a67308 */ /* 0x000ea20000000800 */
[----:B------:R-:W-:-:S02]  /*2dd0*/  WARPGROUP.DEPBAR.LE gsb0, 0x0 ;  /* 0x00008000000079c5 */ /* 0x000fc40000010000 */
[----:B------:R-:W-:Y:S01]  /*2de0*/  WARPGROUP.ARRIVE ;  /* 0x00000000000079c5 */ /* 0x000fe20000000000 */
[----:B------:R-:W-:Y:S02]  /*2df0*/  FSEL R212, R177, -INF , !P3 ;  /* 0xff800000b1d47808 */ /* 0x000fe40005800000 */
[----:B------:R-:W-:Y:S01]  /*2e00*/  ISETP.GE.AND P0, PT, R217, 0x39, PT ;  /* 0x00000039d900780c */ /* 0x000fe20003f06270 */
[----:B------:R-:W-:Y:S01]  /*2e10*/  FFMA.FTZ R217, R158, UR6, -R9 ;  /* 0x000000069ed97c23 */ /* 0x000fe20008010809 */
[----:B------:R1:W2:Y:S01]  /*2e20*/  MUFU.EX2 R177, R208 ;  /* 0x000000d000b17308 */ /* 0x0002a20000000800 */
[----:B------:R-:W-:Y:S01]  /*2e30*/  HGMMA.64x64x16.F32.BF16 R120, R188, gdesc[UR12], R120, gsb0 ;  /* 0x00e0000cbc787df0 */ /* 0x000fe20008001878 */
[----:B------:R-:W-:Y:S01]  /*2e40*/  UIADD3 UR14, UR11, 0x102, URZ ;  /* 0x000001020b0e7890 */ /* 0x000fe2000fffe03f */
[C---:B------:R-:W-:Y:S01]  /*2e50*/  ISETP.GE.AND P3, PT, R157.reuse, 0x30, PT ;  /* 0x000000309d00780c */ /* 0x040fe20003f66270 */
[----:B------:R-:W-:Y:S01]  /*2e60*/  UMOV UR15, 0x80000020 ;  /* 0x80000020000f7882 */ /* 0x000fe20000000000 */
[C---:B------:R-:W-:Y:S01]  /*2e70*/  ISETP.GE.AND P2, PT, R157.reuse, 0x31, PT ;  /* 0x000000319d00780c */ /* 0x040fe20003f46270 */
[----:B------:R-:W-:Y:S01]  /*2e80*/  FFMA.FTZ R212, R212, UR6, -R13 ;  /* 0x00000006d4d47c23 */ /* 0x000fe2000801080d */
[----:B------:R-:W-:Y:S01]  /*2e90*/  ISETP.GE.AND P1, PT, R157, 0x38, PT ;  /* 0x000000389d00780c */ /* 0x000fe20003f26270 */
[----:B------:R-:W2:Y:S01]  /*2ea0*/  MUFU.EX2 R164, R164 ;  /* 0x000000a400a47308 */ /* 0x000ea20000000800 */
[----:B-1----:R-:W-:Y:S01]  /*2eb0*/  FFMA.FTZ R208, R159, UR6, -R8 ;  /* 0x000000069fd07c23 */ /* 0x002fe20008010808 */
[----:B------:R-:W-:-:S02]  /*2ec0*/  ISETP.GE.AND P5, PT, R157, 0x39, PT ;  /* 0x000000399d00780c */ /* 0x000fc40003fa6270 */
[C---:B------:R-:W-:Y:S02]  /*2ed0*/  ISETP.GT.OR P3, PT, R156.reuse, 0x30, !P3 ;  /* 0x000000309c00780c */ /* 0x040fe40005f64670 */
[C---:B------:R-:W-:Y:S02]  /*2ee0*/  ISETP.GT.OR P2, PT, R156.reuse, 0x31, !P2 ;  /* 0x000000319c00780c */ /* 0x040fe40005744670 */
[C---:B------:R-:W-:Y:S01]  /*2ef0*/  ISETP.GT.OR P1, PT, R156.reuse, 0x38, !P1 ;  /* 0x000000389c00780c */ /* 0x040fe20004f24670 */
[----:B------:R-:W1:Y:S01]  /*2f00*/  MUFU.EX2 R169, R169 ;  /* 0x000000a900a97308 */ /* 0x000e620000000800 */
[----:B------:R-:W-:Y:S02]  /*2f10*/  ISETP.GT.OR P5, PT, R156, 0x39, !P5 ;  /* 0x000000399c00780c */ /* 0x000fe40006fa4670 */
[C---:B------:R-:W-:Y:S02]  /*2f20*/  ISETP.GT.OR P0, PT, R216.reuse, 0x39, !P0 ;  /* 0x00000039d800780c */ /* 0x040fe40004704670 */
[----:B------:R-:W-:-:S02]  /*2f30*/  ISETP.GT.OR P4, PT, R216, 0x38, !P4 ;  /* 0x00000038d800780c */ /* 0x000fc40006784670 */
[----:B------:R-:W-:Y:S01]  /*2f40*/  FSEL R216, R181, -INF , !P0 ;  /* 0xff800000b5d87808 */ /* 0x000fe20004000000 */
[----:B------:R-:W1:Y:S01]  /*2f50*/  MUFU.EX2 R170, R170 ;  /* 0x000000aa00aa7308 */ /* 0x000e620000000800 */
[----:B------:R-:W-:Y:S02]  /*2f60*/  FSEL R181, R178, -INF , !P3 ;  /* 0xff800000b2b57808 */ /* 0x000fe40005800000 */
[----:B------:R-:W-:Y:S02]  /*2f70*/  FSEL R178, R179, -INF , !P2 ;  /* 0xff800000b3b27808 */ /* 0x000fe40005000000 */
[----:B------:R-:W-:Y:S01]  /*2f80*/  FSEL R211, R182, -INF , !P1 ;  /* 0xff800000b6d37808 */ /* 0x000fe20004800000 */
[----:B------:R-:W-:Y:S01]  /*2f90*/  FFMA.FTZ R218, R181, UR6, -R12 ;  /* 0x00000006b5da7c23 */ /* 0x000fe2000801080c */
[----:B------:R-:W-:Y:S01]  /*2fa0*/  FSEL R209, R180, -INF , !P4 ;  /* 0xff800000b4d17808 */ /* 0x000fe20006000000 */
[----:B------:R-:W-:Y:S01]  /*2fb0*/  FFMA.FTZ R219, R178, UR6, -R13 ;  /* 0x00000006b2db7c23 */ /* 0x000fe2000801080d */
[----:B------:R-:W-:Y:S01]  /*2fc0*/  FSEL R182, R183, -INF , !P5 ;  /* 0xff800000b7b67808 */ /* 0x000fe20006800000 */
[--C-:B------:R-:W-:Y:S01]  /*2fd0*/  FFMA.FTZ R178, R211, UR6, -R6.reuse ;  /* 0x00000006d3b27c23 */ /* 0x100fe20008010806 */
[--C-:B------:R-:W-:Y:S01]  /*2fe0*/  FFMA.FTZ R13, R216, UR6, -R7.reuse ;  /* 0x00000006d80d7c23 */ /* 0x100fe20008010807 */
[----:B------:R-:W-:Y:S01]  /*2ff0*/  FFMA.FTZ R180, R209, UR6, -R6 ;  /* 0x00000006d1b47c23 */ /* 0x000fe20008010806 */
[----:B------:R-:W1:Y:S01]  /*3000*/  MUFU.EX2 R171, R171 ;  /* 0x000000ab00ab7308 */ /* 0x000e620000000800 */
[----:B------:R-:W-:-:S07]  /*3010*/  FFMA.FTZ R12, R182, UR6, -R7 ;  /* 0x00000006b60c7c23 */ /* 0x000fce0008010807 */
[----:B------:R-:W1:Y:S08]  /*3020*/  MUFU.EX2 R208, R208 ;  /* 0x000000d000d07308 */ /* 0x000e700000000800 */
[----:B------:R-:W1:Y:S08]  /*3030*/  MUFU.EX2 R179, R217 ;  /* 0x000000d900b37308 */ /* 0x000e700000000800 */
[----:B------:R-:W1:Y:S08]  /*3040*/  MUFU.EX2 R172, R172 ;  /* 0x000000ac00ac7308 */ /* 0x000e700000000800 */
[----:B------:R-:W-:Y:S08]  /*3050*/  MUFU.EX2 R6, R218 ;  /* 0x000000da00067308 */ /* 0x000ff00000000800 */
[----:B------:R-:W1:Y:S01]  /*3060*/  MUFU.EX2 R7, R212 ;  /* 0x000000d400077308 */ /* 0x000e620000000800 */
[----:B------:R-:W-:-:S02]  /*3070*/  WARPGROUP.DEPBAR.LE gsb0, 0x0 ;  /* 0x00008000000079c5 */ /* 0x000fc40000010000 */
[----:B------:R-:W-:-:S05]  /*3080*/  WARPGROUP.ARRIVE ;  /* 0x00000000000079c5 */ /* 0x000fca0000000000 */
[----:B------:R-:W-:Y:S01]  /*3090*/  MUFU.EX2 R180, R180 ;  /* 0x000000b400b47308 */ /* 0x000fe20000000800 */
[----:B------:R-:W-:Y:S01]  /*30a0*/  HGMMA.64x64x16.F32.BF16 R120, R200, gdesc[UR12], R120, gsb0 ;  /* 0x00e0000cc8787df0 */ /* 0x000fe20008001878 */
[----:B------:R-:W-:Y:S01]  /*30b0*/  UIADD3 UR14, UR11, 0x200, URZ ;  /* 0x000002000b0e7890 */ /* 0x000fe2000fffe03f */
[----:B------:R-:W-:Y:S02]  /*30c0*/  UMOV UR15, 0x80000020 ;  /* 0x80000020000f7882 */ /* 0x000fe40000000000 */
[----:B------:R-:W-:-:S03]  /*30d0*/  UMOV UR11, 0x80000020 ;  /* 0x80000020000b7882 */ /* 0x000fc60000000000 */
[----:B------:R-:W-:Y:S08]  /*30e0*/  MUFU.EX2 R178, R178 ;  /* 0x000000b200b27308 */ /* 0x000ff00000000800 */
[----:B------:R-:W-:Y:S08]  /*30f0*/  MUFU.EX2 R13, R13 ;  /* 0x0000000d000d7308 */ /* 0x000ff00000000800 */
[----:B------:R-:W-:Y:S01]  /*3100*/  MUFU.EX2 R12, R12 ;  /* 0x0000000c000c7308 */ /* 0x000fe20000000800 */
[----:B------:R-:W-:-:S02]  /*3110*/  WARPGROUP.DEPBAR.LE gsb0, 0x0 ;  /* 0x00008000000079c5 */ /* 0x000fc40000010000 */
        /* <DEDUP_REMOVED lines=12> */
[----:B------:R-:W3:Y:S04]  /*31e0*/  LDS.64 R20, [R214+0x1e200] ;  /* 0x01e20000d6147984 */ /* 0x000ee80000000a00 */
[----:B------:R-:W4:Y:S04]  /*31f0*/  LDS.64 R14, [R214+0x1e220] ;  /* 0x01e22000d60e7984 */ /* 0x000f280000000a00 */
[----:B------:R-:W5:Y:S04]  /*3200*/  LDS.64 R154, [R214+0x1e240] ;  /* 0x01e24000d69a7984 */ /* 0x000f680000000a00 */
[----:B------:R-:W2:Y:S04]  /*3210*/  LDS.64 R10, [R214+0x1e260] ;  /* 0x01e26000d60a7984 */ /* 0x000ea80000000a00 */
[----:B------:R-:W1:Y:S04]  /*3220*/  LDS.64 R8, [R214+0x1e2a0] ;  /* 0x01e2a000d6087984 */ /* 0x000e680000000a00 */
        /* <DEDUP_REMOVED lines=11> */
[--C-:B-----5:R-:W-:Y:S01]  /*32e0*/  FADD.FTZ R15, R128, -R154.reuse ;  /* 0x8000009a800f7221 */ /* 0x120fe20000010000 */
[--C-:B------:R-:W-:Y:S01]  /*32f0*/  FADD.FTZ R122, R129, -R155.reuse ;  /* 0x8000009b817a7221 */ /* 0x100fe20000010000 */
[----:B------:R-:W-:Y:S01]  /*3300*/  FADD.FTZ R123, R130, -R154 ;  /* 0x8000009a827b7221 */ /* 0x000fe20000010000 */
[----:B------:R-:W-:Y:S01]  /*3310*/  FADD.FTZ R126, R131, -R155 ;  /* 0x8000009b837e7221 */ /* 0x000fe20000010000 */
[--C-:B--2---:R-:W-:Y:S01]  /*3320*/  FADD.FTZ R125, R132, -R10.reuse ;  /* 0x8000000a847d7221 */ /* 0x104fe20000010000 */
[----:B------:R-:W-:Y:S01]  /*3330*/  FADD.FTZ R127, R134, -R10 ;  /* 0x8000000a867f7221 */ /* 0x000fe20000010000 */
[--C-:B------:R-:W-:Y:S01]  /*3340*/  FADD.FTZ R10, R133, -R11.reuse ;  /* 0x8000000b850a7221 */ /* 0x100fe20000010000 */
[----:B------:R-:W-:Y:S01]  /*3350*/  FADD.FTZ R128, R135, -R11 ;  /* 0x8000000b87807221 */ /* 0x000fe20000010000 */
[----:B------:R-:W-:Y:S01]  /*3360*/  FMUL.FTZ R125, R160, R125 ;  /* 0x0000007da07d7220 */ /* 0x000fe20000410000 */
[----:B------:R-:W2:Y:S01]  /*3370*/  MUFU.EX2 R11, R219 ;  /* 0x000000db000b7308 */ /* 0x000ea20000000800 */
[----:B------:R-:W-:Y:S01]  /*3380*/  FMUL.FTZ R10, R165, R10 ;  /* 0x0000000aa50a7220 */ /* 0x000fe20000410000 */
[--C-:B-1----:R-:W-:Y:S01]  /*3390*/  FADD.FTZ R133, R140, -R8.reuse ;  /* 0x800000088c857221 */ /* 0x102fe20000010000 */
[----:B------:R-:W-:Y:S01]  /*33a0*/  FADD.FTZ R135, R142, -R8 ;  /* 0x800000088e877221 */ /* 0x000fe20000010000 */
[--C-:B------:R-:W-:Y:S01]  /*33b0*/  FADD.FTZ R8, R141, -R9.reuse ;  /* 0x800000098d087221 */ /* 0x100fe20000010000 */
[----:B------:R-:W-:Y:S01]  /*33c0*/  FMUL.FTZ R15, R16, R15 ;  /* 0x0000000f100f7220 */ /* 0x000fe20000410000 */
[----:B------:R-:W-:Y:S01]  /*33d0*/  FMUL.FTZ R122, R161, R122 ;  /* 0x0000007aa17a7220 */ /* 0x000fe20000410000 */
[----:B------:R-:W-:Y:S01]  /*33e0*/  FADD.FTZ R134, R143, -R9 ;  /* 0x800000098f867221 */ /* 0x000fe20000010000 */
[----:B------:R-:W-:Y:S01]  /*33f0*/  F2FP.BF16.F32.PACK_AB R154, R10, R125 ;  /* 0x0000007d0a9a723e */ /* 0x000fe200000010ff */
[----:B------:R-:W-:Y:S01]  /*3400*/  FMUL.FTZ R143, R153, R20 ;  /* 0x00000014998f7220 */ /* 0x000fe20000410000 */
[----:B------:R-:W-:Y:S01]  /*3410*/  FMUL.FTZ R133, R168, R133 ;  /* 0x00000085a8857220 */ /* 0x000fe20000410000 */
[----:B------:R-:W-:Y:S01]  /*3420*/  FMUL.FTZ R8, R173, R8 ;  /* 0x00000008ad087220 */ /* 0x000fe20000410000 */
[----:B------:R-:W-:-:S02]  /*3430*/  IMAD.U32 R10, RZ, RZ, UR5 ;  /* 0x00000005ff0a7e24 */ /* 0x000fc4000f8e00ff */
[--C-:B------:R-:W-:Y:S01]  /*3440*/  FADD.FTZ R131, R136, -R156.reuse ;  /* 0x8000009c88837221 */ /* 0x100fe20000010000 */
[----:B------:R-:W-:Y:S01]  /*3450*/  FADD.FTZ R129, R138, -R156 ;  /* 0x8000009c8a817221 */ /* 0x000fe20000010000 */
[--C-:B------:R-:W-:Y:S01]  /*3460*/  FADD.FTZ R132, R137, -R157.reuse ;  /* 0x8000009d89847221 */ /* 0x100fe20000010000 */
[----:B------:R-:W-:Y:S01]  /*3470*/  FADD.FTZ R130, R139, -R157 ;  /* 0x8000009d8b827221 */ /* 0x000fe20000010000 */
[----:B------:R-:W-:Y:S01]  /*3480*/  FADD.FTZ R140, R149, -R175 ;  /* 0x800000af958c7221 */ /* 0x000fe20000010000 */
[----:B------:R-:W-:Y:S01]  /*3490*/  FMUL.FTZ R20, R213, R120 ;  /* 0x00000078d5147220 */ /* 0x000fe20000410000 */
[--C-:B------:R-:W-:Y:S01]  /*34a0*/  FADD.FTZ R137, R144, -R158.reuse ;  /* 0x8000009e90897221 */ /* 0x100fe20000010000 */
[----:B------:R-:W-:Y:S01]  /*34b0*/  FADD.FTZ R9, R146, -R158 ;  /* 0x8000009e92097221 */ /* 0x000fe20000010000 */
[--C-:B------:R-:W-:Y:S01]  /*34c0*/  FADD.FTZ R138, R145, -R159.reuse ;  /* 0x8000009f918a7221 */ /* 0x100fe20000010000 */
[----:B------:R-:W-:Y:S01]  /*34d0*/  FADD.FTZ R136, R147, -R159 ;  /* 0x8000009f93887221 */ /* 0x000fe20000010000 */
[--C-:B------:R-:W-:Y:S01]  /*34e0*/  FADD.FTZ R139, R148, -R174.reuse ;  /* 0x800000ae948b7221 */ /* 0x100fe20000010000 */
[----:B------:R-:W-:Y:S01]  /*34f0*/  FADD.FTZ R141, R150, -R174 ;  /* 0x800000ae968d7221 */ /* 0x000fe20000010000 */
[----:B------:R-:W-:Y:S01]  /*3500*/  FADD.FTZ R175, R151, -R175 ;  /* 0x800000af97af7221 */ /* 0x000fe20000010000 */
[----:B------:R-:W-:Y:S01]  /*3510*/  FMUL.FTZ R156, R152, R181 ;  /* 0x000000b5989c7220 */ /* 0x000fe20000410000 */
[----:B------:R-:W-:Y:S01]  /*3520*/  F2FP.BF16.F32.PACK_AB R120, R153, R152 ;  /* 0x000000989978723e */ /* 0x000fe200000010ff */
        /* <DEDUP_REMOVED lines=35> */
[----:B------:R-:W-:Y:S01]  /*3760*/  F2FP.BF16.F32.PACK_AB R149, R130, R129 ;  /* 0x000000818295723e */ /* 0x000fe200000010ff */
[----:B------:R1:W-:Y:S01]  /*3770*/  STSM.16.MT88.4 [R15+0x1f000], R152 ;  /* 0x01f000980f007844 */ /* 0x0003e20000004200 */
[----:B------:R-:W-:-:S02]  /*3780*/  F2FP.BF16.F32.PACK_AB R151, R134, R135 ;  /* 0x000000878697723e */ /* 0x000fc400000010ff */
[----:B------:R-:W-:Y:S02]  /*3790*/  F2FP.BF16.F32.PACK_AB R144, R138, R137 ;  /* 0x000000898a90723e */ /* 0x000fe400000010ff */
        /* <DEDUP_REMOVED lines=15> */
[----:B------:R-:W-:-:S13]  /*3890*/  R2UR UR11, R19 ;  /* 0x00000000130b72ca */ /* 0x000fda00000e0000 */
[----:B------:R-:W-:-:S04]  /*38a0*/  USHF.R.U32.HI UR11, URZ, 0x4, UR11 ;  /* 0x000000043f0b7899 */ /* 0x000fc8000801160b */
[----:B------:R-:W-:-:S04]  /*38b0*/  ULOP3.LUT UR11, UR11, 0x3fff, URZ, 0xc0, !UPT ;  /* 0x00003fff0b0b7892 */ /* 0x000fc8000f8ec03f */
[----:B------:R-:W-:Y:S01]  /*38c0*/  ULOP3.LUT UR11, UR11, 0x10000, URZ, 0xfc, !UPT ;  /* 0x000100000b0b7892 */ /* 0x000fe2000f8efc3f */
[----:B------:R-:W-:Y:S02]  /*38d0*/  WARPGROUP.DEPBAR.LE gsb0, 0x0 ;  /* 0x00008000000079c5 */ /* 0x000fe40000010000 */
[----:B------:R-:W-:Y:S02]  /*38e0*/  F2FP.BF16.F32.PACK_AB R120, R161, R16 ;  /* 0x00000010a178723e */ /* 0x000fe400000010ff */
[----:B------:R-:W-:Y:S02]  /*38f0*/  F2FP.BF16.F32.PACK_AB R121, R167, R162 ;  /* 0x000000a2a779723e */ /* 0x000fe400000010ff */
[----:B------:R-:W-:Y:S02]  /*3900*/  F2FP.BF16.F32.PACK_AB R122, R165, R160 ;  /* 0x000000a0a57a723e */ /* 0x000fe400000010ff */
[----:B------:R-:W-:Y:S02]  /*3910*/  F2FP.BF16.F32.PACK_AB R123, R177, R166 ;  /* 0x000000a6b17b723e */ /* 0x000fe400000010ff */
[----:B------:R-:W-:-:S02]  /*3920*/  F2FP.BF16.F32.PACK_AB R165, R171, R170 ;  /* 0x000000aaaba5723e */ /* 0x000fc400000010ff */
[----:B------:R-:W-:Y:S01]  /*3930*/  WARPGROUP.ARRIVE ;  /* 0x00000000000079c5 */ /* 0x000fe20000000000 */
[----:B------:R-:W-:Y:S02]  /*3940*/  F2FP.BF16.F32.PACK_AB R166, R173, R168 ;  /* 0x000000a8ada6723e */ /* 0x000fe400000010ff */
[----:B------:R-:W-:Y:S02]  /*3950*/  F2FP.BF16.F32.PACK_AB R167, R179, R208 ;  /* 0x000000d0b3a7723e */ /* 0x000fe400000010ff */
[----:B------:R-:W-:Y:S01]  /*3960*/  F2FP.BF16.F32.PACK_AB R173, R11, R6 ;  /* 0x000000060bad723e */ /* 0x000fe200000010ff */
[----:B------:R-:W-:Y:S01]  /*3970*/  HGMMA.64x96x16.F32.BF16 R72, R120, gdesc[UR12].tnspB, R72, gsb0 ;  /* 0x4160000c78487df0 */ /* 0x000fe20008001848 */
[----:B------:R-:W-:Y:S01]  /*3980*/  UMOV UR14, UR12 ;  /* 0x0000000c000e7c82 */ /* 0x000fe20008000000 */
[----:B------:R-:W-:Y:S01]  /*3990*/  UMOV UR15, 0x80000020 ;  /* 0x80000020000f7882 */ /* 0x000fe20000000000 */
[----:B------:R-:W-:-:S13]  /*39a0*/  R2UR UR12, R8 ;  /* 0x00000000080c72ca */ /* 0x000fda00000e0000 */
[----:B------:R-:W-:-:S04]  /*39b0*/  USHF.R.U32.HI UR12, URZ, 0x4, UR12 ;  /* 0x000000043f0c7899 */ /* 0x000fc8000801160c */
[----:B------:R-:W-:-:S04]  /*39c0*/  ULOP3.LUT UR12, UR12, 0x3fff, URZ, 0xc0, !UPT ;  /* 0x00003fff0c0c7892 */ /* 0x000fc8000f8ec03f */
[----:B------:R-:W-:-:S03]  /*39d0*/  UIADD3 UR13, UR12, 0x400, URZ ;  /* 0x000004000c0d7890 */ /* 0x000fc6000fffe03f */
[----:B------:R-:W-:Y:S01]  /*39e0*/  UMOV UR18, UR12 ;  /* 0x0000000c00127c82 */ /* 0x000fe20008000000 */
[----:B------:R-:W-:Y:S02]  /*39f0*/  WARPGROUP.DEPBAR.LE gsb0, 0x0 ;  /* 0x00008000000079c5 */ /* 0x000fe40000010000 */
[----:B------:R-:W-:-:S06]  /*3a00*/  WARPGROUP.ARRIVE ;  /* 0x00000000000079c5 */ /* 0x000fcc0000000000 */
[----:B------:R-:W-:Y:S01]  /*3a10*/  HGMMA.64x96x16.F32.BF16 R72, R164, gdesc[UR12].tnspB, R72, gsb0 ;  /* 0x4160000ca4487df0 */ /* 0x000fe20008001848 */
[----:B------:R-:W-:Y:S01]  /*3a20*/  UIADD3 UR14, UR10, 0xc0, URZ ;  /* 0x000000c00a0e7890 */ /* 0x000fe2000fffe03f */
[----:B------:R-:W-:Y:S01]  /*3a30*/  UMOV UR15, 0x80000020 ;  /* 0x80000020000f7882 */ /* 0x000fe20000000000 */
[----:B------:R-:W-:Y:S02]  /*3a40*/  ULEA UR10, UR5, UR11, 0xa ;  /* 0x0000000b050a7291 */ /* 0x000fe4000f8e503f */
[----:B------:R-:W-:-:S05]  /*3a50*/  UIADD3 UR11, UR12, 0x200, URZ ;  /* 0x000002000c0b7890 */ /* 0x000fca000fffe03f */
        /* <DEDUP_REMOVED lines=161> */
.L_x_1577:
        /* <DEDUP_REMOVED lines=9> */
[----:B------:R-:W-:-:S05]  /*4500*/  UMOV UR10, UR8 ;  /* 0x00000008000a7c82 */ /* 0x000fca0008000000 */
[----:B------:R-:W-:Y:S01]  /*4510*/  HGMMA.64x96x16.F32.BF16 R24, R156, gdesc[UR8].tnspB, R24, gsb0 ;  /* 0x416000089c187df0 */ /* 0x000fe20008001818 */
[----:B------:R-:W-:Y:S01]  /*4520*/  UIADD3 UR10, UR8, 0x40, URZ ;  /* 0x00000040080a7890 */ /* 0x000fe2000fffe03f */
[----:B------:R-:W-:Y:S01]  /*4530*/  UMOV UR11, 0x80000020 ;  /* 0x80000020000b7882 */ /* 0x000fe20000000000 */
[----:B------:R-:W-:Y:S02]  /*4540*/  WARPGROUP.DEPBAR.LE gsb0, 0x0 ;  /* 0x00008000000079c5 */ /* 0x000fe40000010000 */
[----:B------:R-:W-:-:S06]  /*4550*/  WARPGROUP.ARRIVE ;  /* 0x00000000000079c5 */ /* 0x000fcc0000000000 */
[----:B------:R-:W-:Y:S01]  /*4560*/  HGMMA.64x96x16.F32.BF16 R24, R152, gdesc[UR8].tnspB, R24, gsb0 ;  /* 0x4160000898187df0 */ /* 0x000fe20008001818 */
[----:B------:R-:W-:Y:S01]  /*4570*/  UIADD3 UR10, UR8, 0x80, URZ ;  /* 0x00000080080a7890 */ /* 0x000fe2000fffe03f */
[----:B------:R-:W-:Y:S01]  /*4580*/  UMOV UR11, 0x80000020 ;  /* 0x80000020000b7882 */ /* 0x000fe20000000000 */
        /* <DEDUP_REMOVED lines=26> */
.L_x_1578:
        /* <DEDUP_REMOVED lines=62> */
.L_x_1560:
        /* <DEDUP_REMOVED lines=31> */
[----:B-1----:R-:W-:Y:S02]  /*4d00*/  LEA.HI R7, R9, R8, RZ, 0x5 ;  /* 0x0000000809077211 */ /* 0x002fe400078f28ff */
[----:B------:R-:W-:-:S02]  /*4d10*/  LOP3.LUT R3, R0, 0xfffffff0, RZ, 0xc0, !PT ;  /* 0xfffffff000037812 */ /* 0x000fc400078ec0ff */
[----:B------:R-:W-:Y:S02]  /*4d20*/  SHF.R.S32.HI R11, RZ, 0x5, R7 ;  /* 0x00000005ff0b7819 */ /* 0x000fe40000011407 */
[----:B------:R-:W-:Y:S01]  /*4d30*/  SHF.R.U32.HI R0, RZ, 0x1, R0 ;  /* 0x00000001ff007819 */ /* 0x000fe20000011600 */
[----:B------:R-:W-:Y:S01]  /*4d40*/  IMAD.IADD R3, R8, 0x1, -R3 ;  /* 0x0000000108037824 */ /* 0x000fe200078e0a03 */
[----:B------:R-:W-:Y:S02]  /*4d50*/  F2FP.BF16.F32.PACK_AB R105, R107, R106 ;  /* 0x0000006a6b69723e */ /* 0x000fe400000010ff */
[----:B------:R-:W-:Y:S02]  /*4d60*/  F2FP.BF16.F32.PACK_AB R112, R113, R112 ;  /* 0x000000707170723e */ /* 0x000fe400000010ff */
[----:B------:R-:W-:Y:S02]  /*4d70*/  LEA.HI R2, R3, R3, RZ, 0x1 ;  /* 0x0000000303027211 */ /* 0x000fe400078f08ff */
        /* <DEDUP_REMOVED lines=20> */
[----:B------:R-:W-:Y:S01]  /*4ec0*/  F2FP.BF16.F32.PACK_AB R114, R117, R116 ;  /* 0x000000747572723e */ /* 0x000fe200000010ff */
[----:B------:R-:W-:Y:S01]  /*4ed0*/  IMAD.MOV.U32 R2, RZ, RZ, 0x20 ;  /* 0x00000020ff027424 */ /* 0x000fe200078e00ff */
[----:B------:R-:W-:Y:S02]  /*4ee0*/  LOP3.LUT R0, R7, 0x8, R0, 0xf8, !PT ;  /* 0x0000000807007812 */ /* 0x000fe400078ef800 */
[----:B------:R-:W-:Y:S02]  /*4ef0*/  SHF.R.U32.HI R7, RZ, 0x3, R7 ;  /* 0x00000003ff077819 */ /* 0x000fe40000011607 */
[----:B------:R-:W-:Y:S02]  /*4f00*/  F2FP.BF16.F32.PACK_AB R115, R119, R118 ;  /* 0x000000767773723e */ /* 0x000fe400000010ff */
[----:B------:R-:W-:-:S02]  /*4f10*/  LOP3.LUT R0, R0, R7, RZ, 0x3c, !PT ;  /* 0x0000000700007212 */ /* 0x000fc400078e3cff */
[----:B------:R-:W-:Y:S02]  /*4f20*/  F2FP.BF16.F32.PACK_AB R25, R27, R26 ;  /* 0x0000001a1b19723e */ /* 0x000fe400000010ff */
[----:B------:R-:W-:Y:S01]  /*4f30*/  F2FP.BF16.F32.PACK_AB R32, R33, R32 ;  /* 0x000000202120723e */ /* 0x000fe200000010ff */
[----:B------:R-:W-:Y:S01]  /*4f40*/  IMAD.IADD R0, R3, 0x1, R0 ;  /* 0x0000000103007824 */ /* 0x000fe200078e0200 */
[----:B------:R-:W-:Y:S01]  /*4f50*/  SEL R3, R2, 0xffffffe0, !P0 ;  /* 0xffffffe002037807 */ /* 0x000fe20004000000 */
[----:B------:R-:W-:Y:S01]  /*4f60*/  IMAD.U32 R2, RZ, RZ, UR4 ;  /* 0x00000004ff027e24 */ /* 0x000fe2000f8e00ff */
[----:B------:R-:W-:Y:S02]  /*4f70*/  F2FP.BF16.F32.PACK_AB R26, R29, R28 ;  /* 0x0000001c1d1a723e */ /* 0x000fe400000010ff */
[----:B------:R-:W-:Y:S02]  /*4f80*/  LEA R0, R0, UR6, 0x1 ;  /* 0x0000000600007c11 */ /* 0x000fe4000f8e08ff */
[----:B------:R-:W-:-:S02]  /*4f90*/  F2FP.BF16.F32.PACK_AB R27, R31, R30 ;  /* 0x0000001e1f1b723e */ /* 0x000fc400000010ff */
[----:B------:R-:W-:Y:S01]  /*4fa0*/  IADD3 R4, R3, 0x6000, R0 ;  /* 0x0000600003047810 */ /* 0x000fe20007ffe000 */
[----:B------:R-:W-:Y:S01]  /*4fb0*/  STSM.16.M88.4 [R0+0x6000], R72 ;  /* 0x0060004800007844 */ /* 0x000fe20000000200 */
[----:B------:R-:W-:Y:S01]  /*4fc0*/  F2FP.BF16.F32.PACK_AB R33, R35, R34 ;  /* 0x000000222321723e */ /* 0x000fe200000010ff */
[----:B------:R-:W-:Y:S01]  /*4fd0*/  IMAD.U32 R3, RZ, RZ, UR5 ;  /* 0x00000005ff037e24 */ /* 0x000fe2000f8e00ff */
[----:B------:R-:W-:Y:S01]  /*4fe0*/  F2FP.BF16.F32.PACK_AB R40, R41, R40 ;  /* 0x000000282928723e */ /* 0x000fe200000010ff */
[----:B------:R-:W-:Y:S01]  /*4ff0*/  STSM.16.M88.4 [R4], R80 ;  /* 0x0000005004007844 */ /* 0x000fe20000000200 */
[----:B------:R-:W-:Y:S01]  /*5000*/  F2FP.BF16.F32.PACK_AB R34, R37, R36 ;  /* 0x000000242522723e */ /* 0x000fe200000010ff */
[----:B------:R-:W-:Y:S01]  /*5010*/  ULDC.64 UR4, c[0x0][0x878] ;  /* 0x00021e0000047ab9 */ /* 0x000fe20000000a00 */
        /* <DEDUP_REMOVED lines=13> */
[----:B------:R-:W-:Y:S01]  /*50f0*/  STSM.16.M88.4 [R0], R24 ;  /* 0x0000001800007844 */ /* 0x000fe20000000200 */
        /* <DEDUP_REMOVED lines=9> */
[----:B------:R-:W-:Y:S02]  /*5190*/  F2FP.BF16.F32.PACK_AB R67, R71, R70 ;  /* 0x000000464743723e */ /* 0x000fe400000010ff */
[----:B------:R-:W-:Y:S01]  /*51a0*/  PLOP3.LUT P0, PT, PT, PT, UP0, 0x80, 0x0 ;  /* 0x000000000000781c */ /* 0x000fe20003f0f008 */
[----:B------:R2:W-:Y:S04]  /*51b0*/  STSM.16.M88.4 [R0+0x4000], R56 ;  /* 0x0040003800007844 */ /* 0x0005e80000000200 */
[----:B------:R3:W-:Y:S01]  /*51c0*/  STSM.16.M88.4 [R4+-0x2000], R64 ;  /* 0xffe0004004007844 */ /* 0x0007e20000000200 */
[----:B------:R-:W-:Y:S01]  /*51d0*/  BAR.SYNC.DEFER_BLOCKING 0x1, 0x100 ;  /* 0x0044000000007b1d */ /* 0x000fe20000010000 */
[----:B------:R-:W-:Y:S01]  /*51e0*/  UISETP.NE.U32.AND UP1, UPT, UR4, URZ, UPT ;  /* 0x0000003f0400728c */ /* 0x000fe2000bf25070 */
[----:B------:R-:W-:-:S04]  /*51f0*/  LEA.HI R6, R9, R8, RZ, 0x2 ;  /* 0x0000000809067211 */ /* 0x000fc800078f10ff */
[----:B------:R-:W-:Y:S02]  /*5200*/  ULDC UR7, c[0x0][0x808] ;  /* 0x0002020000077ab9 */ /* 0x000fe40000000800 */
[----:B-1----:R-:W1:Y:S01]  /*5210*/  LDC.64 R40, c[0x0][0x850] ;  /* 0x00021400ff287b82 */ /* 0x002e620000000a00 */
[----:B------:R-:W4:Y:S01]  /*5220*/  @P0 LDG.E R10, desc[UR46][R2.64] ;  /* 0x0000002e020a0981 */ /* 0x000f22000c1e1900 */
[----:B------:R-:W-:Y:S01]  /*5230*/  UISETP.NE.AND.EX UP1, UPT, UR5, URZ, UPT, UP1 ;  /* 0x0000003f0500728c */ /* 0x000fe2000bf25310 */
[----:B------:R-:W-:Y:S01]  /*5240*/  LOP3.LUT R7, R6, 0x1ffffffc, RZ, 0xc0, !PT ;  /* 0x1ffffffc06077812 */ /* 0x000fe200078ec0ff */
[----:B--2---:R-:W-:-:S04]  /*5250*/  IMAD.U32 R0, RZ, RZ, UR7 ;  /* 0x00000007ff007e24 */ /* 0x004fc8000f8e00ff */
[----:B------:R-:W-:-:S05]  /*5260*/  PLOP3.LUT P1, PT, PT, PT, UP1, 0x80, 0x0 ;  /* 0x000000000000781c */ /* 0x000fca0003f2f018 */
[----:B------:R-:W-:Y:S02]  /*5270*/  @UP1 ULDC.64 UR4, c[0x0][0x878] ;  /* 0x00021e0000041ab9 */ /* 0x000fe40000000a00 */
[----:B------:R-:W-:Y:S01]  /*5280*/  @UP1 UIMAD.WIDE UR4, UR36, 0x4, UR4 ;  /* 0x00000004240418a5 */ /* 0x000fe2000f8e0204 */
[----:B------:R-:W-:Y:S01]  /*5290*/  LEA.HI R9, R9, R8, RZ, 0x3 ;  /* 0x0000000809097211 */ /* 0x000fe200078f18ff */
[----:B------:R-:W2:Y:S01]  /*52a0*/  S2R R59, SR_CTAID.X ;  /* 0x00000000003b7919 */ /* 0x000ea20000002500 */
[----:B------:R-:W-:Y:S01]  /*52b0*/  SHF.R.S32.HI R43, RZ, 0x2, R6 ;  /* 0x00000002ff2b7819 */ /* 0x000fe20000011406 */
[----:B------:R-:W-:Y:S02]  /*52c0*/  IMAD.IADD R7, R8, 0x1, -R7 ;  /* 0x0000000108077824 */ /* 0x000fe400078e0a07 */
[----:B---3--:R-:W-:Y:S02]  /*52d0*/  IMAD.U32 R4, RZ, RZ, UR4 ;  /* 0x00000004ff047e24 */ /* 0x008fe4000f8e00ff */
[----:B------:R-:W-:-:S02]  /*52e0*/  IMAD.U32 R5, RZ, RZ, UR5 ;  /* 0x00000005ff057e24 */ /* 0x000fc4000f8e00ff */
[----:B------:R-:W-:Y:S01]  /*52f0*/  IMAD.SHL.U32 R8, R9, 0x8, RZ ;  /* 0x0000000809087824 */ /* 0x000fe200078e00ff */
[----:B------:R-:W-:Y:S01]  /*5300*/  LEA.HI R6, R6, R43, RZ, 0x1 ;  /* 0x0000002b06067211 */ /* 0x000fe200078f08ff */
[----:B------:R-:W-:Y:S01]  /*5310*/  IMAD.SHL.U32 R52, R7, 0x8, RZ ;  /* 0x0000000807347824 */ /* 0x000fe200078e00ff */
[----:B------:R3:W5:Y:S01]  /*5320*/  @P1 LDG.E R0, desc[UR46][R4.64] ;  /* 0x0000002e04001981 */ /* 0x000762000c1e1900 */
[----:B------:R-:W-:Y:S01]  /*5330*/  UMOV UR4, URZ ;  /* 0x0000003f00047c82 */ /* 0x000fe20008000000 */
[----:B------:R-:W-:Y:S01]  /*5340*/  LOP3.LUT R6, R6, 0x3fffffe, RZ, 0xc0, !PT ;  /* 0x03fffffe06067812 */ /* 0x000fe200078ec0ff */
[----:B------:R-:W-:Y:S01]  /*5350*/  UMOV UR5, URZ ;  /* 0x0000003f00057c82 */ /* 0x000fe20008000000 */
[----:B------:R-:W1:Y:S03]  /*5360*/  S2UR UR10, SR_CTAID.Y ;  /* 0x00000000000a79c3 */ /* 0x000e660000002600 */
[----:B------:R-:W-:Y:S01]  /*5370*/  IMAD.IADD R6, R43, 0x1, -R6 ;  /* 0x000000012b067824 */ /* 0x000fe200078e0a06 */
[----:B---3--:R-:W-:-:S04]  /*5380*/  LOP3.LUT R5, R8, 0xc0, RZ, 0xc0, !PT ;  /* 0x000000c008057812 */ /* 0x008fc800078ec0ff */
[----:B------:R-:W-:Y:S02]  /*5390*/  SHF.R.U32.HI R4, RZ, 0x3, R5 ;  /* 0x00000003ff047819 */ /* 0x000fe40000011605 */
[----:B------:R-:W-:-:S04]  /*53a0*/  LOP3.LUT R5, R5, 0x18, R52, 0xf8, !PT ;  /* 0x0000001805057812 */ /* 0x000fc800078ef834 */
[----:B------:R-:W-:Y:S01]  /*53b0*/  LOP3.LUT R4, R5, R4, RZ, 0x3c, !PT ;  /* 0x0000000405047212 */ /* 0x000fe200078e3cff */
[----:B------:R-:W-:-:S04]  /*53c0*/  IMAD R5, R11, 0x8, R6 ;  /* 0x000000080b057824 */ /* 0x000fc800078e0206 */
[----:B------:R-:W-:Y:S01]  /*53d0*/  IMAD.U32 R4, R5, 0x20, R4 ;  /* 0x0000002005047824 */ /* 0x000fe200078e0004 */
[----:B----4-:R-:W-:-:S13]  /*53e0*/  @P0 R2UR UR7, R10 ;  /* 0x000000000a0702ca */ /* 0x010fda00000e0000 */
[----:B------:R-:W-:Y:S02]  /*53f0*/  @UP0 USHF.R.S32.HI UR8, URZ, 0x1f, UR7 ;  /* 0x0000001f3f080899 */ /* 0x000fe40008011407 */
[----:B------:R-:W-:-:S05]  /*5400*/  @UP0 UMOV UR4, UR7 ;  /* 0x0000000700040c82 */ /* 0x000fca0008000000 */
[----:B------:R-:W-:Y:S01]  /*5410*/  @UP0 UMOV UR5, UR8 ;  /* 0x0000000800050c82 */ /* 0x000fe20008000000 */
[----:B-12---:R-:W-:Y:S05]  /*5420*/  @P1 BRA `(.L_x_1581) ;  /* 0x0000000000101947 */ /* 0x006fea0003800000 */
[----:B------:R-:W-:Y:S05]  /*5430*/  @!P0 BRA `(.L_x_1581) ;  /* 0x00000000000c8947 */ /* 0x000fea0003800000 */
[----:B------:R-:W2:Y:S04]  /*5440*/  LDG.E R5, desc[UR46][R2.64] ;  /* 0x0000002e02057981 */ /* 0x000ea8000c1e1900 */
[----:B-----5:R-:W2:Y:S02]  /*5450*/  LDG.E R0, desc[UR46][R2.64+0x4] ;  /* 0x0000042e02007981 */ /* 0x020ea4000c1e1900 */
[----:B--2---:R-:W-:-:S07]  /*5460*/  IMAD.IADD R0, R0, 0x1, -R5 ;  /* 0x0000000100007824 */ /* 0x004fce00078e0a05 */
.L_x_1581:
        /* <DEDUP_REMOVED lines=60> */
.L_x_1583:
[----:B------:R-:W-:Y:S05]  /*5830*/  BSYNC B0 ;  /* 0x0000000000007941 */ /* 0x000fea0003800000 */
.L_x_1582:
        /* <DEDUP_REMOVED lines=22> */
.L_x_1585:
[----:B------:R-:W-:Y:S05]  /*59a0*/  BSYNC B0 ;  /* 0x0000000000007941 */ /* 0x000fea0003800000 */
.L_x_1584:
        /* <DEDUP_REMOVED lines=26> */
.L_x_1587:
[----:B------:R-:W-:Y:S05]  /*5b50*/  BSYNC B0 ;  /* 0x0000000000007941 */ /* 0x000fea0003800000 */
.L_x_1586:
        /* <DEDUP_REMOVED lines=23> */
.L_x_1580:
[----:B------:R-:W-:Y:S01]  /*5cd0*/  ULDC.64 UR4, c[0x0][0x870] ;  /* 0x00021c0000047ab9 */ /* 0x000fe20000000a00 */
[----:B-1----:R-:W1:Y:S01]  /*5ce0*/  S2R R6, SR_TID.X ;  /* 0x0000000000067919 */ /* 0x002e620000002100 */
[----:B------:R-:W-:Y:S01]  /*5cf0*/  UISETP.NE.U32.AND UP0, UPT, UR4, URZ, UPT ;  /* 0x0000003f0400728c */ /* 0x000fe2000bf05070 */
[----:B------:R-:W2:Y:S03]  /*5d00*/  S2UR UR8, SR_CTAID.Y ;  /* 0x00000000000879c3 */ /* 0x000ea60000002600 */
[----:B------:R-:W-:-:S03]  /*5d10*/  UISETP.NE.AND.EX UP0, UPT, UR5, URZ, UPT, UP0 ;  /* 0x0000003f0500728c */ /* 0x000fc6000bf05300 */
[----:B------:R-:W-:Y:S02]  /*5d20*/  ULDC.64 UR4, c[0x0][0x870] ;  /* 0x00021c0000047ab9 */ /* 0x000fe40000000a00 */
[----:B------:R-:W-:Y:S01]  /*5d30*/  UIMAD.WIDE UR4, UR36, 0x4, UR4 ;  /* 0x00000004240478a5 */ /* 0x000fe2000f8e0204 */
[----:B------:R-:W-:Y:S01]  /*5d40*/  PLOP3.LUT P0, PT, PT, PT, UP0, 0x80, 0x0 ;  /* 0x000000000000781c */ /* 0x000fe20003f0f008 */
[----:B------:R-:W-:Y:S01]  /*5d50*/  ULDC UR6, c[0x0][0x808] ;  /* 0x0002020000067ab9 */ /* 0x000fe20000000800 */
[----:B------:R-:W3:Y:S01]  /*5d60*/  S2R R7, SR_CTAID.X ;  /* 0x0000000000077919 */ /* 0x000ee20000002500 */
[----:B------:R-:W4:Y:S02]  /*5d70*/  LDC.64 R12, c[0x0][0x820] ;  /* 0x00020800ff0c7b82 */ /* 0x000f240000000a00 */
[----:B------:R-:W-:Y:S02]  /*5d80*/  IMAD.U32 R2, RZ, RZ, UR4 ;  /* 0x00000004ff027e24 */ /* 0x000fe4000f8e00ff */
[----:B------:R-:W-:Y:S01]  /*5d90*/  IMAD.U32 R3, RZ, RZ, UR5 ;  /* 0x00000005ff037e24 */ /* 0x000fe2000f8e00ff */
[----:B------:R-:W-:-:S05]  /*5da0*/  ULDC.64 UR4, c[0x0][0x878] ;  /* 0x00021e0000047ab9 */ /* 0x000fca0000000a00 */
[----:B------:R-:W3:Y:S01]  /*5db0*/  @P0 LDG.E R8, desc[UR46][R2.64] ;  /* 0x0000002e02080981 */ /* 0x000ee2000c1e1900 */
[----:B------:R-:W-:Y:S01]  /*5dc0*/  UISETP.NE.U32.AND UP1, UPT, UR4, URZ, UPT ;  /* 0x0000003f0400728c */ /* 0x000fe2000bf25070 */
[----:B------:R-:W-:-:S03]  /*5dd0*/  IMAD.U32 R0, RZ, RZ, UR6 ;  /* 0x00000006ff007e24 */ /* 0x000fc6000f8e00ff */
[----:B------:R-:W-:Y:S01]  /*5de0*/  UISETP.NE.AND.EX UP1, UPT, UR5, URZ, UPT, UP1 ;  /* 0x0000003f0500728c */ /* 0x000fe2000bf25310 */
[----:B-1----:R-:W-:-:S05]  /*5df0*/  VIADD R6, R6, 0xffffff80 ;  /* 0xffffff8006067836 */ /* 0x002fca0000000000 */
[----:B------:R-:W-:-:S05]  /*5e00*/  PLOP3.LUT P1, PT, PT, PT, UP1, 0x80, 0x0 ;  /* 0x000000000000781c */ /* 0x000fca0003f2f018 */
[----:B------:R-:W-:Y:S02]  /*5e10*/  @UP1 ULDC.64 UR4, c[0x0][0x878] ;  /* 0x00021e0000041ab9 */ /* 0x000fe40000000a00 */
[----:B------:R-:W-:Y:S01]  /*5e20*/  @UP1 UIMAD.WIDE UR4, UR36, 0x4, UR4 ;  /* 0x00000004240418a5 */ /* 0x000fe2000f8e0204 */
[----:B------:R-:W-:-:S05]  /*5e30*/  SHF.R.S32.HI R9, RZ, 0x1f, R6 ;  /* 0x0000001fff097819 */ /* 0x000fca0000011406 */
[----:B------:R-:W-:Y:S02]  /*5e40*/  IMAD.U32 R4, RZ, RZ, UR4 ;  /* 0x00000004ff047e24 */ /* 0x000fe4000f8e00ff */
[----:B------:R-:W-:Y:S01]  /*5e50*/  IMAD.U32 R5, RZ, RZ, UR5 ;  /* 0x00000005ff057e24 */ /* 0x000fe2000f8e00ff */
[----:B------:R-:W-:Y:S01]  /*5e60*/  LEA.HI R9, R9, R6, RZ, 0x2 ;  /* 0x0000000609097211 */ /* 0x000fe200078f10ff */
[----:B------:R-:W-:Y:S01]  /*5e70*/  UMOV UR4, URZ ;  /* 0x0000003f00047c82 */ /* 0x000fe20008000000 */
[----:B------:R-:W-:Y:S02]  /*5e80*/  UMOV UR5, URZ ;  /* 0x0000003f00057c82 */ /* 0x000fe40008000000 */
[----:B------:R1:W5:Y:S01]  /*5e90*/  @P1 LDG.E R0, desc[UR46][R4.64] ;  /* 0x0000002e04001981 */ /* 0x000362000c1e1900 */
[----:B--2---:R-:W-:Y:S01]  /*5ea0*/  USHF.R.S32.HI UR9, URZ, 0x1f, UR8 ;  /* 0x0000001f3f097899 */ /* 0x004fe20008011408 */
[----:B-1----:R-:W-:-:S05]  /*5eb0*/  LOP3.LUT R5, R9, 0x1ffffffc, RZ, 0xc0, !PT ;  /* 0x1ffffffc09057812 */ /* 0x002fca00078ec0ff */
[----:B------:R-:W-:Y:S01]  /*5ec0*/  IMAD.IADD R6, R6, 0x1, -R5 ;  /* 0x0000000106067824 */ /* 0x000fe200078e0a05 */
[----:B---3--:R-:W-:-:S13]  /*5ed0*/  @P0 R2UR UR6, R8 ;  /* 0x00000000080602ca */ /* 0x008fda00000e0000 */
[----:B------:R-:W-:Y:S02]  /*5ee0*/  @UP0 USHF.R.S32.HI UR7, URZ, 0x1f, UR6 ;  /* 0x0000001f3f070899 */ /* 0x000fe40008011406 */
[----:B------:R-:W-:-:S05]  /*5ef0*/  @UP0 UMOV UR4, UR6 ;  /* 0x0000000600040c82 */ /* 0x000fca0008000000 */
[----:B------:R-:W-:Y:S01]  /*5f00*/  @UP0 UMOV UR5, UR7 ;  /* 0x0000000700050c82 */ /* 0x000fe20008000000 */
[----:B----4-:R-:W-:Y:S05]  /*5f10*/  @P1 BRA `(.L_x_1588) ;  /* 0x0000000000101947 */ /* 0x010fea0003800000 */
[----:B------:R-:W-:Y:S05]  /*5f20*/  @!P0 BRA `(.L_x_1588) ;  /* 0x00000000000c8947 */ /* 0x000fea0003800000 */
[----:B------:R-:W2:Y:S04]  /*5f30*/  LDG.E R5, desc[UR46][R2.64] ;  /* 0x0000002e02057981 */ /* 0x000ea8000c1e1900 */
[----:B-----5:R-:W2:Y:S02]  /*5f40*/  LDG.E R0, desc[UR46][R2.64+0x4] ;  /* 0x0000042e02007981 */ /* 0x020ea4000c1e1900 */
[----:B--2---:R-:W-:-:S07]  /*5f50*/  IMAD.IADD R0, R0, 0x1, -R5 ;  /* 0x0000000100007824 */ /* 0x004fce00078e0a05 */
.L_x_1588:
        /* <DEDUP_REMOVED lines=47> */
.L_x_1590:
[----:B------:R-:W-:Y:S05]  /*6250*/  BSYNC B0 ;  /* 0x0000000000007941 */ /* 0x000fea0003800000 */
.L_x_1589:
        /* <DEDUP_REMOVED lines=21> */
.L_x_1592:
[----:B------:R-:W-:Y:S05]  /*63b0*/  BSYNC B0 ;  /* 0x0000000000007941 */ /* 0x000fea0003800000 */
.L_x_1591:
        /* <DEDUP_REMOVED lines=25> */
.L_x_1594:
[----:B------:R-:W-:Y:S05]  /*6550*/  BSYNC B0 ;  /* 0x0000000000007941 */ /* 0x000fea0003800000 */
.L_x_1593:
        /* <DEDUP_REMOVED lines=22> */
.L_x_1549:
        /* <DEDUP_REMOVED lines=21> */
.L_x_1596:
        /* <DEDUP_REMOVED lines=13> */
.L_x_1598:
[----:B------:R-:W-:-:S05]  /*68e0*/  ULDC UR4, c[0x0][0x8bc] ;  /* 0x00022f0000047ab9 */ /* 0x000fca0000000800 */
.L_x_1597:
[----:B-1----:R-:W-:-:S04]  /*68f0*/  USHF.L.U32 UR11, UR14, 0x7, URZ ;  /* 0x000000070e0b7899 */ /* 0x002fc8000800063f */
[----:B------:R-:W-:-:S04]  /*6900*/  UISETP.GE.AND UP0, UPT, UR11, UR4, UPT ;  /* 0x000000040b00728c */ /* 0x000fc8000bf06270 */
[----:B--2---:R-:W-:-:S06]  /*6910*/  USEL UR12, UR12, 0xffffffff, !UP0 ;  /* 0xffffffff0c0c7887 */ /* 0x004fcc000c000000 */
[----:B------:R-:W-:-:S13]  /*6920*/  ISETP.LE.AND P0, PT, RZ, UR12, PT ;  /* 0x0000000cff007c0c */ /* 0x000fda000bf03270 */
[----:B------:R-:W-:Y:S05]  /*6930*/  @!P0 BRA `(.L_x_1554) ;  /* 0x0000003c00748947 */ /* 0x000fea0003800000 */
[----:B------:R-:W-:Y:S01]  /*6940*/  ULDC.64 UR4, c[0x0][0x770] ;  /* 0x0001dc0000047ab9 */ /* 0x000fe20000000a00 */
[----:B------:R-:W1:Y:S01]  /*6950*/  S2UR UR13, SR_CTAID.Y ;  /* 0x00000000000d79c3 */ /* 0x000e620000002600 */
[----:B------:R-:W-:Y:S01]  /*6960*/  UISETP.NE.U32.AND UP0, UPT, UR4, URZ, UPT ;  /* 0x0000003f0400728c */ /* 0x000fe2000bf05070 */
[----:B------:R-:W-:-:S03]  /*6970*/  ULDC.64 UR8, c[0x0][0x788] ;  /* 0x0001e20000087ab9 */ /* 0x000fc60000000a00 */
        /* <DEDUP_REMOVED lines=8> */
[----:B------:R-:W-:-:S04]  /*6a00*/  UISETP.NE.U32.AND UP1, UPT, UR4, URZ, UPT ;  /* 0x0000003f0400728c */ /* 0x000fc8000bf25070 */
        /* <DEDUP_REMOVED lines=8> */
[----:B-1----:R-:W-:-:S12]  /*6a90*/  USHF.R.S32.HI UR16, URZ, 0x1f, UR13 ;  /* 0x0000001f3f107899 */ /* 0x002fd8000801140d */
[----:B--2---:R-:W-:Y:S02]  /*6aa0*/  @P0 R2UR UR4, R0 ;  /* 0x00000000000402ca */ /* 0x004fe400000e0000 */
[----:B------:R-:W-:Y:S01]  /*6ab0*/  ISETP.NE.U32.AND P0, PT, RZ, UR8, PT ;  /* 0x00000008ff007c0c */ /* 0x000fe2000bf05070 */
[----:B------:R-:W-:-:S03]  /*6ac0*/  ULDC UR8, c[0x0][0x280] ;  /* 0x0000a00000087ab9 */ /* 0x000fc60000000800 */
[----:B------:R-:W-:-:S07]  /*6ad0*/  ISETP.NE.AND.EX P0, PT, RZ, UR9, PT, P0 ;  /* 0x00000009ff007c0c */ /* 0x000fce000bf05300 */
[----:B------:R-:W-:-:S04]  /*6ae0*/  @UP0 ULEA UR4, UR12, UR4, 0x6 ;  /* 0x000000040c040291 */ /* 0x000fc8000f8e303f */
[----:B------:R-:W-:-:S04]  /*6af0*/  @UP0 USHF.R.S32.HI UR5, URZ, 0x1f, UR4 ;  /* 0x0000001f3f050899 */ /* 0x000fc80008011404 */
[----:B------:R-:W-:-:S04]  /*6b00*/  @UP0 ULEA.HI UR5, UR5, UR4, URZ, 0x6 ;  /* 0x0000000405050291 */ /* 0x000fc8000f8f303f */
[----:B------:R-:W-:-:S04]  /*6b10*/  @UP0 USHF.R.S32.HI UR5, URZ, 0x6, UR5 ;  /* 0x000000063f050899 */ /* 0x000fc80008011405 */
[----:B------:R-:W-:Y:S01]  /*6b20*/  @UP0 UIMAD UR7, UR5, 0x1800, URZ ;  /* 0x00001800050708a4 */ /* 0x000fe2000f8e023f */
[----:B---3--:R-:W-:-:S03]  /*6b30*/  @P2 R2UR UR8, R4 ;  /* 0x00000000040822ca */ /* 0x008fc600000e0000 */
[----:B------:R-:W-:Y:S01]  /*6b40*/  @UP0 USHF.R.S32.HI UR9, URZ, 0x1f, UR7 ;  /* 0x0000001f3f090899 */ /* 0x000fe20008011407 */
[----:B------:R-:W-:Y:S11]  /*6b50*/  @P2 BRA `(.L_x_1599) ;  /* 0x0000000000142947 */ /* 0x000ff60003800000 */
[----:B------:R-:W-:Y:S05]  /*6b60*/  @!P1 BRA `(.L_x_1599) ;  /* 0x0000000000109947 */ /* 0x000fea0003800000 */
[----:B------:R-:W2:Y:S04]  /*6b70*/  LDG.E R5, desc[UR46][R2.64] ;  /* 0x0000002e02057981 */ /* 0x000ea8000c1e1900 */
[----:B------:R-:W2:Y:S02]  /*6b80*/  LDG.E R0, desc[UR46][R2.64+0x4] ;  /* 0x0000042e02007981 */ /* 0x000ea4000c1e1900 */
[----:B--2---:R-:W-:-:S05]  /*6b90*/  IMAD.IADD R0, R0, 0x1, -R5 ;  /* 0x0000000100007824 */ /* 0x004fca00078e0a05 */
[----:B------:R-:W-:-:S15]  /*6ba0*/  R2UR UR8, R0 ;  /* 0x00000000000872ca */ /* 0x000fde00000e0000 */
.L_x_1599:
[----:B------:R-:W-:Y:S01]  /*6bb0*/  UMOV UR4, URZ ;  /* 0x0000003f00047c82 */ /* 0x000fe20008000000 */
[----:B------:R-:W-:Y:S01]  /*6bc0*/  UMOV UR5, URZ ;  /* 0x0000003f00057c82 */ /* 0x000fe20008000000 */
[----:B------:R-:W-:Y:S01]  /*6bd0*/  ULDC UR6, c[0x0][0x290] ;  /* 0x0000a40000067ab9 */ /* 0x000fe20000000800 */
[----:B------:R-:W-:Y:S01]  /*6be0*/  @UP0 UMOV UR4, UR7 ;  /* 0x0000000700040c82 */ /* 0x000fe20008000000 */
[----:B------:R-:W-:Y:S01]  /*6bf0*/  @UP0 UMOV UR5, UR9 ;  /* 0x0000000900050c82 */ /* 0x000fe20008000000 */
        /* <DEDUP_REMOVED lines=8> */
.L_x_1600:
        /* <DEDUP_REMOVED lines=10> */
[----:B--2---:R-:W-:-:S05]  /*6d20*/  IMAD.IADD R0, R5, 0x1, -R0 ;  /* 0x0000000105007824 */ /* 0x004fca00078e0a00 */
[----:B------:R-:W-:-:S15]  /*6d30*/  R2UR UR6, R0 ;  /* 0x00000000000672ca */ /* 0x000fde00000e0000 */
.L_x_1601:
[----:B------:R-:W-:Y:S01]  /*6d40*/  UIADD3 UR7, -UR6, UR8, UR11 ;  /* 0x0000000806077290 */ /* 0x000fe2000fffe10b */
[----:B------:R-:W-:Y:S01]  /*6d50*/  ISETP.LE.AND P0, PT, RZ, UR14, PT ;  /* 0x0000000eff007c0c */ /* 0x000fe2000bf03270 */
[----:B------:R-:W-:Y:S02]  /*6d60*/  ULDC UR9, c[0x0][0x74c] ;  /* 0x0001d30000097ab9 */ /* 0x000fe40000000800 */
[----:B------:R-:W-:Y:S02]  /*6d70*/  UIADD3 UR9, UR7, -UR9, URZ ;  /* 0x8000000907097290 */ /* 0x000fe4000fffe03f */
[----:B------:R-:W-:Y:S02]  /*6d80*/  UIADD3 UR7, UR8, 0x3f, URZ ;  /* 0x0000003f08077890 */ /* 0x000fe4000fffe03f */
[----:B------:R-:W-:-:S04]  /*6d90*/  USHF.R.S32.HI UR10, URZ, 0x1f, UR9 ;  /* 0x0000001f3f0a7899 */ /* 0x000fc80008011409 */
[----:B------:R-:W-:Y:S02]  /*6da0*/  ULEA.HI UR10, UR10, UR9, URZ, 0x6 ;  /* 0x000000090a0a7291 */ /* 0x000fe4000f8f303f */
[----:B------:R-:W-:Y:S02]  /*6db0*/  USHF.R.S32.HI UR9, URZ, 0x1f, UR7 ;  /* 0x0000001f3f097899 */ /* 0x000fe40008011407 */
[----:B------:R-:W-:Y:S02]  /*6dc0*/  USHF.R.S32.HI UR10, URZ, 0x6, UR10 ;  /* 0x000000063f0a7899 */ /* 0x000fe4000801140a */
[----:B------:R-:W-:Y:S02]  /*6dd0*/  ULEA.HI UR9, UR9, UR7, URZ, 0x6 ;  /* 0x0000000709097291 */ /* 0x000fe4000f8f303f */
[----:B------:R-:W-:Y:S02]  /*6de0*/  UISETP.LT.AND UP1, UPT, URZ, UR10, UPT ;  /* 0x0000000a3f00728c */ /* 0x000fe4000bf21270 */
[----:B------:R-:W-:-:S02]  /*6df0*/  USHF.R.S32.HI UR9, URZ, 0x6, UR9 ;  /* 0x000000063f097899 */ /* 0x000fc40008011409 */
[----:B------:R-:W-:-:S04]  /*6e00*/  USEL UR7, URZ, UR10, !UP1 ;  /* 0x0000000a3f077287 */ /* 0x000fc8000c800000 */
[----:B------:R-:W-:Y:S01]  /*6e10*/  IMAD.U32 R2, RZ, RZ, UR9 ;  /* 0x00000009ff027e24 */ /* 0x000fe2000f8e00ff */
[----:B------:R-:W-:Y:S07]  /*6e20*/  @!P0 BRA `(.L_x_1602) ;  /* 0x00000000001c8947 */ /* 0x000fee0003800000 */
[----:B------:R-:W-:Y:S01]  /*6e30*/  UIADD3 UR8, UR11, 0xbf, UR8 ;  /* 0x000000bf0b087890 */ /* 0x000fe2000fffe008 */
[----:B------:R-:W-:-:S03]  /*6e40*/  ULDC UR9, c[0x0][0x748] ;  /* 0x0001d20000097ab9 */ /* 0x000fc60000000800 */
[----:B------:R-:W-:-:S04]  /*6e50*/  UIADD3 UR8, UR8, UR9, -UR6 ;  /* 0x0000000908087290 */ /* 0x000fc8000fffe806 */
[----:B------:R-:W-:-:S04]  /*6e60*/  USHF.R.S32.HI UR6, URZ, 0x1f, UR8 ;  /* 0x0000001f3f067899 */ /* 0x000fc80008011408 */
[----:B------:R-:W-:-:S04]  /*6e70*/  ULEA.HI UR6, UR6, UR8, URZ, 0x6 ;  /* 0x0000000806067291 */ /* 0x000fc8000f8f303f */
[----:B------:R-:W-:-:S06]  /*6e80*/  USHF.R.S32.HI UR6, URZ, 0x6, UR6 ;  /* 0x000000063f067899 */ /* 0x000fcc0008011406 */
[----:B------:R-:W-:-:S07]  /*6e90*/  VIMNMX R2, R2, UR6, PT ;  /* 0x0000000602027c48 */ /* 0x000fce000bfe0100 */
.L_x_1602:
[----:B------:R-:W-:-:S13]  /*6ea0*/  ISETP.GT.AND P0, PT, R2, UR7, PT ;  /* 0x0000000702007c0c */ /* 0x000fda000bf04270 */
[----:B------:R-:W-:Y:S05]  /*6eb0*/  @!P0 BRA `(.L_x_1554) ;  /* 0x0000003800148947 */ /* 0x000fea0003800000 */
[----:B------:R-:W-:Y:S01]  /*6ec0*/  ULDC.64 UR14, c[0x0][0x2d8] ;  /* 0x0000b600000e7ab9 */ /* 0x000fe20000000a00 */
[----:B------:R-:W-:Y:S01]  /*6ed0*/  VIADD R0, R2, -UR7 ;  /* 0x8000000702007c36 */ /* 0x000fe20008000000 */
[----:B------:R-:W-:Y:S02]  /*6ee0*/  UIMAD UR10, UR16, UR14, URZ ;  /* 0x0000000e100a72a4 */ /* 0x000fe4000f8e023f */
[----:B------:R-:W-:Y:S02]  /*6ef0*/  UIMAD.WIDE.U32 UR8, UR13, UR14, URZ ;  /* 0x0000000e0d0872a5 */ /* 0x000fe4000f8e003f */
[----:B------:R-:W-:Y:S01]  /*6f00*/  USHF.R.S32.HI UR6, URZ, 0x1f, UR12 ;  /* 0x0000001f3f067899 */ /* 0x000fe2000801140c */
[----:B------:R-:W-:Y:S01]  /*6f10*/  LOP3.LUT R0, R0, 0x1, RZ, 0xc0, !PT ;  /* 0x0000000100007812 */ /* 0x000fe200078ec0ff */
[----:B------:R-:W-:Y:S02]  /*6f20*/  UIMAD UR13, UR13, UR15, UR10 ;  /* 0x0000000f0d0d72a4 */ /* 0x000fe4000f8e020a */
[----:B------:R-:W-:Y:S01]  /*6f30*/  UIADD3 UR10, UP1, UR4, UR8, URZ ;  /* 0x00000008040a7290 */ /* 0x000fe2000ff3e03f */
[----:B------:R-:W-:Y:S01]  /*6f40*/  ISETP.NE.U32.AND P1, PT, R0, 0x1, PT ;  /* 0x000000010000780c */ /* 0x000fe20003f25070 */
[----:B------:R-:W-:-:S02]  /*6f50*/  UIADD3 UR13, UR9, UR13, URZ ;  /* 0x0000000d090d7290 */ /* 0x000fc4000fffe03f */
[----:B------:R-:W-:Y:S01]  /*6f60*/  USEL UR6, UR6, URZ, !UP0 ;  /* 0x0000003f06067287 */ /* 0x000fe2000c000000 */
[----:B------:R-:W-:Y:S01]  /*6f70*/  ULDC.64 UR26, c[0x0][0x2e0] ;  /* 0x0000b800001a7ab9 */ /* 0x000fe20000000a00 */
[----:B------:R-:W-:Y:S02]  /*6f80*/  USEL UR12, UR12, URZ, !UP0 ;  /* 0x0000003f0c0c7287 */ /* 0x000fe4000c000000 */
[----:B------:R-:W-:Y:S02]  /*6f90*/  UIADD3.X UR11, UR5, UR13, URZ, UP1, !UPT ;  /* 0x0000000d050b7290 */ /* 0x000fe40008ffe43f */
[----:B------:R-:W-:Y:S02]  /*6fa0*/  UIMAD UR14, UR6, UR26, URZ ;  /* 0x0000001a060e72a4 */ /* 0x000fe4000f8e023f */
[----:B------:R-:W-:Y:S02]  /*6fb0*/  UIMAD.WIDE.U32 UR10, UR12, UR26, UR10 ;  /* 0x0000001a0c0a72a5 */ /* 0x000fe4000f8e000a */
[----:B------:R-:W-:Y:S01]  /*6fc0*/  UIMAD UR14, UR12, UR27, UR14 ;  /* 0x0000001b0c0e72a4 */ /* 0x000fe2000f8e020e */
[----:B------:R-:W-:-:S03]  /*6fd0*/  ELECT P0, URZ, PT ;  /* 0x00000000003f782f */ /* 0x000fc60003800000 */
        /* <DEDUP_REMOVED lines=20> */
.L_x_1605:
[----:B------:R-:W-:Y:S05]  /*7120*/  BSYNC B0 ;  /* 0x0000000000007941 */ /* 0x000fea0003800000 */
.L_x_1604:
        /* <DEDUP_REMOVED lines=19> */
.L_x_1607:
[----:B------:R-:W-:Y:S05]  /*7260*/  BSYNC B0 ;  /* 0x0000000000007941 */ /* 0x000fea0003800000 */
.L_x_1606:
[----:B------:R-:W-:Y:S06]  /*7270*/  BAR.ARV 0xa, 0xa0 ;  /* 0x0282800000007b1d */ /* 0x000fec0000002000 */
[----:B------:R-:W-:Y:S04]  /*7280*/  BSSY B0, `(.L_x_1608) ;  /* 0x0000003000007945 */ /* 0x000fe80003800000 */
[----:B------:R-:W-:Y:S05]  /*7290*/  @!P0 BRA `(.L_x_1609) ;  /* 0x0000000000048947 */ /* 0x000fea0003800000 */
[----:B------:R-:W-:-:S04]  /*72a0*/  DEPBAR.LE SB0, 0x0 ;  /* 0x000080000000791a */ /* 0x000fc80000000000 */
.L_x_1609:
[----:B------:R-:W-:Y:S05]  /*72b0*/  BSYNC B0 ;  /* 0x0000000000007941 */ /* 0x000fea0003800000 */
.L_x_1608:
[----:B------:R-:W-:Y:S06]  /*72c0*/  BAR.ARV 0xb, 0xa0 ;  /* 0x02c2800000007b1d */ /* 0x000fec0000002000 */
[----:B------:R-:W-:Y:S01]  /*72d0*/  UIADD3 UR15, UR7, 0x1, URZ ;  /* 0x00000001070f7890 */ /* 0x000fe2000fffe03f */
[----:B------:R-:W-:Y:S11]  /*72e0*/  BRA `(.L_x_1610) ;  /* 0x0000000000047947 */ /* 0x000ff60003800000 */
.L_x_1603:
[----:B------:R-:W-:-:S05]  /*72f0*/  UMOV UR15, UR7 ;  /* 0x00000007000f7c82 */ /* 0x000fca0008000000 */
.L_x_1610:
[----:B------:R-:W-:-:S06]  /*7300*/  UIADD3 UR6, UR7, 0x1, URZ ;  /* 0x0000000107067890 */ /* 0x000fcc000fffe03f */
[----:B------:R-:W-:-:S13]  /*7310*/  ISETP.NE.AND P1, PT, R2, UR6, PT ;  /* 0x0000000602007c0c */ /* 0x000fda000bf25270 */
[----:B------:R-:W-:Y:S05]  /*7320*/  @!P1 BRA `(.L_x_1554) ;  /* 0x0000003000f89947 */ /* 0x000fea0003800000 */
[----:B------:R-:W-:Y:S01]  /*7330*/  UMOV UR16, UR8 ;  /* 0x0000000800107c82 */ /* 0x000fe20008000000 */
[----:B------:R-:W-:Y:S01]  /*7340*/  UMOV UR17, UR13 ;  /* 0x0000000d00117c82 */ /* 0x000fe20008000000 */
[----:B------:R-:W-:Y:S01]  /*7350*/  ULDC.64 UR18, c[0x0][0x2c0] ;  /* 0x0000b00000127ab9 */ /* 0x000fe20000000a00 */
[----:B------:R-:W-:Y:S01]  /*7360*/  UIMAD.WIDE.U32 UR16, UR12, UR26, UR16 ;  /* 0x0000001a0c1072a5 */ /* 0x000fe2000f8e0010 */
[----:B------:R-:W-:Y:S01]  /*7370*/  UMOV UR6, URZ ;  /* 0x0000003f00067c82 */ /* 0x000fe20008000000 */
[----:B------:R-:W-:Y:S02]  /*7380*/  ULDC.64 UR30, c[0x0][0x2c0] ;  /* 0x0000b000001e7ab9 */ /* 0x000fe40000000a00 */
[----:B------:R-:W-:-:S04]  /*7390*/  UIADD3 UR25, UP0, UR4, UR16, URZ ;  /* 0x0000001004197290 */ /* 0x000fc8000ff1e03f */
[----:B------:R-:W-:Y:S02]  /*73a0*/  UIADD3.X UR16, UR5, UR14, UR17, UP0, !UPT ;  /* 0x0000000e05107290 */ /* 0x000fe400087fe411 */
[----:B------:R-:W-:Y:S02]  /*73b0*/  ULEA UR24, UP0, UR25, UR18, 0x2 ;  /* 0x0000001219187291 */ /* 0x000fe4000f80103f */
[----:B------:R-:W-:Y:S02]  /*73c0*/  UIMAD UR18, UR15, 0x1800, URZ ;  /* 0x000018000f1278a4 */ /* 0x000fe4000f8e023f */
        /* <DEDUP_REMOVED lines=8> */
.L_x_1623:
        /* <DEDUP_REMOVED lines=11> */
[----:B------:R-:W-:Y:S02]  /*7500*/  ULEA.HI.X.SX32 UR39, UR19, UR27, 0x1, UP0 ;  /* 0x0000001b13277291 */ /* 0x000fe400080f0e3f */
[----:B------:R-:W-:Y:S01]  /*7510*/  ULEA UR36, UP0, UR37, UR30, 0x2 ;  /* 0x0000001e25247291 */ /* 0x000fe2000f80103f */
[----:B------:R-:W-:-:S03]  /*7520*/  UMOV UR41, 0x14f00000 ;  /* 0x14f0000000297882 */ /* 0x000fc60000000000 */
[----:B------:R-:W-:Y:S02]  /*7530*/  ULEA.HI.X UR37, UR37, UR31, UR39, 0x2, UP0 ;  /* 0x0000001f25257291 */ /* 0x000fe400080f1427 */
[----:B-1----:R-:W-:-:S03]  /*7540*/  ULEA UR28, UR29, UR28, 0x18 ;  /* 0x0000001c1d1c7291 */ /* 0x002fc6000f8ec03f */
[----:B------:R-:W-:Y:S01]  /*7550*/  UMOV UR29, 0x300 ;  /* 0x00000300001d7882 */ /* 0x000fe20000000000 */
[----:B------:R-:W-:-:S09]  /*7560*/  UIADD3 UR28, UR28, 0xc000, URZ ;  /* 0x0000c0001c1c7890 */ /* 0x000fd2000fffe03f */
[----:B------:R1:W-:Y:S02]  /*7570*/  UBLKRED.G.S.ADD.F32.RN [UR36], [UR28], UR29, desc[UR40] ;  /* 0x000028241c0073bb */ /* 0x0003e400080a141d */
[----:B-1----:R0:W-:Y:S02]  /*7580*/  UTMACMDFLUSH ;  /* 0x00000000000079b7 */ /* 0x0021e40000000000 */
.L_x_1612:
[----:B------:R-:W-:Y:S05]  /*7590*/  BSYNC B0 ;  /* 0x0000000000007941 */ /* 0x000fea0003800000 */
.L_x_1611:
        /* <DEDUP_REMOVED lines=13> */
.L_x_1614:
[----:B------:R-:W-:Y:S05]  /*7670*/  BSYNC B0 ;  /* 0x0000000000007941 */ /* 0x000fea0003800000 */
.L_x_1613:
[----:B------:R-:W-:Y:S06]  /*7680*/  BAR.ARV 0xa, 0xa0 ;  /* 0x0282800000007b1d */ /* 0x000fec0000002000 */
[----:B------:R-:W-:Y:S04]  /*7690*/  BSSY B0, `(.L_x_1615) ;  /* 0x0000003000007945 */ /* 0x000fe80003800000 */
[----:B------:R-:W-:Y:S05]  /*76a0*/  @!P0 BRA `(.L_x_1616) ;  /* 0x0000000000048947 */ /* 0x000fea0003800000 */
[----:B------:R-:W-:-:S04]  /*76b0*/  DEPBAR.LE SB0, 0x0 ;  /* 0x000080000000791a */ /* 0x000fc80000000000 */
.L_x_1616:
[----:B------:R-:W-:Y:S05]  /*76c0*/  BSYNC B0 ;  /* 0x0000000000007941 */ /* 0x000fea0003800000 */
.L_x_1615:
        /* <DEDUP_REMOVED lines=13> */
.L_x_1618:
[----:B------:R-:W-:Y:S05]  /*77a0*/  BSYNC B0 ;  /* 0x0000000000007941 */ /* 0x000fea0003800000 */
.L_x_1617:
        /* <DEDUP_REMOVED lines=13> */
.L_x_1620:
[----:B------:R-:W-:Y:S05]  /*7880*/  BSYNC B0 ;  /* 0x0000000000007941 */ /* 0x000fea0003800000 */
.L_x_1619:
[----:B------:R-:W-:Y:S01]  /*7890*/  UIADD3 UR15, UR15, 0x2, URZ ;  /* 0x000000020f0f7890 */ /* 0x000fe2000fffe03f */
[----:B------:R-:W-:Y:S06]  /*78a0*/  BAR.ARV 0xa, 0xa0 ;  /* 0x0282800000007b1d */ /* 0x000fec0000002000 */
[----:B------:R-:W-:Y:S01]  /*78b0*/  BSSY B0, `(.L_x_1621) ;  /* 0x0000004000007945 */ /* 0x000fe20003800000 */
[----:B------:R-:W-:-:S03]  /*78c0*/  ISETP.LE.AND P1, PT, R2, UR15, PT ;  /* 0x0000000f02007c0c */ /* 0x000fc6000bf23270 */
[----:B------:R-:W-:Y:S10]  /*78d0*/  @!P0 BRA `(.L_x_1622) ;  /* 0x0000000000048947 */ /* 0x000ff40003800000 */
[----:B------:R-:W-:-:S04]  /*78e0*/  DEPBAR.LE SB0, 0x0 ;  /* 0x000080000000791a */ /* 0x000fc80000000000 */
.L_x_1622:
[----:B------:R-:W-:Y:S05]  /*78f0*/  BSYNC B0 ;  /* 0x0000000000007941 */ /* 0x000fea0003800000 */
.L_x_1621:
[----:B------:R-:W-:Y:S06]  /*7900*/  BAR.ARV 0xb, 0xa0 ;  /* 0x02c2800000007b1d */ /* 0x000fec0000002000 */
[----:B------:R-:W-:Y:S02]  /*7910*/  UIADD3 UR19, UR19, 0x3000, URZ ;  /* 0x0000300013137890 */ /* 0x000fe4000fffe03f */
[----:B------:R-:W-:Y:S01]  /*7920*/  UIADD3 UR6, UR6, 0x3000, URZ ;  /* 0x0000300006067890 */ /* 0x000fe2000fffe03f */
[----:B------:R-:W-:Y:S11]  /*7930*/  @!P1 BRA `(.L_x_1623) ;  /* 0xfffffff800c49947 */ /* 0x000ff6000383ffff */
[----:B------:R-:W-:Y:S05]  /*7940*/  BRA `(.L_x_1554) ;  /* 0x0000002c00707947 */ /* 0x000fea0003800000 */
.L_x_1595:
[----:B------:R-:W-:Y:S01]  /*7950*/  ULDC.64 UR4, c[0x0][0x8d8] ;  /* 0x0002360000047ab9 */ /* 0x000fe20000000a00 */
[----:B------:R-:W1:Y:S01]  /*7960*/  S2UR UR21, SR_CTAID.X ;  /* 0x00000000001579c3 */ /* 0x000e620000002500 */
[----:B------:R-:W-:-:S04]  /*7970*/  ISETP.NE.U32.AND P0, PT, RZ, UR4, PT ;  /* 0x00000004ff007c0c */ /* 0x000fc8000bf05070 */
[----:B------:R-:W-:-:S03]  /*7980*/  ISETP.NE.AND.EX P0, PT, RZ, UR5, PT, P0 ;  /* 0x00000005ff007c0c */ /* 0x000fc6000bf05300 */
[----:B------:R-:W2:Y:S08]  /*7990*/  S2UR UR13, SR_CTAID.Z ;  /* 0x00000000000d79c3 */ /* 0x000eb00000002700 */
[----:B------:R-:W3:Y:S02]  /*79a0*/  S2UR UR20, SR_CTAID.Y ;  /* 0x00000000001479c3 */ /* 0x000ee40000002600 */
        /* <DEDUP_REMOVED lines=8> */
.L_x_1624:
        /* <DEDUP_REMOVED lines=9> */
[----:B------:R-:W4:Y:S01]  /*7ac0*/  LDG.E R4, desc[UR46][R2.64+0x4] ;  /* 0x0000042e02047981 */ /* 0x000f22000c1e1900 */
[----:B--2---:R-:W-:Y:S02]  /*7ad0*/  R2UR UR4, R0 ;  /* 0x00000000000472ca */ /* 0x004fe400000e0000 */
[----:B----4-:R-:W-:-:S13]  /*7ae0*/  R2UR UR5, R4 ;  /* 0x00000000040572ca */ /* 0x010fda00000e0000 */
[----:B------:R-:W-:Y:S01]  /*7af0*/  UIADD3 UR4, -UR4, UR5, URZ ;  /* 0x0000000504047290 */ /* 0x000fe2000fffe13f */
[----:B------:R-:W-:Y:S11]  /*7b00*/  BRA `(.L_x_1625) ;  /* 0x0000000000047947 */ /* 0x000ff60003800000 */
.L_x_1626:
[----:B------:R-:W-:-:S05]  /*7b10*/  ULDC UR4, c[0x0][0x8bc] ;  /* 0x00022f0000047ab9 */ /* 0x000fca0000000800 */
.L_x_1625:
[----:B-1----:R-:W-:Y:S01]  /*7b20*/  USHF.L.U32 UR8, UR21, 0x7, URZ ;  /* 0x0000000715087899 */ /* 0x002fe2000800063f */
[----:B------:R-:W-:Y:S02]  /*7b30*/  IMAD.MOV.U32 R10, RZ, RZ, 0x1 ;  /* 0x00000001ff0a7424 */ /* 0x000fe400078e00ff */
[----:B------:R-:W-:Y:S01]  /*7b40*/  IMAD.MOV.U32 R0, RZ, RZ, RZ ;  /* 0x000000ffff007224 */ /* 0x000fe200078e00ff */
[----:B------:R-:W-:-:S04]  /*7b50*/  UISETP.GE.AND UP0, UPT, UR8, UR4, UPT ;  /* 0x000000040800728c */ /* 0x000fc8000bf06270 */
[----:B--2---:R-:W-:-:S06]  /*7b60*/  USEL UR13, UR13, 0xffffffff, !UP0 ;  /* 0xffffffff0d0d7887 */ /* 0x004fcc000c000000 */
[----:B------:R-:W-:-:S13]  /*7b70*/  ISETP.LE.AND P0, PT, RZ, UR13, PT ;  /* 0x0000000dff007c0c */ /* 0x000fda000bf03270 */
[----:B------:R-:W-:Y:S05]  /*7b80*/  @!P0 BRA `(.L_x_1627) ;  /* 0x00000028004c8947 */ /* 0x000fea0003800000 */
[----:B------:R-:W-:Y:S01]  /*7b90*/  ULDC.64 UR18, c[0x0][0x770] ;  /* 0x0001dc0000127ab9 */ /* 0x000fe20000000a00 */
[----:B------:R-:W-:Y:S01]  /*7ba0*/  ULDC.64 UR14, c[0x0][0x770] ;  /* 0x0001dc00000e7ab9 */ /* 0x000fe20000000a00 */
[----:B------:R-:W-:Y:S02]  /*7bb0*/  UISETP.NE.U32.AND UP1, UPT, UR18, URZ, UPT ;  /* 0x0000003f1200728c */ /* 0x000fe4000bf25070 */
[----:B------:R-:W-:Y:S02]  /*7bc0*/  UIMAD.WIDE UR14, UR13, 0x4, UR14 ;  /* 0x000000040d0e78a5 */ /* 0x000fe4000f8e020e */
[----:B------:R-:W-:Y:S01]  /*7bd0*/  UISETP.NE.AND.EX UP1, UPT, UR19, URZ, UPT, UP1 ;  /* 0x0000003f1300728c */ /* 0x000fe2000bf25310 */
[----:B------:R-:W-:Y:S01]  /*7be0*/  ULDC.64 UR4, c[0x0][0x778] ;  /* 0x0001de0000047ab9 */ /* 0x000fe20000000a00 */
[----:B------:R-:W-:Y:S02]  /*7bf0*/  ULDC.64 UR6, c[0x0][0x780] ;  /* 0x0001e00000067ab9 */ /* 0x000fe40000000a00 */
[----:B------:R-:W-:Y:S01]  /*7c00*/  IMAD.U32 R2, RZ, RZ, UR14 ;  /* 0x0000000eff027e24 */ /* 0x000fe2000f8e00ff */
[----:B------:R-:W-:Y:S01]  /*7c10*/  ULDC.64 UR16, c[0x0][0x778] ;  /* 0x0001de0000107ab9 */ /* 0x000fe20000000a00 */
[----:B------:R-:W-:Y:S01]  /*7c20*/  PLOP3.LUT P1, PT, PT, PT, UP1, 0x80, 0x0 ;  /* 0x000000000000781c */ /* 0x000fe20003f2f018 */
[----:B------:R-:W-:Y:S01]  /*7c30*/  IMAD.U32 R3, RZ, RZ, UR15 ;  /* 0x0000000fff037e24 */ /* 0x000fe2000f8e00ff */
[----:B------:R-:W-:-:S02]  /*7c40*/  UISETP.NE.U32.AND UP0, UPT, UR4, URZ, UPT ;  /* 0x0000003f0400728c */ /* 0x000fc4000bf05070 */
[----:B------:R-:W-:Y:S02]  /*7c50*/  UISETP.NE.U32.AND UP2, UPT, UR6, URZ, UPT ;  /* 0x0000003f0600728c */ /* 0x000fe4000bf45070 */
[----:B------:R-:W-:Y:S02]  /*7c60*/  UISETP.NE.AND.EX UP0, UPT, UR5, URZ, UPT, UP0 ;  /* 0x0000003f0500728c */ /* 0x000fe4000bf05300 */
[----:B------:R-:W-:Y:S01]  /*7c70*/  UISETP.NE.AND.EX UP2, UPT, UR7, URZ, UPT, UP2 ;  /* 0x0000003f0700728c */ /* 0x000fe2000bf45320 */
[----:B------:R-:W-:-:S04]  /*7c80*/  ULDC.64 UR22, c[0x0][0x788] ;  /* 0x0001e20000167ab9 */ /* 0x000fc80000000a00 */
[----:B------:R-:W2:Y:S01]  /*7c90*/  @P1 LDG.E R6, desc[UR46][R2.64] ;  /* 0x0000002e02061981 */ /* 0x000ea2000c1e1900 */
[----:B------:R-:W-:Y:S01]  /*7ca0*/  PLOP3.LUT P2, PT, PT, PT, UP0, 0x80, 0x0 ;  /* 0x000000000000781c */ /* 0x000fe20003f4f008 */
[----:B------:R-:W-:Y:S01]  /*7cb0*/  UIMAD.WIDE UR16, UR13, 0x4, UR16 ;  /* 0x000000040d1078a5 */ /* 0x000fe2000f8e0210 */
[----:B------:R-:W-:Y:S01]  /*7cc0*/  PLOP3.LUT P3, PT, PT, PT, UP2, 0x80, 0x0 ;  /* 0x000000000000781c */ /* 0x000fe20003f6f028 */
[----:B------:R1:W4:Y:S02]  /*7cd0*/  @P1 LDG.E R0, desc[UR46][R2.64] ;  /* 0x0000002e02001981 */ /* 0x000324000c1e1900 */
[----:B------:R-:W-:Y:S02]  /*7ce0*/  @UP2 ULDC.64 UR4, c[0x0][0x780] ;  /* 0x0001e00000042ab9 */ /* 0x000fe40000000a00 */
[----:B------:R-:W-:Y:S01]  /*7cf0*/  @UP2 UIMAD.WIDE UR4, UR13, 0x4, UR4 ;  /* 0x000000040d0428a5 */ /* 0x000fe2000f8e0204 */
[----:B-1----:R-:W-:Y:S02]  /*7d00*/  IMAD.U32 R2, RZ, RZ, UR16 ;  /* 0x00000010ff027e24 */ /* 0x002fe4000f8e00ff */
[----:B------:R-:W-:-:S05]  /*7d10*/  IMAD.U32 R3, RZ, RZ, UR17 ;  /* 0x00000011ff037e24 */ /* 0x000fca000f8e00ff */
[----:B------:R1:W5:Y:S02]  /*7d20*/  @P2 LDG.E R4, desc[UR46][R2.64] ;  /* 0x0000002e02042981 */ /* 0x000364000c1e1900 */
[----:B-1----:R-:W-:Y:S02]  /*7d30*/  IMAD.U32 R2, RZ, RZ, UR4 ;  /* 0x00000004ff027e24 */ /* 0x002fe4000f8e00ff */
[----:B------:R-:W-:-:S05]  /*7d40*/  IMAD.U32 R3, RZ, RZ, UR5 ;  /* 0x00000005ff037e24 */ /* 0x000fca000f8e00ff */
[----:B------:R-:W3:Y:S01]  /*7d50*/  @P3 LDG.E R5, desc[UR46][R2.64] ;  /* 0x0000002e02053981 */ /* 0x000ee2000c1e1900 */
[----:B------:R-:W-:Y:S01]  /*7d60*/  ISETP.NE.U32.AND P0, PT, RZ, UR22, PT ;  /* 0x00000016ff007c0c */ /* 0x000fe2000bf05070 */
[----:B------:R-:W-:Y:S01]  /*7d70*/  UMOV UR7, URZ ;  /* 0x0000003f00077c82 */ /* 0x000fe20008000000 */
[----:B------:R-:W-:Y:S01]  /*7d80*/  UMOV UR11, URZ ;  /* 0x0000003f000b7c82 */ /* 0x000fe20008000000 */
[----:B------:R-:W-:Y:S01]  /*7d90*/  ULDC UR9, c[0x0][0x280] ;  /* 0x0000a00000097ab9 */ /* 0x000fe20000000800 */
[----:B------:R-:W-:Y:S02]  /*7da0*/  ISETP.NE.AND.EX P0, PT, RZ, UR23, PT, P0 ;  /* 0x00000017ff007c0c */ /* 0x000fe4000bf05300 */
[----:B--2---:R-:W-:Y:S02]  /*7db0*/  @P1 R2UR UR4, R6 ;  /* 0x00000000060412ca */ /* 0x004fe400000e0000 */
[----:B----4-:R-:W-:-:S11]  /*7dc0*/  @P1 R2UR UR7, R0 ;  /* 0x00000000000712ca */ /* 0x010fd600000e0000 */
[----:B------:R-:W-:-:S04]  /*7dd0*/  @UP1 ULEA UR4, UR13, UR4, 0x6 ;  /* 0x000000040d041291 */ /* 0x000fc8000f8e303f */
[----:B------:R-:W-:-:S04]  /*7de0*/  @UP1 USHF.R.S32.HI UR5, URZ, 0x1f, UR4 ;  /* 0x0000001f3f051899 */ /* 0x000fc80008011404 */
[----:B------:R-:W-:Y:S01]  /*7df0*/  @UP1 ULEA.HI UR5, UR5, UR4, URZ, 0x6 ;  /* 0x0000000405051291 */ /* 0x000fe2000f8f303f */
[----:B-----5:R-:W-:-:S03]  /*7e00*/  @P2 R2UR UR11, R4 ;  /* 0x00000000040b22ca */ /* 0x020fc600000e0000 */
[----:B------:R-:W-:-:S04]  /*7e10*/  @UP1 ULOP3.LUT UR6, UR5, 0xffffffc0, URZ, 0xc0, !UPT ;  /* 0xffffffc005061892 */ /* 0x000fc8000f8ec03f */
[----:B------:R-:W-:Y:S01]  /*7e20*/  @UP1 USHF.R.S32.HI UR12, URZ, 0x1f, UR6 ;  /* 0x0000001f3f0c1899 */ /* 0x000fe20008011406 */
[----:B---3--:R-:W-:Y:S01]  /*7e30*/  @P3 R2UR UR9, R5 ;  /* 0x00000000050932ca */ /* 0x008fe200000e0000 */
[----:B------:R-:W-:-:S14]  /*7e40*/  @P3 BRA `(.L_x_1628) ;  /* 0x0000000000203947 */ /* 0x000fdc0003800000 */
        /* <DEDUP_REMOVED lines=8> */
.L_x_1628:
        /* <DEDUP_REMOVED lines=13> */
.L_x_1629:
        /* <DEDUP_REMOVED lines=8> */
.L_x_1630:
        /* <DEDUP_REMOVED lines=9> */
[----:B------:R-:W-:-:S04]  /*80b0*/  ULEA.HI UR6, UR12, UR6, URZ, 0x6 ;  /* 0x000000060c067291 */ /* 0x000fc8000f8f303f */
[----:B------:R-:W-:Y:S01]  /*80c0*/  VIMNMX R4, RZ, UR14, !PT ;  /* 0x0000000eff047c48 */ /* 0x000fe2000ffe0100 */
[----:B------:R-:W-:Y:S01]  /*80d0*/  USHF.R.S32.HI UR6, URZ, 0x6, UR6 ;  /* 0x000000063f067899 */ /* 0x000fe20008011406 */
[----:B------:R-:W-:Y:S11]  /*80e0*/  @!P0 BRA `(.L_x_1631) ;  /* 0x0000000000208947 */ /* 0x000ff60003800000 */
[----:B------:R-:W-:Y:S01]  /*80f0*/  UIADD3 UR9, UR8, 0xbf, UR9 ;  /* 0x000000bf08097890 */ /* 0x000fe2000fffe009 */
[----:B------:R-:W-:-:S03]  /*8100*/  ULDC UR12, c[0x0][0x748] ;  /* 0x0001d200000c7ab9 */ /* 0x000fc60000000800 */
[----:B------:R-:W-:-:S04]  /*8110*/  UIADD3 UR9, UR9, UR12, -UR10 ;  /* 0x0000000c09097290 */ /* 0x000fc8000fffe80a */
[----:B------:R-:W-:-:S04]  /*8120*/  USHF.R.S32.HI UR10, URZ, 0x1f, UR9 ;  /* 0x0000001f3f0a7899 */ /* 0x000fc80008011409 */
[----:B------:R-:W-:-:S04]  /*8130*/  ULEA.HI UR10, UR10, UR9, URZ, 0x6 ;  /* 0x000000090a0a7291 */ /* 0x000fc8000f8f303f */
[----:B------:R-:W-:-:S04]  /*8140*/  USHF.R.S32.HI UR10, URZ, 0x6, UR10 ;  /* 0x000000063f0a7899 */ /* 0x000fc8000801140a */
[----:B------:R-:W-:-:S04]  /*8150*/  UISETP.LT.AND UP1, UPT, UR6, UR10, UPT ;  /* 0x0000000a0600728c */ /* 0x000fc8000bf21270 */
[----:B------:R-:W-:-:S12]  /*8160*/  USEL UR6, UR6, UR10, UP1 ;  /* 0x0000000a06067287 */ /* 0x000fd80008800000 */
.L_x_1631:
[----:B------:R-:W-:Y:S01]  /*8170*/  ISETP.LT.AND P0, PT, R4, UR6, PT ;  /* 0x0000000604007c0c */ /* 0x000fe2000bf01270 */
[----:B------:R-:W-:-:S12]  /*8180*/  IMAD.MOV.U32 R0, RZ, RZ, RZ ;  /* 0x000000ffff007224 */ /* 0x000fd800078e00ff */
[----:B------:R-:W-:Y:S05]  /*8190*/  @!P0 BRA `(.L_x_1627) ;  /* 0x0000002000c88947 */ /* 0x000fea0003800000 */
[----:B------:R-:W-:Y:S01]  /*81a0*/  USHF.R.S32.HI UR10, URZ, 0x1f, UR20 ;  /* 0x0000001f3f0a7899 */ /* 0x000fe20008011414 */
[----:B------:R-:W-:Y:S01]  /*81b0*/  BSSY B0, `(.L_x_1627) ;  /* 0x0000230000007945 */ /* 0x000fe20003800000 */
[----:B------:R-:W-:Y:S01]  /*81c0*/  ULDC.64 UR16, c[0x0][0x718] ;  /* 0x0001c60000107ab9 */ /* 0x000fe20000000a00 */
[----:B------:R-:W-:Y:S01]  /*81d0*/  UISETP.NE.U32.AND UP1, UPT, UR18, URZ, UPT ;  /* 0x0000003f1200728c */ /* 0x000fe2000bf25070 */
[----:B------:R-:W-:Y:S01]  /*81e0*/  IMAD.MOV.U32 R0, RZ, RZ, RZ ;  /* 0x000000ffff007224 */ /* 0x000fe200078e00ff */
[----:B------:R-:W-:Y:S01]  /*81f0*/  UIMAD UR9, UR10, UR16, URZ ;  /* 0x000000100a0972a4 */ /* 0x000fe2000f8e023f */
[----:B------:R-:W-:Y:S01]  /*8200*/  ULDC UR12, c[0x0][0x2e8] ;  /* 0x0000ba00000c7ab9 */ /* 0x000fe20000000800 */
[----:B------:R-:W-:Y:S01]  /*8210*/  UMOV UR14, UR4 ;  /* 0x00000004000e7c82 */ /* 0x000fe20008000000 */
[----:B------:R-:W-:Y:S01]  /*8220*/  UMOV UR15, UR5 ;  /* 0x00000005000f7c82 */ /* 0x000fe20008000000 */
[----:B------:R-:W-:Y:S02]  /*8230*/  UIMAD UR22, UR20, UR17, UR9 ;  /* 0x00000011141672a4 */ /* 0x000fe4000f8e0209 */
[----:B------:R-:W-:-:S02]  /*8240*/  UISETP.NE.AND.EX UP1, UPT, UR19, URZ, UPT, UP1 ;  /* 0x0000003f1300728c */ /* 0x000fc4000bf25310 */
[----:B------:R-:W-:Y:S02]  /*8250*/  USHF.R.S32.HI UR9, URZ, 0x1f, UR13 ;  /* 0x0000001f3f097899 */ /* 0x000fe4000801140d */
[----:B------:R-:W-:Y:S02]  /*8260*/  UISETP.NE.AND UP2, UPT, UR12, 0x1, UPT ;  /* 0x000000010c00788c */ /* 0x000fe4000bf45270 */
[----:B------:R-:W-:Y:S01]  /*8270*/  UIMAD.WIDE.U32 UR4, UR20, UR16, UR14 ;  /* 0x00000010140472a5 */ /* 0x000fe2000f8e000e */
[----:B------:R-:W-:Y:S01]  /*8280*/  ULDC.64 UR18, c[0x0][0x730] ;  /* 0x0001cc0000127ab9 */ /* 0x000fe20000000a00 */
[----:B------:R-:W-:Y:S02]  /*8290*/  USEL UR9, UR9, URZ, !UP1 ;  /* 0x0000003f09097287 */ /* 0x000fe4000c800000 */
[----:B------:R-:W-:Y:S01]  /*82a0*/  UIMAD UR10, UR10, UR18, URZ ;  /* 0x000000120a0a72a4 */ /* 0x000fe2000f8e023f */
[----:B------:R-:W-:Y:S01]  /*82b0*/  ELECT P0, URZ, PT ;  /* 0x00000000003f782f */ /* 0x000fe20003800000 */
[----:B------:R-:W-:Y:S01]  /*82c0*/  ULDC.64 UR16, c[0x0][0x720] ;  /* 0x0001c80000107ab9 */ /* 0x000fe20000000a00 */
[----:B------:R-:W-:-:S02]  /*82d0*/  USEL UR21, UR13, URZ, !UP1 ;  /* 0x0000003f0d157287 */ /* 0x000fc4000c800000 */
[----:B------:R-:W-:Y:S02]  /*82e0*/  UIADD3 UR23, UR5, UR22, URZ ;  /* 0x0000001605177290 */ /* 0x000fe4000fffe03f */
[----:B------:R-:W-:Y:S01]  /*82f0*/  UIMAD UR5, UR9, UR16, URZ ;  /* 0x00000010090572a4 */ /* 0x000fe2000f8e023f */
[----:B------:R-:W-:Y:S01]  /*8300*/  UMOV UR22, UR4 ;  /* 0x0000000400167c82 */ /* 0x000fe20008000000 */
[----:B------:R-:W-:Y:S02]  /*8310*/  UIMAD.WIDE.U32 UR14, UR20, UR18, UR14 ;  /* 0x00000012140e72a5 */ /* 0x000fe4000f8e000e */
[----:B------:R-:W-:Y:S02]  /*8320*/  UIMAD UR10, UR20, UR19, UR10 ;  /* 0x00000013140a72a4 */ /* 0x000fe4000f8e020a */
[----:B------:R-:W-:Y:S01]  /*8330*/  UIMAD.WIDE.U32 UR22, UR16, UR21, UR22 ;  /* 0x00000015101672a5 */ /* 0x000fe2000f8e0016 */
[----:B------:R-:W-:Y:S02]  /*8340*/  ULDC.64 UR18, c[0x0][0x738] ;  /* 0x0001ce0000127ab9 */ /* 0x000fe40000000a00 */
[----:B------:R-:W-:Y:S01]  /*8350*/  @UP2 ULDC UR16, c[0x0][0x2ec] ;  /* 0x0000bb0000102ab9 */ /* 0x000fe20000000800 */
[----:B------:R-:W-:-:S02]  /*8360*/  UIMAD UR5, UR17, UR21, UR5 ;  /* 0x00000015110572a4 */ /* 0x000fc4000f8e0205 */
[----:B------:R-:W-:Y:S02]  /*8370*/  UIADD3 UR15, UR15, UR10, URZ ;  /* 0x0000000a0f0f7290 */ /* 0x000fe4000fffe03f */
[----:B------:R-:W-:Y:S02]  /*8380*/  UIMAD UR9, UR9, UR18, URZ ;  /* 0x00000012090972a4 */ /* 0x000fe4000f8e023f */
[----:B------:R-:W-:Y:S02]  /*8390*/  UIMAD.WIDE.U32 UR16, UR20, UR16, URZ ;  /* 0x00000010141072a5 */ /* 0x000fe4000f8e003f */
[----:B------:R-:W-:Y:S01]  /*83a0*/  UIADD3 UR11, UR8, UR11, URZ ;  /* 0x0000000b080b7290 */ /* 0x000fe2000fffe03f */
[----:B------:R-:W-:Y:S02]  /*83b0*/  UMOV UR12, UR20 ;  /* 0x00000014000c7c82 */ /* 0x000fe40008000000 */
[----:B------:R-:W-:Y:S01]  /*83c0*/  @UP2 ULDC UR8, c[0x0][0x2f0] ;  /* 0x0000bc0000082ab9 */ /* 0x000fe20000000800 */
[----:B------:R-:W-:-:S02]  /*83d0*/  UIMAD UR4, UR19, UR21, UR9 ;  /* 0x00000015130472a4 */ /* 0x000fc4000f8e0209 */
[----:B------:R-:W-:Y:S02]  /*83e0*/  UIMAD.WIDE.U32 UR14, UR18, UR21, UR14 ;  /* 0x00000015120e72a5 */ /* 0x000fe4000f8e000e */
[----:B------:R-:W-:Y:S02]  /*83f0*/  USEL UR13, UR13, URZ, !UP0 ;  /* 0x0000003f0d0d7287 */ /* 0x000fe4000c000000 */
        /* <DEDUP_REMOVED lines=9> */
.L_x_1661:
        /* <DEDUP_REMOVED lines=15> */
.L_x_1634:
[----:B------:R-:W-:Y:S01]  /*8580*/  R2UR UR19, R4 ;  /* 0x00000000041372ca */ /* 0x000fe200000e0000 */
[----:B------:R-:W2:Y:S01]  /*8590*/  LDC.64 R12, c[0x0][0x198] ;  /* 0x00006600ff0c7b82 */ /* 0x000ea20000000a00 */
        /* <DEDUP_REMOVED lines=10> */
[----:B------:R-:W-:Y:S01]  /*8640*/  UMOV UR36, UR20 ;  /* 0x0000001400247c82 */ /* 0x000fe20008000000 */
[----:B------:R-:W-:Y:S01]  /*8650*/  USHF.L.U32 UR19, UR19, 0x6, URZ ;  /* 0x0000000613137899 */ /* 0x000fe2000800063f */
[----:B------:R-:W-:Y:S01]  /*8660*/  IMAD.MOV.U32 R16, RZ, RZ, RZ ;  /* 0x000000ffff107224 */ /* 0x000fe200078e00ff */
[----:B------:R-:W-:Y:S01]  /*8670*/  UMOV UR37, UR21 ;  /* 0x0000001500257c82 */ /* 0x000fe20008000000 */
[----:B------:R-:W-:Y:S01]  /*8680*/  UMOV UR9, 0x10 ;  /* 0x0000001000097882 */ /* 0x000fe20000000000 */
[----:B------:R-:W-:-:S02]  /*8690*/  UIADD3 UR8, UP0, UR19, UR22, URZ ;  /* 0x0000001613087290 */ /* 0x000fc4000ff1e03f */
[----:B------:R-:W-:Y:S01]  /*86a0*/  IMAD.U32 R3, RZ, RZ, UR19 ;  /* 0x00000013ff037e24 */ /* 0x000fe2000f8e00ff */
[----:B------:R-:W-:Y:S01]  /*86b0*/  UIADD3 UR19, UR19, UR7, URZ ;  /* 0x0000000713137290 */ /* 0x000fe2000fffe03f */
[----:B------:R-:W-:Y:S02]  /*86c0*/  UMOV UR10, UR18 ;  /* 0x00000012000a7c82 */ /* 0x000fe40008000000 */
[----:B------:R-:W-:Y:S01]  /*86d0*/  PLOP3.LUT P1, PT, PT, PT, UP0, 0x80, 0x0 ;  /* 0x000000000000781c */ /* 0x000fe20003f2f008 */
[----:B-1----:R-:W-:Y:S01]  /*86e0*/  IMAD.U32 R0, RZ, RZ, UR8 ;  /* 0x00000008ff007e24 */ /* 0x002fe2000f8e00ff */
[----:B------:R-:W-:Y:S01]  /*86f0*/  R2UR UR8, R15 ;  /* 0x000000000f0872ca */ /* 0x000fe200000e0000 */
[----:B--2---:R-:W-:Y:S01]  /*8700*/  IMAD.MOV.U32 R7, RZ, RZ, R12 ;  /* 0x000000ffff077224 */ /* 0x004fe200078e000c */
[----:B------:R-:W-:Y:S01]  /*8710*/  LEA.HI.X.SX32 R3, R3, R14, 0x1, P1 ;  /* 0x0000000e03037211 */ /* 0x000fe200008f0eff */
[----:B------:R-:W-:Y:S01]  /*8720*/  IMAD.MOV.U32 R6, RZ, RZ, R13 ;  /* 0x000000ffff067224 */ /* 0x000fe200078e000d */
[C---:B------:R-:W-:Y:S01]  /*8730*/  LEA R2, P1, R0.reuse, R9, 0x2 ;  /* 0x0000000900027211 */ /* 0x040fe200078210ff */
[----:B------:R-:W-:Y:S01]  /*8740*/  UMOV UR43, UR19 ;  /* 0x00000013002b7c82 */ /* 0x000fe20008000000 */
[----:B------:R-:W-:Y:S01]  /*8750*/  UMOV UR35, UR19 ;  /* 0x0000001300237c82 */ /* 0x000fe20008000000 */
[----:B------:R-:W-:Y:S01]  /*8760*/  UMOV UR26, 0x10 ;  /* 0x00000010001a7882 */ /* 0x000fe20000000000 */
[----:B------:R-:W-:Y:S01]  /*8770*/  LEA.HI.X R0, R0, R8, R3, 0x2, P1 ;  /* 0x0000000800007211 */ /* 0x000fe200008f1403 */
[----:B------:R-:W-:Y:S01]  /*8780*/  UMOV UR27, UR11 ;  /* 0x0000000b001b7c82 */ /* 0x000fe20008000000 */
[----:B------:R-:W-:Y:S01]  /*8790*/  R2UR UR24, R2 ;  /* 0x00000000021872ca */ /* 0x000fe200000e0000 */
[----:B------:R-:W-:Y:S01]  /*87a0*/  UMOV UR28, UR12 ;  /* 0x0000000c001c7c82 */ /* 0x000fe20008000000 */
[----:B------:R-:W-:Y:S01]  /*87b0*/  R2UR UR25, R0 ;  /* 0x00000000001972ca */ /* 0x000fe200000e0000 */
[----:B------:R-:W-:Y:S01]  /*87c0*/  UIADD3 UR16, UR8, 0x12000, URZ ;  /* 0x0001200008107890 */ /* 0x000fe2000fffe03f */
[----:B------:R-:W-:Y:S01]  /*87d0*/  IADD3 R0, P1, R7, 0x2f0, RZ ;  /* 0x000002f007007810 */ /* 0x000fe20007f3e0ff */
[----:B------:R-:W-:-:S02]  /*87e0*/  UIADD3 UR17, UR8, 0x26810, URZ ;  /* 0x0002681008117890 */ /* 0x000fc4000fffe03f */
[----:B------:R-:W-:Y:S01]  /*87f0*/  UIADD3 UR40, UR8, 0x13000, URZ ;  /* 0x0001300008287890 */ /* 0x000fe2000fffe03f */
[----:B------:R-:W-:Y:S01]  /*8800*/  R2UR UR54, R0 ;  /* 0x00000000003672ca */ /* 0x000fe200000e0000 */
[----:B------:R-:W-:Y:S01]  /*8810*/  UIADD3 UR32, UR8, 0x14000, URZ ;  /* 0x0001400008207890 */ /* 0x000fe2000fffe03f */
[C---:B------:R-:W-:Y:S01]  /*8820*/  IADD3 R0, P2, R7.reuse, 0x3f0, RZ ;  /* 0x000003f007007810 */ /* 0x040fe20007f5e0ff */
[----:B------:R-:W-:Y:S01]  /*8830*/  UIADD3 UR52, UR8, 0x1e000, URZ ;  /* 0x0001e00008347890 */ /* 0x000fe2000fffe03f */
[----:B------:R-:W-:Y:S02]  /*8840*/  UMOV UR41, UR17 ;  /* 0x0000001100297c82 */ /* 0x000fe40008000000 */
[----:B------:R-:W-:Y:S01]  /*8850*/  R2UR UR30, R0 ;  /* 0x00000000001e72ca */ /* 0x000fe200000e0000 */
[--C-:B------:R-:W-:Y:S01]  /*8860*/  IMAD.X R0, RZ, RZ, R6.reuse, P1 ;  /* 0x000000ffff007224 */ /* 0x100fe200008e0606 */
[----:B------:R-:W-:Y:S01]  /*8870*/  IADD3 R2, P1, R7, 0xf0, RZ ;  /* 0x000000f007027810 */ /* 0x000fe20007f3e0ff */
[----:B------:R-:W-:Y:S01]  /*8880*/  UMOV UR33, UR17 ;  /* 0x0000001100217c82 */ /* 0x000fe20008000000 */
[----:B------:R-:W-:Y:S01]  /*8890*/  UMOV UR53, UR17 ;  /* 0x0000001100357c82 */ /* 0x000fe20008000000 */
[----:B------:R-:W-:Y:S01]  /*88a0*/  UMOV UR29, UR13 ;  /* 0x0000000d001d7c82 */ /* 0x000fe20008000000 */
[----:B------:R-:W-:Y:S01]  /*88b0*/  R2UR UR48, R2 ;  /* 0x00000000023072ca */ /* 0x000fe200000e0000 */
[--C-:B------:R-:W-:Y:S01]  /*88c0*/  IMAD.X R3, RZ, RZ, R6.reuse, P1 ;  /* 0x000000ffff037224 */ /* 0x100fe200008e0606 */
[----:B------:R-:W-:Y:S01]  /*88d0*/  R2UR UR55, R0 ;  /* 0x00000000003772ca */ /* 0x000fe200000e0000 */
[----:B------:R-:W-:Y:S01]  /*88e0*/  IMAD.X R0, RZ, RZ, R6, P2 ;  /* 0x000000ffff007224 */ /* 0x000fe200010e0606 */
[----:B------:R-:W-:-:S02]  /*88f0*/  UIADD3 UR56, UR8, 0x3000, URZ ;  /* 0x0000300008387890 */ /* 0x000fc4000fffe03f */
[----:B------:R-:W-:Y:S01]  /*8900*/  R2UR UR49, R3 ;  /* 0x00000000033172ca */ /* 0x000fe200000e0000 */
[----:B------:R-:W-:Y:S01]  /*8910*/  UMOV UR58, 0x30 ;  /* 0x00000030003a7882 */ /* 0x000fe20000000000 */
[----:B------:R-:W-:Y:S01]  /*8920*/  R2UR UR31, R0 ;  /* 0x00000000001f72ca */ /* 0x000fe200000e0000 */
[----:B------:R-:W-:Y:S01]  /*8930*/  IMAD.MOV.U32 R0, RZ, RZ, 0xc000 ;  /* 0x0000c000ff007424 */ /* 0x000fe200078e00ff */
[----:B------:R-:W-:Y:S01]  /*8940*/  UMOV UR59, UR11 ;  /* 0x0000000b003b7c82 */ /* 0x000fe20008000000 */
[----:B------:R-:W-:Y:S01]  /*8950*/  UMOV UR60, UR12 ;  /* 0x0000000c003c7c82 */ /* 0x000fe20008000000 */
[----:B------:R-:W-:-:S07]  /*8960*/  UMOV UR61, UR13 ;  /* 0x0000000d003d7c82 */ /* 0x000fce0008000000 */
        /* <DEDUP_REMOVED lines=8> */
[----:B----4-:R-:W-:Y:S01]  /*89f0*/  IMAD.U32 R0, RZ, RZ, UR6 ;  /* 0x00000006ff007e24 */ /* 0x010fe2000f8e00ff */
[----:B------:R-:W-:Y:S01]  /*8a00*/  UMOV UR42, 0x50 ;  /* 0x00000050002a7882 */ /* 0x000fe20000000000 */
[----:B------:R-:W-:Y:S01]  /*8a10*/  UMOV UR43, UR11 ;  /* 0x0000000b002b7c82 */ /* 0x000fe20008000000 */
[----:B------:R-:W-:Y:S01]  /*8a20*/  UMOV UR44, UR12 ;  /* 0x0000000c002c7c82 */ /* 0x000fe20008000000 */
[----:B------:R-:W-:Y:S01]  /*8a30*/  VIADD R5, R0, 0xffffffff ;  /* 0xffffffff00057836 */ /* 0x000fe20000000000 */
[----:B---3--:R-:W-:-:S02]  /*8a40*/  UIADD3 UR9, UR8, 0x26800, URZ ;  /* 0x0002680008097890 */ /* 0x008fc4000fffe03f */
[----:B------:R-:W-:Y:S02]  /*8a50*/  UIADD3 UR24, UR8, 0x1000, URZ ;  /* 0x0000100008187890 */ /* 0x000fe4000fffe03f */
[----:B------:R-:W-:Y:S01]  /*8a60*/  UIADD3 UR32, UR8, 0x2000, URZ ;  /* 0x0000200008207890 */ /* 0x000fe2000fffe03f */
[----:B------:R1:W-:Y:S01]  /*8a70*/  STL [R1], R5 ;  /* 0x0000000501007387 */ /* 0x0003e20000100800 */
[----:B------:R-:W-:Y:S01]  /*8a80*/  UMOV UR34, 0x20 ;  /* 0x0000002000227882 */ /* 0x000fe20000000000 */
[----:B------:R-:W-:Y:S01]  /*8a90*/  UMOV UR25, UR9 ;  /* 0x0000000900197c82 */ /* 0x000fe20008000000 */
[----:B------:R-:W-:Y:S01]  /*8aa0*/  UMOV UR35, UR11 ;  /* 0x0000000b00237c82 */ /* 0x000fe20008000000 */
[----:B------:R-:W-:Y:S01]  /*8ab0*/  UMOV UR36, UR12 ;  /* 0x0000000c00247c82 */ /* 0x000fe20008000000 */
[----:B------:R-:W-:Y:S01]  /*8ac0*/  UMOV UR37, UR13 ;  /* 0x0000000d00257c82 */ /* 0x000fe20008000000 */
[----:B------:R2:W-:Y:S01]  /*8ad0*/  UTMALDG.4D [UR8], [UR54], desc[UR16] ;  /* 0x00001008360075b4 */ /* 0x0005e20008019000 */
[----:B------:R-:W-:Y:S01]  /*8ae0*/  UMOV UR33, UR9 ;  /* 0x0000000900217c82 */ /* 0x000fe20008000000 */
[----:B------:R-:W-:Y:S01]  /*8af0*/  UIADD3 UR48, UR8, 0x4000, URZ ;  /* 0x0000400008307890 */ /* 0x000fe2000fffe03f */
[----:B------:R-:W-:Y:S01]  /*8b00*/  ISETP.GE.AND P1, PT, R4, R5, PT ;  /* 0x000000050400720c */ /* 0x000fe20003f26270 */
[----:B------:R-:W-:Y:S01]  /*8b10*/  UMOV UR57, UR9 ;  /* 0x0000000900397c82 */ /* 0x000fe20008000000 */
[----:B------:R-:W-:Y:S01]  /*8b20*/  UMOV UR50, 0x40 ;  /* 0x0000004000327882 */ /* 0x000fe20000000000 */
[----:B------:R-:W-:Y:S01]  /*8b30*/  UMOV UR51, UR11 ;  /* 0x0000000b00337c82 */ /* 0x000fe20008000000 */
[----:B------:R-:W-:Y:S01]  /*8b40*/  UMOV UR52, UR12 ;  /* 0x0000000c00347c82 */ /* 0x000fe20008000000 */
[----:B------:R3:W-:Y:S01]  /*8b50*/  UTMALDG.4D [UR24], [UR54], desc[UR16] ;  /* 0x00001018360075b4 */ /* 0x0007e20008019000 */
[----:B------:R-:W-:Y:S01]  /*8b60*/  UMOV UR53, UR13 ;  /* 0x0000000d00357c82 */ /* 0x000fe20008000000 */
[----:B------:R-:W-:Y:S01]  /*8b70*/  UMOV UR49, UR9 ;  /* 0x0000000900317c82 */ /* 0x000fe20008000000 */
[----:B------:R-:W-:Y:S01]  /*8b80*/  UMOV UR45, UR13 ;  /* 0x0000000d002d7c82 */ /* 0x000fe20008000000 */
[----:B------:R-:W-:Y:S01]  /*8b90*/  UMOV UR41, UR9 ;  /* 0x0000000900297c82 */ /* 0x000fe20008000000 */
[----:B------:R4:W-:Y:S01]  /*8ba0*/  UTMALDG.4D [UR32], [UR54], desc[UR16] ;  /* 0x00001020360075b4 */ /* 0x0009e20008019000 */
[----:B------:R1:W-:Y:S01]  /*8bb0*/  UTMALDG.4D [UR56], [UR54], desc[UR16] ;  /* 0x00001038360075b4 */ /* 0x0003e20008019000 */
[----:B--2---:R-:W-:Y:S01]  /*8bc0*/  UMOV UR10, 0x40 ;  /* 0x00000040000a7882 */ /* 0x004fe20000000000 */
        /* <DEDUP_REMOVED lines=11> */
[----:B------:R-:W-:Y:S01]  /*8c80*/  UIADD3 UR9, UR6, -0x2, URZ ;  /* 0xfffffffe06097890 */ /* 0x000fe2000fffe03f */
[----:B------:R-:W-:-:S05]  /*8c90*/  IMAD.MOV.U32 R10, RZ, RZ, 0x1 ;  /* 0x00000001ff0a7424 */ /* 0x000fca00078e00ff */
[----:B------:R-:W-:-:S06]  /*8ca0*/  ISETP.NE.AND P1, PT, R4, UR9, PT ;  /* 0x0000000904007c0c */ /* 0x000fcc000bf25270 */
[----:B------:R-:W-:-:S04]  /*8cb0*/  ULOP3.LUT UR8, URZ, UR8, URZ, 0x33, !UPT ;  /* 0x000000083f087292 */ /* 0x000fc8000f8e333f */
[----:B------:R-:W-:-:S06]  /*8cc0*/  UIADD3 UR8, UR8, UR6, URZ ;  /* 0x0000000608087290 */ /* 0x000fcc000fffe03f */
[----:B------:R-:W-:-:S05]  /*8cd0*/  IMAD.U32 R0, RZ, RZ, UR8 ;  /* 0x00000008ff007e24 */ /* 0x000fca000f8e00ff */
[----:B------:R-:W-:Y:S01]  /*8ce0*/  LOP3.LUT R5, R0, 0x1, RZ, 0xc0, !PT ;  /* 0x0000000100057812 */ /* 0x000fe200078ec0ff */
[----:B------:R-:W-:-:S04]  /*8cf0*/  IMAD.MOV.U32 R0, RZ, RZ, R4 ;  /* 0x000000ffff007224 */ /* 0x000fc800078e0004 */
[----:B------:R1:W-:Y:S01]  /*8d00*/  STL [R1+0x4], R5 ;  /* 0x0000040501007387 */ /* 0x0003e20000100800 */
[----:B------:R-:W-:Y:S05]  /*8d10*/  @!P1 BRA `(.L_x_1636) ;  /* 0x0000000c00489947 */ /* 0x000fea0003800000 */
[----:B------:R-:W-:Y:S01]  /*8d20*/  R2UR UR9, R5 ;  /* 0x00000000050972ca */ /* 0x000fe200000e0000 */
[----:B------:R-:W-:Y:S02]  /*8d30*/  IMAD.MOV.U32 R0, RZ, RZ, R4 ;  /* 0x000000ffff007224 */ /* 0x000fe400078e0004 */
[----:B------:R-:W-:-:S10]  /*8d40*/  IMAD.MOV.U32 R10, RZ, RZ, 0x1 ;  /* 0x00000001ff0a7424 */ /* 0x000fd400078e00ff */
[----:B------:R-:W-:-:S06]  /*8d50*/  UIADD3 UR8, UR8, -UR9, URZ ;  /* 0x8000000908087290 */ /* 0x000fcc000fffe03f */
[----:B------:R-:W-:-:S07]  /*8d60*/  IMAD.U32 R17, RZ, RZ, UR8 ;  /* 0x00000008ff117e24 */ /* 0x000fce000f8e00ff */
.L_x_1645:
[----:B-123--:R-:W-:-:S04]  /*8d70*/  SHF.L.U32 R18, R10, 0x1f, RZ ;  /* 0x0000001f0a127819 */ /* 0x00efc800000006ff */
[----:B------:R-:W2:Y:S02]  /*8d80*/  SYNCS.PHASECHK.TRANS64.TRYWAIT P1, [R15+URZ+0x26840], R18 ;  /* 0x026840120f0075a7 */ /* 0x000ea4000802017f */
[----:B--2---:R-:W-:Y:S05]  /*8d90*/  @!P1 BRA `(.L_x_1637) ;  /* 0x0000001800dc9947 */ /* 0x004fea0003800000 */
.L_x_1662:
[----:B------:R-:W-:Y:S05]  /*8da0*/  @P0 BRA `(.L_x_1638) ;  /* 0x00000000001c0947 */ /* 0x000fea0003800000 */
[----:B------:R-:W3:Y:S02]  /*8db0*/  S2R R2, SR_TID.X ;  /* 0x0000000000027919 */ /* 0x000ee40000002100 */
[----:B---3--:R-:W-:Y:S01]  /*8dc0*/  LOP3.LUT R3, R2, 0x1f, RZ, 0xc0, !PT ;  /* 0x0000001f02037812 */ /* 0x008fe200078ec0ff */
[----:B------:R-:W-:-:S03]  /*8dd0*/  IMAD.MOV.U32 R2, RZ, RZ, 0x3100 ;  /* 0x00003100ff027424 */ /* 0x000fc600078e00ff */
[----:B------:R-:W-:Y:S01]  /*8de0*/  ISETP.NE.AND P1, PT, R3, RZ, PT ;  /* 0x000000ff0300720c */ /* 0x000fe20003f25270 */
[----:B------:R3:W-:-:S12]  /*8df0*/  SYNCS.ARRIVE.TRANS64 RZ, [R15+URZ+0x26830], R2 ;  /* 0x026830020fff79a7 */ /* 0x0007d8000800003f */
[----:B---3--:R-:W-:Y:S05]  /*8e00*/  @!P1 BRA `(.L_x_1638) ;  /* 0x0000000000049947 */ /* 0x008fea0003800000 */
[----:B------:R-:W-:Y:S01]  /*8e10*/  BPT.TRAP 0x1 ;  /* 0x000000040000795c */ /* 0x000fe20000300000 */
.L_x_1638:
        /* <DEDUP_REMOVED lines=8> */
[----:B-1----:R-:W1:Y:S01]  /*8ea0*/  LDC.64 R4, c[0x0][0x198] ;  /* 0x00006600ff047b82 */ /* 0x002e620000000a00 */
        /* <DEDUP_REMOVED lines=10> */
[----:B------:R-:W-:Y:S01]  /*8f50*/  UIADD3 UR19, UR19, UR7, URZ ;  /* 0x0000000713137290 */ /* 0x000fe2000fffe03f */
[C---:B---3--:R-:W-:Y:S01]  /*8f60*/  LEA R3, P2, R2.reuse, R12, 0x2 ;  /* 0x0000000c02037211 */ /* 0x048fe200078410ff */
[----:B------:R-:W-:Y:S01]  /*8f70*/  UIADD3 UR40, UR40, 0x1e200, URZ ;  /* 0x0001e20028287890 */ /* 0x000fe2000fffe03f */
[----:B------:R-:W-:Y:S02]  /*8f80*/  UMOV UR33, UR17 ;  /* 0x0000001100217c82 */ /* 0x000fe40008000000 */
[----:B------:R-:W-:Y:S01]  /*8f90*/  R2UR UR42, R3 ;  /* 0x00000000032a72ca */ /* 0x000fe200000e0000 */
[----:B------:R-:W-:Y:S01]  /*8fa0*/  UMOV UR25, UR17 ;  /* 0x0000001100197c82 */ /* 0x000fe20008000000 */
[----:B------:R-:W-:Y:S01]  /*8fb0*/  LEA.HI.X.SX32 R3, R19, R11, 0x1, P1 ;  /* 0x0000000b13037211 */ /* 0x000fe200008f0eff */
[----:B------:R-:W-:Y:S01]  /*8fc0*/  UMOV UR35, UR19 ;  /* 0x0000001300237c82 */ /* 0x000fe20008000000 */
[----:B-1----:R-:W-:Y:S01]  /*8fd0*/  IMAD.MOV.U32 R7, RZ, RZ, R4 ;  /* 0x000000ffff077224 */ /* 0x002fe200078e0004 */
[----:B------:R-:W-:Y:S01]  /*8fe0*/  UMOV UR27, UR19 ;  /* 0x00000013001b7c82 */ /* 0x000fe20008000000 */
[----:B------:R-:W-:Y:S01]  /*8ff0*/  IMAD.MOV.U32 R6, RZ, RZ, R5 ;  /* 0x000000ffff067224 */ /* 0x000fe200078e0005 */
[----:B------:R-:W-:Y:S01]  /*9000*/  LEA.HI.X R2, R2, R13, R3, 0x2, P2 ;  /* 0x0000000d02027211 */ /* 0x000fe200010f1403 */
[----:B------:R-:W-:Y:S01]  /*9010*/  UMOV UR10, 0x10 ;  /* 0x00000010000a7882 */ /* 0x000fe20000000000 */
[----:B------:R-:W-:Y:S01]  /*9020*/  IADD3 R4, P1, R7, 0x1f0, RZ ;  /* 0x000001f007047810 */ /* 0x000fe20007f3e0ff */
[----:B------:R-:W-:Y:S01]  /*9030*/  UMOV UR41, UR17 ;  /* 0x0000001100297c82 */ /* 0x000fe20008000000 */
[----:B------:R-:W-:-:S02]  /*9040*/  R2UR UR43, R2 ;  /* 0x00000000022b72ca */ /* 0x000fc400000e0000 */
        /* <DEDUP_REMOVED lines=8> */
[----:B-1-3--:R-:W-:Y:S05]  /*90d0*/  @!P1 BRA `(.L_x_1639) ;  /* 0x0000001800209947 */ /* 0x00afea0003800000 */
.L_x_1663:
        /* <DEDUP_REMOVED lines=8> */
.L_x_1640:
[----:B------:R-:W-:Y:S01]  /*9160*/  VIADD R19, R19, 0x40 ;  /* 0x0000004013137836 */ /* 0x000fe20000000000 */
[----:B------:R-:W-:Y:S01]  /*9170*/  ULDC.64 UR8, c[0x0][0x700] ;  /* 0x0001c00000087ab9 */ /* 0x000fe20000000a00 */
[----:B------:R-:W-:Y:S01]  /*9180*/  R2UR UR40, R15 ;  /* 0x000000000f2872ca */ /* 0x000fe200000e0000 */
[----:B------:R-:W-:Y:S01]  /*9190*/  IMAD.U32 R9, RZ, RZ, UR8 ;  /* 0x00000008ff097e24 */ /* 0x000fe2000f8e00ff */
[----:B------:R-:W-:Y:S01]  /*91a0*/  UMOV UR30, 0x0 ;  /* 0x00000000001e7882 */ /* 0x000fe20000000000 */
[C---:B------:R-:W-:Y:S01]  /*91b0*/  IADD3 R2, P1, R19.reuse, UR22, RZ ;  /* 0x0000001613027c10 */ /* 0x040fe2000ff3e0ff */
[----:B------:R-:W-:Y:S01]  /*91c0*/  IMAD.U32 R8, RZ, RZ, UR9 ;  /* 0x00000009ff087e24 */ /* 0x000fe2000f8e00ff */
[----:B------:R-:W-:Y:S01]  /*91d0*/  SHF.R.S32.HI R20, RZ, 0x1f, R19 ;  /* 0x0000001fff147819 */ /* 0x000fe20000011413 */
[----:B------:R-:W-:Y:S01]  /*91e0*/  VIADD R21, R19, UR7 ;  /* 0x0000000713157c36 */ /* 0x000fe20008000000 */
[----:B------:R-:W-:Y:S01]  /*91f0*/  LEA R3, P2, R2, R9, 0x2 ;  /* 0x0000000902037211 */ /* 0x000fe200078410ff */
[----:B------:R-:W-:Y:S01]  /*9200*/  UMOV UR31, 0x14f00000 ;  /* 0x14f00000001f7882 */ /* 0x000fe20000000000 */
[----:B------:R-:W-:Y:S01]  /*9210*/  UMOV UR34, URZ ;  /* 0x0000003f00227c82 */ /* 0x000fe20008000000 */
[----:B------:R-:W-:Y:S01]  /*9220*/  UMOV UR36, UR20 ;  /* 0x0000001400247c82 */ /* 0x000fe20008000000 */
[----:B------:R-:W-:Y:S01]  /*9230*/  R2UR UR42, R3 ;  /* 0x00000000032a72ca */ /* 0x000fe200000e0000 */
[----:B------:R-:W-:Y:S01]  /*9240*/  IMAD.X R3, R20, 0x1, R14, P1 ;  /* 0x0000000114037824 */ /* 0x000fe200008e060e */
[----:B------:R-:W-:Y:S01]  /*9250*/  R2UR UR35, R21 ;  /* 0x00000000152372ca */ /* 0x000fe200000e0000 */
[----:B------:R-:W-:-:S02]  /*9260*/  UIADD3 UR33, UR40, 0x26818, URZ ;  /* 0x0002681828217890 */ /* 0x000fc4000fffe03f */
[----:B------:R-:W-:Y:S01]  /*9270*/  UIADD3 UR32, UR40, 0x15000, URZ ;  /* 0x0001500028207890 */ /* 0x000fe2000fffe03f */
        /* <DEDUP_REMOVED lines=26> */
.L_x_1664:
[----:B------:R-:W-:Y:S05]  /*9420*/  @P0 BRA `(.L_x_1642) ;  /* 0x00000000001c0947 */ /* 0x000fea0003800000 */
[----:B-123--:R-:W-:-:S04]  /*9430*/  IMAD.MOV.U32 R18, RZ, RZ, 0x3100 ;  /* 0x00003100ff127424 */ /* 0x00efc800078e00ff */
[----:B------:R1:W-:Y:S02]  /*9440*/  SYNCS.ARRIVE.TRANS64 RZ, [R15+URZ+0x26838], R18 ;  /* 0x026838120fff79a7 */ /* 0x0003e4000800003f */
[----:B-1----:R-:W1:Y:S02]  /*9450*/  S2R R18, SR_TID.X ;  /* 0x0000000000127919 */ /* 0x002e640000002100 */
[----:B-1----:R-:W-:-:S04]  /*9460*/  LOP3.LUT R18, R18, 0x1f, RZ, 0xc0, !PT ;  /* 0x0000001f12127812 */ /* 0x002fc800078ec0ff */
[----:B------:R-:W-:-:S13]  /*9470*/  ISETP.NE.AND P1, PT, R18, RZ, PT ;  /* 0x000000ff1200720c */ /* 0x000fda0003f25270 */
[----:B------:R-:W-:Y:S05]  /*9480*/  @!P1 BRA `(.L_x_1642) ;  /* 0x0000000000049947 */ /* 0x000fea0003800000 */
[----:B------:R-:W-:Y:S01]  /*9490*/  BPT.TRAP 0x1 ;  /* 0x000000040000795c */ /* 0x000fe20000300000 */
.L_x_1642:
        /* <DEDUP_REMOVED lines=37> */
[----:B----45:R-:W-:Y:S05]  /*96f0*/  @!P1 BRA `(.L_x_1643) ;  /* 0x0000001000c09947 */ /* 0x030fea0003800000 */
.L_x_1666:
[----:B------:R-:W-:Y:S05]  /*9700*/  @P0 BRA `(.L_x_1644) ;  /* 0x00000000001c0947 */ /* 0x000fea0003800000 */
[----:B------:R-:W5:Y:S01]  /*9710*/  S2R R5, SR_TID.X ;  /* 0x0000000000057919 */ /* 0x000f620000002100 */
[----:B----4-:R-:W-:-:S04]  /*9720*/  IMAD.MOV.U32 R4, RZ, RZ, 0x3100 ;  /* 0x00003100ff047424 */ /* 0x010fc800078e00ff */
[----:B------:R4:W-:Y:S01]  /*9730*/  SYNCS.ARRIVE.TRANS64 RZ, [R15+URZ+0x26810], R4 ;  /* 0x026810040fff79a7 */ /* 0x0009e2000800003f */
[----:B-----5:R-:W-:-:S04]  /*9740*/  LOP3.LUT R5, R5, 0x1f, RZ, 0xc0, !PT ;  /* 0x0000001f05057812 */ /* 0x020fc800078ec0ff */
[----:B------:R-:W-:-:S13]  /*9750*/  ISETP.NE.AND P1, PT, R5, RZ, PT ;  /* 0x000000ff0500720c */ /* 0x000fda0003f25270 */
[----:B----4-:R-:W-:Y:S05]  /*9760*/  @!P1 BRA `(.L_x_1644) ;  /* 0x0000000000049947 */ /* 0x010fea0003800000 */
[----:B------:R-:W-:Y:S01]  /*9770*/  BPT.TRAP 0x1 ;  /* 0x000000040000795c */ /* 0x000fe20000300000 */
.L_x_1644:
        /* <DEDUP_REMOVED lines=13> */
[----:B------:R-:W-:-:S02]  /*9850*/  UIADD3 UR10, UR10, 0x2, URZ ;  /* 0x000000020a0a7890 */ /* 0x000fc4000fffe03f */
[----:B------:R-:W-:Y:S02]  /*9860*/  UIADD3 UR32, UR40, 0x12000, URZ ;  /* 0x0001200028207890 */ /* 0x000fe4000fffe03f */
[----:B------:R-:W-:Y:S02]  /*9870*/  USHF.L.U32 UR35, UR10, 0x6, URZ ;  /* 0x000000060a237899 */ /* 0x000fe4000800063f */
[----:B------:R-:W-:Y:S02]  /*9880*/  UIADD3 UR33, UR40, 0x26810, URZ ;  /* 0x0002681028217890 */ /* 0x000fe4000fffe03f */
[----:B------:R-:W-:Y:S02]  /*9890*/  UIADD3 UR8, UP0, UR35, UR22, URZ ;  /* 0x0000001623087290 */ /* 0x000fe4000ff1e03f */
[----:B------:R-:W-:Y:S01]  /*98a0*/  IMAD.U32 R5, RZ, RZ, UR35 ;  /* 0x00000023ff057e24 */ /* 0x000fe2000f8e00ff */
[----:B------:R-:W-:Y:S02]  /*98b0*/  UIADD3 UR35, UR35, UR7, URZ ;  /* 0x0000000723237290 */ /* 0x000fe4000fffe03f */
[----:B------:R-:W-:Y:S01]  /*98c0*/  UIADD3 UR24, UR40, 0x13000, URZ ;  /* 0x0001300028187890 */ /* 0x000fe2000fffe03f */
[----:B------:R-:W-:Y:S01]  /*98d0*/  IMAD.U32 R0, RZ, RZ, UR8 ;  /* 0x00000008ff007e24 */ /* 0x000fe2000f8e00ff */
[----:B------:R-:W-:Y:S01]  /*98e0*/  PLOP3.LUT P2, PT, PT, PT, UP0, 0x80, 0x0 ;  /* 0x000000000000781c */ /* 0x000fe20003f4f008 */
[----:B------:R-:W-:Y:S01]  /*98f0*/  UIADD3 UR16, UR40, 0x14000, URZ ;  /* 0x0001400028107890 */ /* 0x000fe2000fffe03f */
[----:B------:R-:W-:Y:S01]  /*9900*/  R2UR UR8, R2 ;  /* 0x00000000020872ca */ /* 0x000fe200000e0000 */
[----:B------:R-:W-:Y:S01]  /*9910*/  UIADD3 UR40, UR40, 0x1e000, URZ ;  /* 0x0001e00028287890 */ /* 0x000fe2000fffe03f */
[----:B----4-:R-:W-:Y:S01]  /*9920*/  LEA R4, P1, R0, R9, 0x2 ;  /* 0x0000000900047211 */ /* 0x010fe200078210ff */
[----:B------:R-:W-:Y:S01]  /*9930*/  UMOV UR25, UR33 ;  /* 0x0000002100197c82 */ /* 0x000fe20008000000 */
[----:B------:R-:W-:Y:S01]  /*9940*/  LEA.HI.X.SX32 R5, R5, R14, 0x1, P2 ;  /* 0x0000000e05057211 */ /* 0x000fe200010f0eff */
[----:B------:R-:W-:Y:S01]  /*9950*/  UMOV UR27, UR35 ;  /* 0x00000023001b7c82 */ /* 0x000fe20008000000 */
[----:B------:R-:W-:Y:S01]  /*9960*/  R2UR UR42, R4 ;  /* 0x00000000042a72ca */ /* 0x000fe200000e0000 */
[----:B------:R-:W-:Y:S01]  /*9970*/  UMOV UR17, UR33 ;  /* 0x0000002100117c82 */ /* 0x000fe20008000000 */
[----:B------:R-:W-:Y:S01]  /*9980*/  LEA.HI.X R0, R0, R8, R5, 0x2, P1 ;  /* 0x0000000800007211 */ /* 0x000fe200008f1405 */
[----:B------:R-:W-:Y:S01]  /*9990*/  UMOV UR19, UR35 ;  /* 0x0000002300137c82 */ /* 0x000fe20008000000 */
[----:B------:R-:W-:Y:S01]  /*99a0*/  ISETP.NE.AND P1, PT, R17, RZ, PT ;  /* 0x000000ff1100720c */ /* 0x000fe20003f25270 */
[----:B------:R-:W-:Y:S01]  /*99b0*/  UMOV UR41, UR33 ;  /* 0x0000002100297c82 */ /* 0x000fe20008000000 */
[----:B------:R-:W-:Y:S01]  /*99c0*/  R2UR UR43, R0 ;  /* 0x00000000002b72ca */ /* 0x000fe200000e0000 */
[----:B------:R4:W-:Y:S01]  /*99d0*/  UTMALDG.4D [UR32], [UR8], desc[UR30] ;  /* 0x00001e20080075b4 */ /* 0x0009e20008019000 */
[----:B------:R-:W-:Y:S01]  /*99e0*/  UMOV UR39, 0x10 ;  /* 0x0000001000277882 */ /* 0x000fe20000000000 */
[----:B------:R-:W-:Y:S01]  /*99f0*/  IMAD.U32 R0, RZ, RZ, UR10 ;  /* 0x0000000aff007e24 */ /* 0x000fe2000f8e00ff */
[----:B------:R4:W-:Y:S01]  /*9a00*/  UTMALDG.4D [UR24], [UR8], desc[UR30] ;  /* 0x00001e18080075b4 */ /* 0x0009e20008019000 */
[----:B------:R4:W-:Y:S08]  /*9a10*/  UTMALDG.4D [UR16], [UR8], desc[UR30] ;  /* 0x00001e10080075b4 */ /* 0x0009f00008019000 */
[----:B------:R4:W-:Y:S02]  /*9a20*/  UBLKCP.S.G [UR40], [UR42], UR39 ;  /* 0x000000282a0073ba */ /* 0x0009e40008000227 */
[----:B----4-:R-:W-:Y:S05]  /*9a30*/  @P1 BRA `(.L_x_1645) ;  /* 0xfffffff000cc1947 */ /* 0x010fea000383ffff */
.L_x_1636:
[----:B------:R-:W4:Y:S02]  /*9a40*/  LDL.LU R4, [R1+0x4] ;  /* 0x0000040001047983 */ /* 0x000f240000300800 */
[----:B----4-:R-:W-:Y:S02]  /*9a50*/  ISETP.NE.AND P1, PT, R4, RZ, PT ;  /* 0x000000ff0400720c */ /* 0x010fe40003f25270 */
[----:B------:R4:W5:Y:S11]  /*9a60*/  LDL R4, [R1] ;  /* 0x0000000001047983 */ /* 0x0009760000100800 */
[----:B----4-:R-:W-:Y:S05]  /*9a70*/  @!P1 BRA `(.L_x_1635) ;  /* 0x0000000400949947 */ /* 0x010fea0003800000 */
[----:B------:R-:W-:-:S04]  /*9a80*/  SHF.L.U32 R12, R10, 0x1f, RZ ;  /* 0x0000001f0a0c7819 */ /* 0x000fc800000006ff */
[----:B------:R-:W4:Y:S02]  /*9a90*/  SYNCS.PHASECHK.TRANS64.TRYWAIT P1, [R15+URZ+0x26840], R12 ;  /* 0x0268400c0f0075a7 */ /* 0x000f24000802017f */
[----:B----4-:R-:W-:Y:S05]  /*9aa0*/  @!P1 BRA `(.L_x_1646) ;  /* 0x0000000c00ec9947 */ /* 0x010fea0003800000 */
.L_x_1667:
[----:B------:R-:W-:Y:S05]  /*9ab0*/  @P0 BRA `(.L_x_1647) ;  /* 0x00000000001c0947 */ /* 0x000fea0003800000 */
[----:B-----5:R-:W1:Y:S02]  /*9ac0*/  S2R R4, SR_TID.X ;  /* 0x0000000000047919 */ /* 0x020e640000002100 */
[----:B-1----:R-:W-:Y:S01]  /*9ad0*/  LOP3.LUT R5, R4, 0x1f, RZ, 0xc0, !PT ;  /* 0x0000001f04057812 */ /* 0x002fe200078ec0ff */
[----:B------:R-:W-:-:S03]  /*9ae0*/  IMAD.MOV.U32 R4, RZ, RZ, 0x3100 ;  /* 0x00003100ff047424 */ /* 0x000fc600078e00ff */
[----:B------:R-:W-:Y:S01]  /*9af0*/  ISETP.NE.AND P1, PT, R5, RZ, PT ;  /* 0x000000ff0500720c */ /* 0x000fe20003f25270 */
[----:B------:R1:W-:-:S12]  /*9b00*/  SYNCS.ARRIVE.TRANS64 RZ, [R15+URZ+0x26830], R4 ;  /* 0x026830040fff79a7 */ /* 0x0003d8000800003f */
[----:B-1----:R-:W-:Y:S05]  /*9b10*/  @!P1 BRA `(.L_x_1647) ;  /* 0x0000000000049947 */ /* 0x002fea0003800000 */
[----:B------:R-:W-:Y:S01]  /*9b20*/  BPT.TRAP 0x1 ;  /* 0x000000040000795c */ /* 0x000fe20000300000 */
.L_x_1647:
[----:B-1---5:R-:W1:Y:S01]  /*9b30*/  LDC.64 R4, c[0x0][0x728] ;  /* 0x0001ca00ff047b82 */ /* 0x022e620000000a00 */
        /* <DEDUP_REMOVED lines=17> */
[----:B------:R-:W-:Y:S02]  /*9c50*/  UIADD3 UR35, UR35, UR7, URZ ;  /* 0x0000000723237290 */ /* 0x000fe4000fffe03f */
[----:B------:R-:W-:Y:S01]  /*9c60*/  UIADD3 UR24, UR16, 0x19000, URZ ;  /* 0x0001900010187890 */ /* 0x000fe2000fffe03f */
[C---:B-1----:R-:W-:Y:S01]  /*9c70*/  LEA R4, P2, R13.reuse, R4, 0x2 ;  /* 0x000000040d047211 */ /* 0x042fe200078410ff */
[----:B------:R-:W-:Y:S01]  /*9c80*/  UIADD3 UR16, UR16, 0x1a000, URZ ;  /* 0x0001a00010107890 */ /* 0x000fe2000fffe03f */
[----:B------:R-:W-:Y:S02]  /*9c90*/  UMOV UR25, UR33 ;  /* 0x0000002100197c82 */ /* 0x000fe40008000000 */
[----:B------:R-:W-:Y:S01]  /*9ca0*/  R2UR UR40, R4 ;  /* 0x00000000042872ca */ /* 0x000fe200000e0000 */
[----:B------:R-:W-:Y:S01]  /*9cb0*/  UMOV UR27, UR35 ;  /* 0x00000023001b7c82 */ /* 0x000fe20008000000 */
[----:B------:R-:W-:Y:S01]  /*9cc0*/  LEA.HI.X.SX32 R4, R0, R11, 0x1, P1 ;  /* 0x0000000b00047211 */ /* 0x000fe200008f0eff */
[----:B------:R-:W-:Y:S01]  /*9cd0*/  UMOV UR17, UR33 ;  /* 0x0000002100117c82 */ /* 0x000fe20008000000 */
[----:B------:R-:W-:Y:S01]  /*9ce0*/  UMOV UR19, UR35 ;  /* 0x0000002300137c82 */ /* 0x000fe20008000000 */
[----:B------:R-:W-:Y:S01]  /*9cf0*/  UMOV UR43, UR33 ;  /* 0x00000021002b7c82 */ /* 0x000fe20008000000 */
        /* <DEDUP_REMOVED lines=10> */
[----:B------:R-:W2:Y:S02]  /*9da0*/  SYNCS.PHASECHK.TRANS64.TRYWAIT P1, [R15+URZ+0x26828], R12 ;  /* 0x0268280c0f0075a7 */ /* 0x000ea4000802017f */
[----:B-12---:R-:W-:Y:S05]  /*9db0*/  @!P1 BRA `(.L_x_1648) ;  /* 0x0000000c003c9947 */ /* 0x006fea0003800000 */
.L_x_1668:
[----:B------:R-:W-:Y:S05]  /*9dc0*/  @P0 BRA `(.L_x_1649) ;  /* 0x00000000001c0947 */ /* 0x000fea0003800000 */
[----:B------:R-:W2:Y:S02]  /*9dd0*/  S2R R4, SR_TID.X ;  /* 0x0000000000047919 */ /* 0x000ea40000002100 */
[----:B--2---:R-:W-:Y:S01]  /*9de0*/  LOP3.LUT R5, R4, 0x1f, RZ, 0xc0, !PT ;  /* 0x0000001f04057812 */ /* 0x004fe200078ec0ff */
[----:B------:R-:W-:-:S03]  /*9df0*/  IMAD.MOV.U32 R4, RZ, RZ, 0x3100 ;  /* 0x00003100ff047424 */ /* 0x000fc600078e00ff */
[----:B------:R-:W-:Y:S01]  /*9e00*/  ISETP.NE.AND P0, PT, R5, RZ, PT ;  /* 0x000000ff0500720c */ /* 0x000fe20003f05270 */
[----:B------:R2:W-:-:S12]  /*9e10*/  SYNCS.ARRIVE.TRANS64 RZ, [R15+URZ+0x26818], R4 ;  /* 0x026818040fff79a7 */ /* 0x0005d8000800003f */
[----:B--2---:R-:W-:Y:S05]  /*9e20*/  @!P0 BRA `(.L_x_1649) ;  /* 0x0000000000048947 */ /* 0x004fea0003800000 */
[----:B------:R-:W-:Y:S01]  /*9e30*/  BPT.TRAP 0x1 ;  /* 0x000000040000795c */ /* 0x000fe20000300000 */
.L_x_1649:
[----:B------:R2:W5:Y:S01]  /*9e40*/  LDL.LU R4, [R1] ;  /* 0x0000000001047983 */ /* 0x0005620000300800 */
        /* <DEDUP_REMOVED lines=15> */
[----:B------:R-:W-:Y:S01]  /*9f40*/  IMAD.U32 R3, RZ, RZ, UR35 ;  /* 0x00000023ff037e24 */ /* 0x000fe2000f8e00ff */
[----:B------:R-:W-:Y:S02]  /*9f50*/  UIADD3 UR32, UR40, 0x15000, URZ ;  /* 0x0001500028207890 */ /* 0x000fe4000fffe03f */
[----:B------:R-:W-:Y:S01]  /*9f60*/  UIADD3 UR33, UR40, 0x26818, URZ ;  /* 0x0002681828217890 */ /* 0x000fe2000fffe03f */
[----:B------:R-:W-:Y:S01]  /*9f70*/  PLOP3.LUT P0, PT, PT, PT, UP0, 0x80, 0x0 ;  /* 0x000000000000781c */ /* 0x000fe20003f0f008 */
[----:B------:R-:W-:Y:S01]  /*9f80*/  IMAD.U32 R0, RZ, RZ, UR10 ;  /* 0x0000000aff007e24 */ /* 0x000fe2000f8e00ff */
[----:B------:R-:W-:Y:S02]  /*9f90*/  UIADD3 UR35, UR35, UR7, URZ ;  /* 0x0000000723237290 */ /* 0x000fe4000fffe03f */
[----:B------:R-:W-:Y:S01]  /*9fa0*/  LEA.HI.X.SX32 R3, R3, R14, 0x1, P0 ;  /* 0x0000000e03037211 */ /* 0x000fe200000f0eff */
[----:B------:R-:W-:Y:S01]  /*9fb0*/  UIADD3 UR24, UR40, 0x16000, URZ ;  /* 0x0001600028187890 */ /* 0x000fe2000fffe03f */
[----:B------:R-:W-:Y:S01]  /*9fc0*/  LEA R9, P0, R0, R9, 0x2 ;  /* 0x0000000900097211 */ /* 0x000fe200078010ff */
[----:B------:R-:W-:-:S02]  /*9fd0*/  UIADD3 UR16, UR40, 0x17000, URZ ;  /* 0x0001700028107890 */ /* 0x000fc4000fffe03f */
[----:B------:R-:W-:Y:S01]  /*9fe0*/  UIADD3 UR40, UR40, 0x1e100, URZ ;  /* 0x0001e10028287890 */ /* 0x000fe2000fffe03f */
[----:B------:R-:W-:Y:S01]  /*9ff0*/  LEA.HI.X R8, R0, R8, R3, 0x2, P0 ;  /* 0x0000000800087211 */ /* 0x000fe200000f1403 */
[----:B------:R-:W-:Y:S01]  /*a000*/  UMOV UR25, UR33 ;  /* 0x0000002100197c82 */ /* 0x000fe20008000000 */
[----:B------:R-:W-:Y:S01]  /*a010*/  R2UR UR42, R9 ;  /* 0x00000000092a72ca */ /* 0x000fe200000e0000 */
[----:B------:R-:W-:Y:S01]  /*a020*/  UMOV UR27, UR35 ;  /* 0x00000023001b7c82 */ /* 0x000fe20008000000 */
[----:B------:R-:W-:Y:S01]  /*a030*/  R2UR UR43, R8 ;  /* 0x00000000082b72ca */ /* 0x000fe200000e0000 */
[----:B------:R-:W-:Y:S01]  /*a040*/  UMOV UR17, UR33 ;  /* 0x0000002100117c82 */ /* 0x000fe20008000000 */
[----:B------:R2:W-:Y:S01]  /*a050*/  UTMALDG.4D [UR32], [UR8], desc[UR30] ;  /* 0x00001e20080075b4 */ /* 0x0005e20008019000 */
[----:B------:R-:W-:Y:S01]  /*a060*/  UMOV UR19, UR35 ;  /* 0x0000002300137c82 */ /* 0x000fe20008000000 */
[----:B------:R-:W-:Y:S01]  /*a070*/  UMOV UR41, UR33 ;  /* 0x0000002100297c82 */ /* 0x000fe20008000000 */
[----:B------:R-:W-:Y:S01]  /*a080*/  UMOV UR10, 0x10 ;  /* 0x00000010000a7882 */ /* 0x000fe20000000000 */
[----:B------:R2:W-:Y:S01]  /*a090*/  UTMALDG.4D [UR24], [UR8], desc[UR30] ;  /* 0x00001e18080075b4 */ /* 0x0005e20008019000 */
[----:B------:R2:W-:Y:S06]  /*a0a0*/  UTMALDG.4D [UR16], [UR8], desc[UR30] ;  /* 0x00001e10080075b4 */ /* 0x0005ec0008019000 */
[----:B------:R2:W-:Y:S02]  /*a0b0*/  UBLKCP.S.G [UR40], [UR42], UR10 ;  /* 0x000000282a0073ba */ /* 0x0005e4000800020a */
[----:B--2---:R-:W-:-:S07]  /*a0c0*/  IMAD.MOV.U32 R16, RZ, RZ, 0x1 ;  /* 0x00000001ff107424 */ /* 0x004fce00078e00ff */
.L_x_1635:
[----:B------:R-:W1:Y:S01]  /*a0d0*/  S2R R0, SR_TID.X ;  /* 0x0000000000007919 */ /* 0x000e620000002100 */
[----:B------:R-:W-:Y:S01]  /*a0e0*/  IMAD R3, R16, 0x8, R15 ;  /* 0x0000000810037824 */ /* 0x000fe200078e020f */
[----:B-1----:R-:W-:Y:S02]  /*a0f0*/  LOP3.LUT R2, R0, 0x7f, RZ, 0xc0, !PT ;  /* 0x0000007f00027812 */ /* 0x002fe400078ec0ff */
[----:B------:R-:W-:Y:S02]  /*a100*/  SHF.L.U32 R0, R10, 0x1f, RZ ;  /* 0x0000001f0a007819 */ /* 0x000fe400000006ff */
[----:B------:R-:W-:Y:S02]  /*a110*/  ISETP.NE.AND P1, PT, R2, RZ, PT ;  /* 0x000000ff0200720c */ /* 0x000fe40003f25270 */
[----:B------:R-:W1:Y:S02]  /*a120*/  SYNCS.PHASECHK.TRANS64.TRYWAIT P0, [R3+URZ+0x26840], R0 ;  /* 0x02684000030075a7 */ /* 0x000e64000800017f */
[----:B-1----:R-:W-:Y:S09]  /*a130*/  @!P0 BRA `(.L_x_1650) ;  /* 0x0000000800708947 */ /* 0x002ff20003800000 */
.L_x_1669:
[----:B------:R-:W-:Y:S05]  /*a140*/  @P1 BRA `(.L_x_1651) ;  /* 0x0000000000181947 */ /* 0x000fea0003800000 */
[----:B------:R-:W1:Y:S01]  /*a150*/  S2R R2, SR_TID.X ;  /* 0x0000000000027919 */ /* 0x000e620000002100 */
[----:B------:R-:W-:-:S04]  /*a160*/  IMAD.MOV.U32 R0, RZ, RZ, 0x3100 ;  /* 0x00003100ff007424 */ /* 0x000fc800078e00ff */
[----:B------:R1:W-:Y:S02]  /*a170*/  SYNCS.ARRIVE.TRANS64 RZ, [R3+URZ+0x26830], R0 ;  /* 0x0268300003ff79a7 */ /* 0x0003e4000800003f */
[----:B-1----:R-:W-:-:S13]  /*a180*/  LOP3.LUT P0, RZ, R2, 0x1f, RZ, 0xc0, !PT ;  /* 0x0000001f02ff7812 */ /* 0x002fda000780c0ff */
[----:B------:R-:W-:Y:S05]  /*a190*/  @!P0 BRA `(.L_x_1651) ;  /* 0x0000000000048947 */ /* 0x000fea0003800000 */
[----:B------:R-:W-:Y:S01]  /*a1a0*/  BPT.TRAP 0x1 ;  /* 0x000000040000795c */ /* 0x000fe20000300000 */
.L_x_1651:
[----:B-----5:R-:W-:Y:S01]  /*a1b0*/  R2UR UR35, R4 ;  /* 0x00000000042372ca */ /* 0x020fe200000e0000 */
[C-C-:B------:R-:W-:Y:S01]  /*a1c0*/  IMAD R0, R16.reuse, 0x3000, R15.reuse ;  /* 0x0000300010007824 */ /* 0x140fe200078e020f */
[----:B------:R-:W-:Y:S01]  /*a1d0*/  R2UR UR17, R11 ;  /* 0x000000000b1172ca */ /* 0x000fe200000e0000 */
[----:B--234-:R-:W-:Y:S01]  /*a1e0*/  IMAD R15, R16, 0x100, R15 ;  /* 0x00000100100f7824 */ /* 0x01cfe200078e020f */
[----:B------:R-:W-:Y:S01]  /*a1f0*/  IADD3 R7, P0, R7, 0x1f0, RZ ;  /* 0x000001f007077810 */ /* 0x000fe20007f1e0ff */
[----:B------:R-:W-:Y:S01]  /*a200*/  ULDC.64 UR30, c[0x0][0x728] ;  /* 0x0001ca00001e7ab9 */ /* 0x000fe20000000a00 */
[----:B------:R-:W-:Y:S01]  /*a210*/  R2UR UR33, R3 ;  /* 0x00000000032172ca */ /* 0x000fe200000e0000 */
[----:B------:R-:W-:Y:S01]  /*a220*/  UMOV UR40, 0x0 ;  /* 0x0000000000287882 */ /* 0x000fe20000000000 */
[----:B------:R-:W-:Y:S01]  /*a230*/  R2UR UR16, R0 ;  /* 0x00000000001072ca */ /* 0x000fe200000e0000 */
[----:B------:R-:W-:Y:S01]  /*a240*/  IMAD.X R6, RZ, RZ, R6, P0 ;  /* 0x000000ffff067224 */ /* 0x000fe200000e0606 */
        /* <DEDUP_REMOVED lines=10> */
[----:B------:R-:W-:Y:S02]  /*a2f0*/  ULEA.HI.X.SX32 UR17, UR35, UR17, 0x1, UP0 ;  /* 0x0000001123117291 */ /* 0x000fe400080f0e3f */
[----:B------:R-:W-:Y:S01]  /*a300*/  ULEA UR30, UP0, UR18, UR30, 0x2 ;  /* 0x0000001e121e7291 */ /* 0x000fe2000f80103f */
[C---:B------:R-:W-:Y:S01]  /*a310*/  ISETP.NE.AND P0, PT, R0.reuse, 0x2, PT ;  /* 0x000000020000780c */ /* 0x040fe20003f05270 */
[----:B------:R-:W-:Y:S02]  /*a320*/  UIADD3 UR35, UR35, UR7, URZ ;  /* 0x0000000723237290 */ /* 0x000fe4000fffe03f */
[----:B------:R-:W-:Y:S01]  /*a330*/  UIADD3 UR32, UR16, 0x18000, URZ ;  /* 0x0001800010207890 */ /* 0x000fe2000fffe03f */
[----:B------:R-:W-:Y:S01]  /*a340*/  SEL R3, RZ, 0x1, P0 ;  /* 0x00000001ff037807 */ /* 0x000fe20000000000 */
[----:B------:R-:W-:Y:S01]  /*a350*/  UIADD3 UR24, UR16, 0x19000, URZ ;  /* 0x0001900010187890 */ /* 0x000fe2000fffe03f */
[----:B------:R-:W-:Y:S01]  /*a360*/  SEL R0, R0, RZ, P0 ;  /* 0x000000ff00007207 */ /* 0x000fe20000000000 */
[----:B------:R-:W-:Y:S01]  /*a370*/  UIADD3 UR16, UR16, 0x1a000, URZ ;  /* 0x0001a00010107890 */ /* 0x000fe2000fffe03f */
[----:B------:R-:W-:Y:S01]  /*a380*/  LOP3.LUT R10, R10, R3, RZ, 0x3c, !PT ;  /* 0x000000030a0a7212 */ /* 0x000fe200078e3cff */
[----:B------:R-:W-:-:S02]  /*a390*/  ULEA.HI.X UR31, UR18, UR31, UR17, 0x2, UP0 ;  /* 0x0000001f121f7291 */ /* 0x000fc400080f1411 */
        /* <DEDUP_REMOVED lines=17> */
.L_x_1632:
[----:B------:R-:W-:Y:S05]  /*a4b0*/  BSYNC B0 ;  /* 0x0000000000007941 */ /* 0x000fea0003800000 */
.L_x_1627:
[----:B------:R-:W-:-:S03]  /*a4c0*/  UMOV UR8, 0xffffffff ;  /* 0xffffffff00087882 */ /* 0x000fc60000000000 */
[----:B------:R-:W-:Y:S05]  /*a4d0*/  BRA.DIV UR8, `(.L_x_1652) ;  /* 0x00000006089c7947 */ /* 0x000fea000b800000 */
[----:B------:R-:W-:-:S13]  /*a4e0*/  ELECT P6, URZ, PT ;  /* 0x00000000003f782f */ /* 0x000fda00038c0000 */
.L_x_1672:
[----:B------:R-:W-:Y:S05]  /*a4f0*/  @!P6 BRA `(.L_x_1554) ;  /* 0x000000000084e947 */ /* 0x000fea0003800000 */
[----:B------:R-:W-:-:S06]  /*a500*/  ULOP3.LUT UR8, UR38, 0x2, URZ, 0xfc, !UPT ;  /* 0x0000000226087892 */ /* 0x000fcc000f8efc3f */
[----:B------:R-:W-:-:S05]  /*a510*/  IMAD.U32 R2, RZ, RZ, UR8 ;  /* 0x00000008ff027e24 */ /* 0x000fca000f8e00ff */
[----:B------:R-:W-:-:S13]  /*a520*/  ISETP.NE.AND P2, PT, R2, 0x3, PT ;  /* 0x000000030200780c */ /* 0x000fda0003f45270 */
[----:B------:R-:W-:Y:S05]  /*a530*/  @!P2 BRA `(.L_x_1653) ;  /* 0x000000000004a947 */ /* 0x000fea0003800000 */
[----:B---3--:R-:W-:Y:S01]  /*a540*/  BPT.TRAP 0x1 ;  /* 0x000000040000795c */ /* 0x008fe20000300000 */
.L_x_1653:
        /* <DEDUP_REMOVED lines=8> */
[----:B------:R-:W-:Y:S02]  /*a5d0*/  SEL R5, RZ, 0x1, P1 ;  /* 0x00000001ff057807 */ /* 0x000fe40000800000 */
[----:B------:R-:W-:Y:S01]  /*a5e0*/  SEL R6, R2, RZ, P1 ;  /* 0x000000ff02067207 */ /* 0x000fe20000800000 */
[----:B------:R-:W1:Y:S01]  /*a5f0*/  SYNCS.PHASECHK.TRANS64.TRYWAIT P0, [R7+URZ], R4 ;  /* 0x00000004070075a7 */ /* 0x000e62000800017f */
[----:B------:R-:W-:-:S03]  /*a600*/  LOP3.LUT R5, R10, R5, RZ, 0x3c, !PT ;  /* 0x000000050a057212 */ /* 0x000fc600078e3cff */
[----:B------:R-:W-:Y:S01]  /*a610*/  IMAD R3, R6, 0x8, R3 ;  /* 0x0000000806037824 */ /* 0x000fe200078e0203 */
[----:B------:R-:W-:Y:S01]  /*a620*/  SHF.L.U32 R2, R5, 0x1f, RZ ;  /* 0x0000001f05027819 */ /* 0x000fe200000006ff */
[----:B-1----:R-:W-:Y:S06]  /*a630*/  @!P0 BRA `(.L_x_1654) ;  /* 0x0000000400648947 */ /* 0x002fec0003800000 */
.L_x_1673:
[----:B------:R-:W2:Y:S02]  /*a640*/  SYNCS.PHASECHK.TRANS64.TRYWAIT P0, [R3+URZ], R2 ;  /* 0x00000002030075a7 */ /* 0x000ea4000800017f */
[----:B--2---:R-:W-:Y:S05]  /*a650*/  @!P0 BRA `(.L_x_1655) ;  /* 0x0000000400708947 */ /* 0x004fea0003800000 */
.L_x_1674:
[----:B------:R-:W-:Y:S05]  /*a660*/  @!P2 BRA `(.L_x_1656) ;  /* 0x000000000004a947 */ /* 0x000fea0003800000 */
[----:B---3--:R-:W-:Y:S01]  /*a670*/  BPT.TRAP 0x1 ;  /* 0x000000040000795c */ /* 0x008fe20000300000 */
.L_x_1656:
[----:B--2---:R-:W-:-:S04]  /*a680*/  VIADD R3, R8, 0x26840 ;  /* 0x0002684008037836 */ /* 0x004fc80000000000 */
[----:B------:R-:W-:-:S04]  /*a690*/  IMAD R5, R0, 0x8, R3 ;  /* 0x0000000800057824 */ /* 0x000fc800078e0203 */
[----:B------:R-:W2:Y:S02]  /*a6a0*/  SYNCS.PHASECHK.TRANS64.TRYWAIT P0, [R5+URZ], R4 ;  /* 0x00000004050075a7 */ /* 0x000ea4000800017f */
[----:B--2---:R-:W-:Y:S05]  /*a6b0*/  @!P0 BRA `(.L_x_1657) ;  /* 0x00000004006c8947 */ /* 0x004fea0003800000 */
.L_x_1675:
[----:B------:R-:W-:-:S07]  /*a6c0*/  IMAD R3, R6, 0x8, R3 ;  /* 0x0000000806037824 */ /* 0x000fce00078e0203 */
.L_x_1658:
[----:B----4-:R4:W1:Y:S02]  /*a6d0*/  SYNCS.PHASECHK.TRANS64.TRYWAIT P0, [R3+URZ], R2 ;  /* 0x00000002030075a7 */ /* 0x010864000800017f */
[----:B-1----:R-:W-:Y:S05]  /*a6e0*/  @!P0 NANOSLEEP.SYNCS 0x989680 ;  /* 0x009896800000895d */ /* 0x002fea0003900000 */
[----:B------:R-:W1:Y:S02]  /*a6f0*/  @!P0 SYNCS.PHASECHK.TRANS64 P0, [R3+URZ], R2 ;  /* 0x00000002030085a7 */ /* 0x000e64000800007f */
[----:B-1----:R-:W-:Y:S05]  /*a700*/  @!P0 BRA `(.L_x_1658) ;  /* 0xfffffffc00f08947 */ /* 0x002fea000383ffff */
.L_x_1554:
[----:B---3--:R-:W-:Y:S05]  /*a710*/  BSYNC B6 ;  /* 0x0000000000067941 */ /* 0x008fea0003800000 */
.L_x_1548:
[----:B------:R-:W-:Y:S05]  /*a720*/  EXIT ;  /* 0x000000000000794d */ /* 0x000fea0003800000 */
.L_x_1565:
[----:B------:R-:W-:Y:S02]  /*a730*/  IMAD.MOV.U32 R13, RZ, RZ, R16 ;  /* 0x000000ffff0d7224 */ /* 0x000fe400078e0010 */
[----:B------:R-:W-:Y:S02]  /*a740*/  IMAD.MOV.U32 R12, RZ, RZ, RZ ;  /* 0x000000ffff0c7224 */ /* 0x000fe400078e00ff */
[----:B------:R-:W-:Y:S02]  /*a750*/  IMAD.MOV.U32 R11, RZ, RZ, 0x1f ;  /* 0x0000001fff0b7424 */ /* 0x000fe400078e00ff */
[----:B------:R-:W-:-:S07]  /*a760*/  IMAD.MOV.U32 R15, RZ, RZ, -0x1 ;  /* 0xffffffffff0f7424 */ /* 0x000fce00078e00ff */
[----:B------:R-:W-:Y:S05]  /*a770*/  WARPSYNC.COLLECTIVE R15, `(.L_x_1659) ;  /* 0x000000000f087348 */ /* 0x000fea0003c00000 */
[----:B------:R1:W2:Y:S02]  /*a780*/  SHFL.IDX P6, R14, R13, R12, R11 ;  /* 0x0000000c0d0e7389 */ /* 0x0002a400000c000b */
[----:B-12---:R-:W-:Y:S01]  /*a790*/  ENDCOLLECTIVE ;  /* 0x000000000000791b */ /* 0x006fe20003800000 */
.L_x_1659:
[----:B------:R-:W-:Y:S05]  /*a7a0*/  BRA `(.L_x_1660) ;  /* 0xffffff6c00547947 */ /* 0x000fea000383ffff */
.L_x_1567:
[----:B--2---:R2:W3:Y:S02]  /*a7b0*/  SYNCS.PHASECHK.TRANS64.TRYWAIT P0, [R18+URZ+0x26800], R5 ;  /* 0x02680005120075a7 */ /* 0x0044e4000800017f */
[----:B---3--:R-:W-:Y:S05]  /*a7c0*/  @!P0 NANOSLEEP.SYNCS 0x989680 ;  /* 0x009896800000895d */ /* 0x008fea0003900000 */
[----:B------:R-:W3:Y:S02]  /*a7d0*/  @!P0 SYNCS.PHASECHK.TRANS64 P0, [R18+URZ+0x26800], R5 ;  /* 0x02680005120085a7 */ /* 0x000ee4000800007f */
[----:B---3--:R-:W-:Y:S05]  /*a7e0*/  @!P0 BRA `(.L_x_1567) ;  /* 0xfffffffc00f08947 */ /* 0x008fea000383ffff */
[----:B------:R-:W-:Y:S05]  /*a7f0*/  BRA `(.L_x_1566) ;  /* 0xffffff6c007c7947 */ /* 0x000fea000383ffff */
.L_x_1572:
[----:B--2---:R-:W-:-:S04]  /*a800*/  IMAD.U32 R7, RZ, RZ, UR7 ;  /* 0x00000007ff077e24 */ /* 0x004fc8000f8e00ff */
[----:B------:R2:W3:Y:S03]  /*a810*/  SYNCS.PHASECHK.TRANS64.TRYWAIT P0, [R7+URZ+0x26810], R16 ;  /* 0x02681010070075a7 */ /* 0x0004e6000800017f */
[----:B---3--:R-:W-:Y:S05]  /*a820*/  @!P0 NANOSLEEP.SYNCS 0x989680 ;  /* 0x009896800000895d */ /* 0x008fea0003900000 */
[----:B------:R-:W3:Y:S02]  /*a830*/  @!P0 SYNCS.PHASECHK.TRANS64 P0, [R7+URZ+0x26810], R16 ;  /* 0x02681010070085a7 */ /* 0x000ee4000800007f */
[----:B---3--:R-:W-:Y:S05]  /*a840*/  @!P0 BRA `(.L_x_1572) ;  /* 0xfffffffc00ec8947 */ /* 0x008fea000383ffff */
[----:B------:R-:W-:Y:S05]  /*a850*/  BRA `(.L_x_1571) ;  /* 0xffffff7400d07947 */ /* 0x000fea000383ffff */
.L_x_1576:
[----:B------:R-:W-:-:S04]  /*a860*/  IMAD.U32 R121, RZ, RZ, UR7 ;  /* 0x00000007ff797e24 */ /* 0x000fc8000f8e00ff */
[----:B------:R1:W1:Y:S03]  /*a870*/  SYNCS.PHASECHK.TRANS64.TRYWAIT P0, [R121+URZ+0x26830], R16 ;  /* 0x02683010790075a7 */ /* 0x000266000800017f */
[----:B-1----:R-:W-:Y:S05]  /*a880*/  @!P0 NANOSLEEP.SYNCS 0x989680 ;  /* 0x009896800000895d */ /* 0x002fea0003900000 */
[----:B------:R-:W1:Y:S02]  /*a890*/  @!P0 SYNCS.PHASECHK.TRANS64 P0, [R121+URZ+0x26830], R16 ;  /* 0x02683010790085a7 */ /* 0x000e64000800007f */
[----:B-1----:R-:W-:Y:S05]  /*a8a0*/  @!P0 BRA `(.L_x_1576) ;  /* 0xfffffffc00ec8947 */ /* 0x002fea000383ffff */
[----:B------:R-:W-:Y:S05]  /*a8b0*/  BRA `(.L_x_1575) ;  /* 0xffffff7800d87947 */ /* 0x000fea000383ffff */
.L_x_1633:
[----:B-1----:R1:W2:Y:S02]  /*a8c0*/  SYNCS.PHASECHK.TRANS64.TRYWAIT P0, [R15+URZ+0x26820], R0 ;  /* 0x026820000f0075a7 */ /* 0x0022a4000800017f */
[----:B--2---:R-:W-:Y:S05]  /*a8d0*/  @!P0 NANOSLEEP.SYNCS 0x989680 ;  /* 0x009896800000895d */ /* 0x004fea0003900000 */
[----:B------:R-:W2:Y:S02]  /*a8e0*/  @!P0 SYNCS.PHASECHK.TRANS64 P0, [R15+URZ+0x26820], R0 ;  /* 0x026820000f0085a7 */ /* 0x000ea4000800007f */
[----:B--2---:R-:W-:Y:S05]  /*a8f0*/  @!P0 BRA `(.L_x_1633) ;  /* 0xfffffffc00f08947 */ /* 0x004fea000383ffff */
[----:B------:R-:W-:Y:S05]  /*a900*/  BRA `(.L_x_1661) ;  /* 0xffffffd800e07947 */ /* 0x000fea000383ffff */
.L_x_1637:
[----:B--2---:R2:W3:Y:S02]  /*a910*/  SYNCS.PHASECHK.TRANS64.TRYWAIT P1, [R15+URZ+0x26840], R18 ;  /* 0x026840120f0075a7 */ /* 0x0044e4000802017f */
[----:B---3--:R-:W-:Y:S05]  /*a920*/  @!P1 NANOSLEEP.SYNCS 0x989680 ;  /* 0x009896800000995d */ /* 0x008fea0003900000 */
[----:B------:R-:W3:Y:S02]  /*a930*/  @!P1 SYNCS.PHASECHK.TRANS64 P1, [R15+URZ+0x26840], R18 ;  /* 0x026840120f0095a7 */ /* 0x000ee4000802007f */
[----:B---3--:R-:W-:Y:S05]  /*a940*/  @!P1 BRA `(.L_x_1637) ;  /* 0xfffffffc00f09947 */ /* 0x008fea000383ffff */
[----:B------:R-:W-:Y:S05]  /*a950*/  BRA `(.L_x_1662) ;  /* 0xffffffe400107947 */ /* 0x000fea000383ffff */
.L_x_1639:
[----:B-1----:R1:W3:Y:S02]  /*a960*/  SYNCS.PHASECHK.TRANS64.TRYWAIT P1, [R15+URZ+0x26828], R18 ;  /* 0x026828120f0075a7 */ /* 0x0022e4000802017f */
[----:B---3--:R-:W-:Y:S05]  /*a970*/  @!P1 NANOSLEEP.SYNCS 0x989680 ;  /* 0x009896800000995d */ /* 0x008fea0003900000 */
[----:B------:R-:W3:Y:S02]  /*a980*/  @!P1 SYNCS.PHASECHK.TRANS64 P1, [R15+URZ+0x26828], R18 ;  /* 0x026828120f0095a7 */ /* 0x000ee4000802007f */
[----:B---3--:R-:W-:Y:S05]  /*a990*/  @!P1 BRA `(.L_x_1639) ;  /* 0xfffffffc00f09947 */ /* 0x008fea000383ffff */
[----:B------:R-:W-:Y:S05]  /*a9a0*/  BRA `(.L_x_1663) ;  /* 0xffffffe400cc7947 */ /* 0x000fea000383ffff */
.L_x_1641:
[----:B---3--:R3:W4:Y:S02]  /*a9b0*/  SYNCS.PHASECHK.TRANS64.TRYWAIT P1, [R15+URZ+0x26848], R18 ;  /* 0x026848120f0075a7 */ /* 0x008724000802017f */
[----:B----4-:R-:W-:Y:S05]  /*a9c0*/  @!P1 NANOSLEEP.SYNCS 0x989680 ;  /* 0x009896800000995d */ /* 0x010fea0003900000 */
[----:B------:R-:W4:Y:S02]  /*a9d0*/  @!P1 SYNCS.PHASECHK.TRANS64 P1, [R15+URZ+0x26848], R18 ;  /* 0x026848120f0095a7 */ /* 0x000f24000802007f */
[----:B----4-:R-:W-:Y:S05]  /*a9e0*/  @!P1 BRA `(.L_x_1641) ;  /* 0xfffffffc00f09947 */ /* 0x010fea000383ffff */
[----:B------:R-:W-:Y:S05]  /*a9f0*/  BRA `(.L_x_1664) ;  /* 0xffffffe800887947 */ /* 0x000fea000383ffff */
.L_x_1643:
[----:B------:R-:W-:-:S07]  /*aa00*/  SHF.L.U32 R4, R10, 0x1f, RZ ;  /* 0x0000001f0a047819 */ /* 0x000fce00000006ff */
.L_x_1665:
[----:B----4-:R4:W1:Y:S02]  /*aa10*/  SYNCS.PHASECHK.TRANS64.TRYWAIT P1, [R15+URZ+0x26820], R4 ;  /* 0x026820040f0075a7 */ /* 0x010864000802017f */
[----:B-1----:R-:W-:Y:S05]  /*aa20*/  @!P1 NANOSLEEP.SYNCS 0x989680 ;  /* 0x009896800000995d */ /* 0x002fea0003900000 */
[----:B------:R-:W1:Y:S02]  /*aa30*/  @!P1 SYNCS.PHASECHK.TRANS64 P1, [R15+URZ+0x26820], R4 ;  /* 0x026820040f0095a7 */ /* 0x000e64000802007f */
[----:B-1----:R-:W-:Y:S05]  /*aa40*/  @!P1 BRA `(.L_x_1665) ;  /* 0xfffffffc00f09947 */ /* 0x002fea000383ffff */
[----:B------:R-:W-:Y:S05]  /*aa50*/  BRA `(.L_x_1666) ;  /* 0xffffffec00287947 */ /* 0x000fea000383ffff */
.L_x_1646:
[----:B----4-:R4:W1:Y:S02]  /*aa60*/  SYNCS.PHASECHK.TRANS64.TRYWAIT P1, [R15+URZ+0x26840], R12 ;  /* 0x0268400c0f0075a7 */ /* 0x010864000802017f */
[----:B-1----:R-:W-:Y:S05]  /*aa70*/  @!P1 NANOSLEEP.SYNCS 0x989680 ;  /* 0x009896800000995d */ /* 0x002fea0003900000 */
[----:B------:R-:W1:Y:S02]  /*aa80*/  @!P1 SYNCS.PHASECHK.TRANS64 P1, [R15+URZ+0x26840], R12 ;  /* 0x0268400c0f0095a7 */ /* 0x000e64000802007f */
[----:B-1----:R-:W-:Y:S05]  /*aa90*/  @!P1 BRA `(.L_x_1646) ;  /* 0xfffffffc00f09947 */ /* 0x002fea000383ffff */
[----:B------:R-:W-:Y:S05]  /*aaa0*/  BRA `(.L_x_1667) ;  /* 0xfffffff000007947 */ /* 0x000fea000383ffff */
.L_x_1648:
[----:B-1----:R1:W2:Y:S02]  /*aab0*/  SYNCS.PHASECHK.TRANS64.TRYWAIT P1, [R15+URZ+0x26828], R12 ;  /* 0x0268280c0f0075a7 */ /* 0x0022a4000802017f */
[----:B--2---:R-:W-:Y:S05]  /*aac0*/  @!P1 NANOSLEEP.SYNCS 0x989680 ;  /* 0x009896800000995d */ /* 0x004fea0003900000 */
[----:B------:R-:W2:Y:S02]  /*aad0*/  @!P1 SYNCS.PHASECHK.TRANS64 P1, [R15+URZ+0x26828], R12 ;  /* 0x0268280c0f0095a7 */ /* 0x000ea4000802007f */
[----:B--2---:R-:W-:Y:S05]  /*aae0*/  @!P1 BRA `(.L_x_1648) ;  /* 0xfffffffc00f09947 */ /* 0x004fea000383ffff */
[----:B------:R-:W-:Y:S05]  /*aaf0*/  BRA `(.L_x_1668) ;  /* 0xfffffff000b07947 */ /* 0x000fea000383ffff */
.L_x_1650:
[----:B------:R1:W1:Y:S02]  /*ab00*/  SYNCS.PHASECHK.TRANS64.TRYWAIT P0, [R3+URZ+0x26840], R0 ;  /* 0x02684000030075a7 */ /* 0x000264000800017f */
[----:B-1----:R-:W-:Y:S05]  /*ab10*/  @!P0 NANOSLEEP.SYNCS 0x989680 ;  /* 0x009896800000895d */ /* 0x002fea0003900000 */
[----:B------:R-:W1:Y:S02]  /*ab20*/  @!P0 SYNCS.PHASECHK.TRANS64 P0, [R3+URZ+0x26840], R0 ;  /* 0x02684000030085a7 */ /* 0x000e64000800007f */
[----:B-1----:R-:W-:Y:S05]  /*ab30*/  @!P0 BRA `(.L_x_1650) ;  /* 0xfffffffc00f08947 */ /* 0x002fea000383ffff */
[----:B------:R-:W-:Y:S05]  /*ab40*/  BRA `(.L_x_1669) ;  /* 0xfffffff4007c7947 */ /* 0x000fea000383ffff */
.L_x_1652:
[----:B------:R-:W-:Y:S01]  /*ab50*/  BSSY B0, `(.L_x_1670) ;  /* 0x0000006000007945 */ /* 0x000fe20003800000 */
[----:B------:R-:W-:-:S07]  /*ab60*/  IMAD.MOV.U32 R15, RZ, RZ, -0x1 ;  /* 0xffffffffff0f7424 */ /* 0x000fce00078e00ff */
[----:B---3--:R-:W-:Y:S05]  /*ab70*/  WARPSYNC.COLLECTIVE R15, `(.L_x_1671) ;  /* 0x000000000f0c7348 */ /* 0x008fea0003c00000 */
[----:B------:R-:W-:Y:S02]  /*ab80*/  ELECT P6, UR62, PT ;  /* 0x00000000003e782f */ /* 0x000fe400038c0000 */
[----:B------:R-:W-:Y:S01]  /*ab90*/  MOV R14, UR62 ;  /* 0x0000003e000e7c02 */ /* 0x000fe20008000f00 */
[----:B---3--:R-:W-:Y:S10]  /*aba0*/  ENDCOLLECTIVE ;  /* 0x000000000000791b */ /* 0x008ff40003800000 */
.L_x_1671:
[----:B------:R-:W-:Y:S05]  /*abb0*/  BSYNC B0 ;  /* 0x0000000000007941 */ /* 0x000fea0003800000 */
.L_x_1670:
[----:B------:R-:W-:Y:S05]  /*abc0*/  BRA `(.L_x_1672) ;  /* 0xfffffff800487947 */ /* 0x000fea000383ffff */
.L_x_1654:
[----:B-1----:R1:W2:Y:S02]  /*abd0*/  SYNCS.PHASECHK.TRANS64.TRYWAIT P0, [R7+URZ], R4 ;  /* 0x00000004070075a7 */ /* 0x0022a4000800017f */
[----:B--2---:R-:W-:Y:S05]  /*abe0*/  @!P0 NANOSLEEP.SYNCS 0x989680 ;  /* 0x009896800000895d */ /* 0x004fea0003900000 */
[----:B------:R-:W2:Y:S02]  /*abf0*/  @!P0 SYNCS.PHASECHK.TRANS64 P0, [R7+URZ], R4 ;  /* 0x00000004070085a7 */ /* 0x000ea4000800007f */
[----:B--2---:R-:W-:Y:S05]  /*ac00*/  @!P0 BRA `(.L_x_1654) ;  /* 0xfffffffc00f08947 */ /* 0x004fea000383ffff */
[----:B------:R-:W-:Y:S05]  /*ac10*/  BRA `(.L_x_1673) ;  /* 0xfffffff800887947 */ /* 0x000fea000383ffff */
.L_x_1655:
[----:B--2---:R2:W4:Y:S02]  /*ac20*/  SYNCS.PHASECHK.TRANS64.TRYWAIT P0, [R3+URZ], R2 ;  /* 0x00000002030075a7 */ /* 0x004524000800017f */
[----:B----4-:R-:W-:Y:S05]  /*ac30*/  @!P0 NANOSLEEP.SYNCS 0x989680 ;  /* 0x009896800000895d */ /* 0x010fea0003900000 */
[----:B------:R-:W4:Y:S02]  /*ac40*/  @!P0 SYNCS.PHASECHK.TRANS64 P0, [R3+URZ], R2 ;  /* 0x00000002030085a7 */ /* 0x000f24000800007f */
[----:B----4-:R-:W-:Y:S05]  /*ac50*/  @!P0 BRA `(.L_x_1655) ;  /* 0xfffffffc00f08947 */ /* 0x010fea000383ffff */
[----:B------:R-:W-:Y:S05]  /*ac60*/  BRA `(.L_x_1674) ;  /* 0xfffffff8007c7947 */ /* 0x000fea000383ffff */
.L_x_1657:
[----:B--2---:R2:W4:Y:S02]  /*ac70*/  SYNCS.PHASECHK.TRANS64.TRYWAIT P0, [R5+URZ], R4 ;  /* 0x00000004050075a7 */ /* 0x004524000800017f */
[----:B----4-:R-:W-:Y:S05]  /*ac80*/  @!P0 NANOSLEEP.SYNCS 0x989680 ;  /* 0x009896800000895d */ /* 0x010fea0003900000 */
[----:B------:R-:W4:Y:S02]  /*ac90*/  @!P0 SYNCS.PHASECHK.TRANS64 P0, [R5+URZ], R4 ;  /* 0x00000004050085a7 */ /* 0x000f24000800007f */
[----:B----4-:R-:W-:Y:S05]  /*aca0*/  @!P0 BRA `(.L_x_1657) ;  /* 0xfffffffc00f08947 */ /* 0x010fea000383ffff */
[----:B------:R-:W-:Y:S05]  /*acb0*/  BRA `(.L_x_1675) ;  /* 0xfffffff800807947 */ /* 0x000fea000383ffff */
.L_x_1676:
        /* <DEDUP_REMOVED lines=12> */
.L_x_3305:


//--------------------- .text._ZN7cutlass13device_kernelIN5flash11enable_sm90INS1_16FlashAttnBwdSm90INS1_25CollectiveMainloopBwdSm90ILi2ELi2ELi2EN4cute5tupleIJNS5_1CILi1EEES8_S8_EEENS6_IJNS7_ILi64EEENS7_ILi128EEENS7_ILi96EEEEEENS_10bfloat16_tEfNS_4arch4Sm90ELb0ELb1ELb0ELb1ELb1ELb1ELb0ELb0ELi2ELi1ELi2ELi1ELb1EEENS1_21CollectiveEpilogueBwdISD_SE_SG_Li256ELb1ELb0ELi1EEENS1_19SingleTileSchedulerILb1ELb0ELb0ELi128EEEEEEEEEvNT_6ParamsE --------------------------
	.section	.text._ZN7cutlass13device_kernelIN5flash11enable_sm90INS1_16FlashAttnBwdSm90INS1_25CollectiveMainloopBwdSm90ILi2ELi2ELi2EN4cute5tupleIJNS5_1CILi1EEES8_S8_EEENS6_IJNS7_ILi64EEENS7_ILi128EEENS7_ILi96EEEEEENS_10bfloat16_tEfNS_4arch4Sm90ELb0ELb1ELb0ELb1ELb1ELb1ELb0ELb0ELi2ELi1ELi2ELi1ELb1EEENS1_21CollectiveEpilogueBwdISD_SE_SG_Li256ELb1ELb0ELi1EEENS1_19SingleTileSchedulerILb1ELb0ELb0ELi128EEEEEEEEEvNT_6ParamsE,"ax",@progbits
	.align	128
.text._ZN7cutlass13device_kernelIN5flash11enable_sm90INS1_16FlashAttnBwdSm90INS1_25CollectiveMainloopBwdSm90ILi2ELi2ELi2EN4cute5tupleIJNS5_1CILi1EEES8_S8_EEENS6_IJNS7_ILi64EEENS7_ILi128EEENS7_ILi96EEEEEENS_10bfloat16_tEfNS_4arch4Sm90ELb0ELb1ELb0ELb1ELb1ELb1ELb0ELb0ELi2ELi1ELi2ELi1ELb1EEENS1_21CollectiveEpilogueBwdISD_SE_SG_Li256ELb1ELb0ELi1EEENS1_19SingleTileSchedulerILb1ELb0ELb0ELi128EEEEEEEEEvNT_6ParamsE:
        .type           _ZN7cutlass13device_kernelIN5flash11enable_sm90INS1_16FlashAttnBwdSm90INS1_25CollectiveMainloopBwdSm90ILi2ELi2ELi2EN4cute5tupleIJNS5_1CILi1EEES8_S8_EEENS6_IJNS7_ILi64EEENS7_ILi128EEENS7_ILi96EEEEEENS_10bfloat16_tEfNS_4arch4Sm90ELb0ELb1ELb0ELb1ELb1ELb1ELb0ELb0ELi2ELi1ELi2ELi1ELb1EEENS1_21CollectiveEpilogueBwdISD_SE_SG_Li256ELb1ELb0ELi1EEENS1_19SingleTileSchedulerILb1ELb0ELb0ELi128EEEEEEEEEvNT_6ParamsE,@function
        .size           _ZN7cutlass13device_kernelIN5flash11enable_sm90INS1_16FlashAttnBwdSm90INS1_25CollectiveMainloopBwdSm90ILi2ELi2ELi2EN4cute5tupleIJNS5_1CILi1EEES8_S8_EEENS6_IJNS7_ILi64EEENS7_ILi128EEENS7_ILi96EEEEEENS_10bfloat16_tEfNS_4arch4Sm90ELb0ELb1ELb0ELb1ELb1ELb1ELb0ELb0ELi2ELi1ELi2ELi1ELb1EEENS1_21CollectiveEpilogueBwdISD_SE_SG_Li256ELb1ELb0ELi1EEENS1_19SingleTileSchedulerILb1ELb0ELb0ELi128EEEEEEEEEvNT_6ParamsE,(.L_x_3306 - _ZN7cutlass13device_kernelIN5flash11enable_sm90INS1_16FlashAttnBwdSm90INS1_25CollectiveMainloopBwdSm90ILi2ELi2ELi2EN4cute5tupleIJNS5_1CILi1EEES8_S8_EEENS6_IJNS7_ILi64EEENS7_ILi128EEENS7_ILi96EEEEEENS_10bfloat16_tEfNS_4arch4Sm90ELb0ELb1ELb0ELb1ELb1ELb1ELb0ELb0ELi2ELi1ELi2ELi1ELb1EEENS1_21CollectiveEpilogueBwdISD_SE_SG_Li256ELb1ELb0ELi1EEENS1_19SingleTileSchedulerILb1ELb0ELb0ELi128EEEEEEEEEvNT_6ParamsE)
        .other          _ZN7cutlass13device_kernelIN5flash11enable_sm90INS1_16FlashAttnBwdSm90INS1_25CollectiveMainloopBwdSm90ILi2ELi2ELi2EN4cute5tupleIJNS5_1CILi1EEES8_S8_EEENS6_IJNS7_ILi64EEENS7_ILi128EEENS7_ILi96EEEEEENS_10bfloat16_tEfNS_4arch4Sm90ELb0ELb1ELb0ELb1ELb1ELb1ELb0ELb0ELi2ELi1ELi2ELi1ELb1EEENS1_21CollectiveEpilogueBwdISD_SE_SG_Li256ELb1ELb0ELi1EEENS1_19SingleTileSchedulerILb1ELb0ELb0ELi128EEEEEEEEEvNT_6ParamsE,@"STO_CUDA_ENTRY STV_DEFAULT"
_ZN7cutlass13device_kernelIN5flash11enable_sm90INS1_16FlashAttnBwdSm90INS1_25CollectiveMainloopBwdSm90ILi2ELi2ELi2EN4cute5tupleIJNS5_1CILi1EEES8_S8_EEENS6_IJNS7_ILi64EEENS7_ILi128EEENS7_ILi96EEEEEENS_10bfloat16_tEfNS_4arch4Sm90ELb0ELb1ELb0ELb1ELb1ELb1ELb0ELb0ELi2ELi1ELi2ELi1ELb1EEENS1_21CollectiveEpilogueBwdISD_SE_SG_Li256ELb1ELb0ELi1EEENS1_19SingleTileSchedulerILb1ELb0ELb0ELi128EEEEEEEEEvNT_6ParamsE:
        /* <DEDUP_REMOVED lines=24> */
.L_x_1678:
[----:B------:R-:W-:Y:S05]  /*0180*/  BSYNC B0 ;  /* 0x0000000000007941 */ /* 0x000fea0003800000 */
.L_x_1677:
        /* <DEDUP_REMOVED lines=37> */
.L_x_1679:
        /* <DEDUP_REMOVED lines=22> */
.L_x_1680:
[----:B------:R-:W-:Y:S01]  /*0540*/  PLOP3.LUT P0, PT, PT, PT, UP0, 0x80, 0x0 ;  /* 0x000000000000781c */ /* 0x000fe20003f0f008 */
[----:B------:R-:W-:Y:S01]  /*0550*/  NOP ;  /* 0x0000000000007918 */ /* 0x000fe20000000000 */
[----:B------:R-:W-:Y:S01]  /*0560*/  ULDC.64 UR46, c[0x0][0x208] ;  /* 0x00008200002e7ab9 */ /* 0x000fe20000000a00 */
[----:B------:R-:W-:Y:S01]  /*0570*/  BSSY B6, `(.L_x_1681) ;  /* 0x0000b0e000067945 */ /* 0x000fe20003800000 */
[----:B-12-4-:R-:W-:Y:S09]  /*0580*/  BAR.SYNC.DEFER_BLOCKING 0x0 ;  /* 0x0000000000007b1d */ /* 0x016ff20000010000 */
[----:B------:R-:W-:Y:S05]  /*0590*/  @!P0 BRA `(.L_x_1682) ;  /* 0x0000006000488947 */ /* 0x000fea0003800000 */
.L_x_1683:
        /* <DEDUP_REMOVED lines=22> */
.L_x_1684:
        /* <DEDUP_REMOVED lines=14> */
.L_x_1686:
[----:B------:R-:W-:-:S05]  /*07e0*/  ULDC UR4, c[0x0][0x8bc] ;  /* 0x00022f0000047ab9 */ /* 0x000fca0000000800 */
.L_x_1685:
        /* <DEDUP_REMOVED lines=19> */
.L_x_1688:
        /* <DEDUP_REMOVED lines=14> */
.L_x_1689:
        /* <DEDUP_REMOVED lines=11> */
.L_x_1690:
        /* <DEDUP_REMOVED lines=13> */
.L_x_1691:
        /* <DEDUP_REMOVED lines=66> */
.L_x_1692:
        /* <DEDUP_REMOVED lines=28> */
.L_x_1695:
        /* <DEDUP_REMOVED lines=15> */
.L_x_1694:
        /* <DEDUP_REMOVED lines=22> */
.L_x_1697:
        /* <DEDUP_REMOVED lines=15> */
.L_x_1696:
[----:B------:R-:W-:Y:S01]  /*14a0*/  SHF.R.S32.HI R25, RZ, 0x1f, R22 ;  /* 0x0000001fff197819 */ /* 0x000fe20000011416 */
[----:B------:R-:W-:-:S03]  /*14b0*/  UMOV UR4, 0xffffffff ;  /* 0xffffffff00047882 */ /* 0x000fc60000000000 */
[----:B------:R-:W-:-:S04]  /*14c0*/  LEA.HI R0, R25, R22, RZ, 0x7 ;  /* 0x0000001619007211 */ /* 0x000fc800078f38ff */
[----:B------:R-:W-:Y:S01]  /*14d0*/  SHF.R.S32.HI R16, RZ, 0x7, R0 ;  /* 0x00000007ff107819 */ /* 0x000fe20000011400 */
[----:B------:R-:W-:Y:S06]  /*14e0*/  BRA.DIV UR4, `(.L_x_1698) ;  /* 0x000000a204607947 */ /* 0x000fec000b800000 */
[----:B------:R1:W2:Y:S02]  /*14f0*/  SHFL.IDX PT, R14, R16, RZ, 0x1f ;  /* 0x00001fff100e7589 */ /* 0x0002a400000e0000 */
.L_x_1821:
        /* <DEDUP_REMOVED lines=15> */
.L_x_1699:
        /* <DEDUP_REMOVED lines=19> */
.L_x_1701:
        /* <DEDUP_REMOVED lines=122> */
.L_x_1712:
[----:B------:R-:W-:-:S06]  /*1ec0*/  UISETP.NE.AND UP0, UPT, UR9, 0x3, UPT ;  /* 0x000000030900788c */ /* 0x000fcc000bf05270 */
[----:B------:R-:W-:-:S13]  /*1ed0*/  PLOP3.LUT P6, PT, PT, PT, UP0, 0x80, 0x0 ;  /* 0x000000000000781c */ /* 0x000fda0003fcf008 */
[----:B-1----:R-:W-:Y:S05]  /*1ee0*/  @!P6 BRA `(.L_x_1702) ;  /* 0x000000000004e947 */ /* 0x002fea0003800000 */
[----:B------:R-:W-:Y:S01]  /*1ef0*/  BPT.TRAP 0x1 ;  /* 0x000000040000795c */ /* 0x000fe20000300000 */
.L_x_1702:
[----:B------:R-:W-:Y:S01]  /*1f00*/  R2UR UR7, R18 ;  /* 0x00000000120772ca */ /* 0x000fe200000e0000 */
[----:B------:R-:W-:-:S05]  /*1f10*/  IMAD.U32 R16, RZ, RZ, UR4 ;  /* 0x00000004ff107e24 */ /* 0x000fca000f8e00ff */
[----:B------:R-:W-:-:S07]  /*1f20*/  SHF.L.U32 R16, R16, 0x1f, RZ ;  /* 0x0000001f10107819 */ /* 0x000fce00000006ff */
[----:B------:R-:W-:-:S09]  /*1f30*/  ULEA UR7, UR5, UR7, 0x3 ;  /* 0x0000000705077291 */ /* 0x000fd2000f8e183f */
[----:B------:R1:W2:Y:S01]  /*1f40*/  SYNCS.PHASECHK.TRANS64.TRYWAIT P0, [UR7+0x26810], R16 ;  /* 0x02681010ff0075a7 */ /* 0x0002a20008000147 */
[----:B------:R-:W-:Y:S05]  /*1f50*/  @!P6 BRA `(.L_x_1703) ;  /* 0x000000000004e947 */ /* 0x000fea0003800000 */
[----:B------:R-:W-:Y:S01]  /*1f60*/  BPT.TRAP 0x1 ;  /* 0x000000040000795c */ /* 0x000fe20000300000 */
.L_x_1703:
[----:B--2---:R-:W-:Y:S05]  /*1f70*/  @P0 BRA `(.L_x_1704) ;  /* 0x0000000000080947 */ /* 0x004fea0003800000 */
[----:B------:R-:W2:Y:S02]  /*1f80*/  SYNCS.PHASECHK.TRANS64.TRYWAIT P0, [UR7+0x26810], R16 ;  /* 0x02681010ff0075a7 */ /* 0x000ea40008000147 */
[----:B--2---:R-:W-:Y:S05]  /*1f90*/  @!P0 BRA `(.L_x_1705) ;  /* 0x0000009400e88947 */ /* 0x004fea0003800000 */
.L_x_1704:
        /* <DEDUP_REMOVED lines=66> */
.L_x_1706:
[----:B------:R1:W1:Y:S01]  /*23c0*/  SYNCS.PHASECHK.TRANS64.TRYWAIT P0, [UR7+0x26830], R16 ;  /* 0x02683010ff0075a7 */ /* 0x0002620008000147 */
[----:B------:R-:W-:Y:S05]  /*23d0*/  @!P6 BRA `(.L_x_1707) ;  /* 0x000000000004e947 */ /* 0x000fea0003800000 */
[----:B------:R-:W-:Y:S01]  /*23e0*/  BPT.TRAP 0x1 ;  /* 0x000000040000795c */ /* 0x000fe20000300000 */
.L_x_1707:
[----:B-1----:R-:W-:Y:S05]  /*23f0*/  @P0 BRA `(.L_x_1708) ;  /* 0x0000000000080947 */ /* 0x002fea0003800000 */
[----:B------:R-:W1:Y:S02]  /*2400*/  SYNCS.PHASECHK.TRANS64.TRYWAIT P0, [UR7+0x26830], R16 ;  /* 0x02683010ff0075a7 */ /* 0x000e640008000147 */
[----:B-1----:R-:W-:Y:S05]  /*2410*/  @!P0 BRA `(.L_x_1709) ;  /* 0x0000009000e08947 */ /* 0x002fea0003800000 */
.L_x_1708:
        /* <DEDUP_REMOVED lines=517> */
.L_x_1710:
        /* <DEDUP_REMOVED lines=44> */
.L_x_1711:
        /* <DEDUP_REMOVED lines=62> */
.L_x_1693:
        /* <DEDUP_REMOVED lines=150> */
.L_x_1714:
        /* <DEDUP_REMOVED lines=60> */
.L_x_1716:
[----:B------:R-:W-:Y:S05]  /*5830*/  BSYNC B0 ;  /* 0x0000000000007941 */ /* 0x000fea0003800000 */
.L_x_1715:
        /* <DEDUP_REMOVED lines=22> */
.L_x_1718:
[----:B------:R-:W-:Y:S05]  /*59a0*/  BSYNC B0 ;  /* 0x0000000000007941 */ /* 0x000fea0003800000 */
.L_x_1717:
        /* <DEDUP_REMOVED lines=26> */
.L_x_1720:
[----:B------:R-:W-:Y:S05]  /*5b50*/  BSYNC B0 ;  /* 0x0000000000007941 */ /* 0x000fea0003800000 */
.L_x_1719:
        /* <DEDUP_REMOVED lines=23> */
.L_x_1713:
        /* <DEDUP_REMOVED lines=41> */
.L_x_1721:
        /* <DEDUP_REMOVED lines=47> */
.L_x_1723:
[----:B------:R-:W-:Y:S05]  /*6250*/  BSYNC B0 ;  /* 0x0000000000007941 */ /* 0x000fea0003800000 */
.L_x_1722:
        /* <DEDUP_REMOVED lines=21> */
.L_x_1725:
[----:B------:R-:W-:Y:S05]  /*63b0*/  BSYNC B0 ;  /* 0x0000000000007941 */ /* 0x000fea0003800000 */
.L_x_1724:
        /* <DEDUP_REMOVED lines=25> */
.L_x_1727:
[----:B------:R-:W-:Y:S05]  /*6550*/  BSYNC B0 ;  /* 0x0000000000007941 */ /* 0x000fea0003800000 */
.L_x_1726:
        /* <DEDUP_REMOVED lines=22> */
.L_x_1682:
        /* <DEDUP_REMOVED lines=21> */
.L_x_1729:
        /* <DEDUP_REMOVED lines=13> */
.L_x_1731:
[----:B------:R-:W-:-:S05]  /*68e0*/  ULDC UR4, c[0x0][0x8bc] ;  /* 0x00022f0000047ab9 */ /* 0x000fca0000000800 */
.L_x_1730:
        /* <DEDUP_REMOVED lines=26> */
[----:B------:R-:W-:Y:S01]  /*6a90*/  ULDC UR10, c[0x0][0x280] ;  /* 0x0000a000000a7ab9 */ /* 0x000fe20000000800 */
[----:B-1----:R-:W-:-:S11]  /*6aa0*/  USHF.R.S32.HI UR15, URZ, 0x1f, UR7 ;  /* 0x0000001f3f0f7899 */ /* 0x002fd60008011407 */
[----:B--2---:R-:W-:Y:S02]  /*6ab0*/  @P0 R2UR UR4, R0 ;  /* 0x00000000000402ca */ /* 0x004fe400000e0000 */
[----:B------:R-:W-:-:S04]  /*6ac0*/  ISETP.NE.U32.AND P0, PT, RZ, UR8, PT ;  /* 0x00000008ff007c0c */ /* 0x000fc8000bf05070 */
        /* <DEDUP_REMOVED lines=14> */
.L_x_1732:
        /* <DEDUP_REMOVED lines=13> */
.L_x_1733:
        /* <DEDUP_REMOVED lines=12> */
.L_x_1734:
[----:B------:R-:W-:Y:S01]  /*6d40*/  UIADD3 UR8, -UR12, UR10, UR6 ;  /* 0x0000000a0c087290 */ /* 0x000fe2000fffe106 */
[----:B------:R-:W-:Y:S01]  /*6d50*/  ISETP.LE.AND P0, PT, RZ, UR22, PT ;  /* 0x00000016ff007c0c */ /* 0x000fe2000bf03270 */
[----:B------:R-:W-:Y:S01]  /*6d60*/  ULDC UR9, c[0x0][0x74c] ;  /* 0x0001d30000097ab9 */ /* 0x000fe20000000800 */
[----:B------:R-:W-:Y:S01]  /*6d70*/  ULDC UR20, c[0x0][0x288] ;  /* 0x0000a20000147ab9 */ /* 0x000fe20000000800 */
[----:B------:R-:W-:Y:S02]  /*6d80*/  UIADD3 UR9, UR8, -UR9, URZ ;  /* 0x8000000908097290 */ /* 0x000fe4000fffe03f */
[----:B------:R-:W-:Y:S02]  /*6d90*/  UIADD3 UR8, UR10, 0x3f, URZ ;  /* 0x0000003f0a087890 */ /* 0x000fe4000fffe03f */
[----:B------:R-:W-:Y:S02]  /*6da0*/  USHF.R.S32.HI UR11, URZ, 0x1f, UR9 ;  /* 0x0000001f3f0b7899 */ /* 0x000fe40008011409 */
[----:B------:R-:W-:-:S02]  /*6db0*/  USHF.R.S32.HI UR14, URZ, 0x1f, UR13 ;  /* 0x0000001f3f0e7899 */ /* 0x000fc4000801140d */
[----:B------:R-:W-:Y:S02]  /*6dc0*/  ULEA.HI UR11, UR11, UR9, URZ, 0x6 ;  /* 0x000000090b0b7291 */ /* 0x000fe4000f8f303f */
[----:B------:R-:W-:Y:S02]  /*6dd0*/  USHF.R.S32.HI UR9, URZ, 0x1f, UR8 ;  /* 0x0000001f3f097899 */ /* 0x000fe40008011408 */
[----:B------:R-:W-:Y:S02]  /*6de0*/  USHF.R.S32.HI UR11, URZ, 0x6, UR11 ;  /* 0x000000063f0b7899 */ /* 0x000fe4000801140b */
[----:B------:R-:W-:Y:S02]  /*6df0*/  ULEA.HI UR8, UR9, UR8, URZ, 0x6 ;  /* 0x0000000809087291 */ /* 0x000fe4000f8f303f */
[----:B------:R-:W-:Y:S02]  /*6e00*/  UISETP.LT.AND UP1, UPT, URZ, UR11, UPT ;  /* 0x0000000b3f00728c */ /* 0x000fe4000bf21270 */
[----:B------:R-:W-:-:S02]  /*6e10*/  USHF.R.S32.HI UR8, URZ, 0x6, UR8 ;  /* 0x000000063f087899 */ /* 0x000fc40008011408 */
[----:B------:R-:W-:Y:S02]  /*6e20*/  USEL UR16, UR13, URZ, !UP0 ;  /* 0x0000003f0d107287 */ /* 0x000fe4000c000000 */
[----:B------:R-:W-:Y:S02]  /*6e30*/  USEL UR9, URZ, UR11, !UP1 ;  /* 0x0000000b3f097287 */ /* 0x000fe4000c800000 */
[----:B------:R-:W-:Y:S01]  /*6e40*/  UIMAD UR13, UR13, UR20, URZ ;  /* 0x000000140d0d72a4 */ /* 0x000fe2000f8e023f */
[----:B------:R-:W-:Y:S01]  /*6e50*/  UMOV UR11, UR8 ;  /* 0x00000008000b7c82 */ /* 0x000fe20008000000 */
[----:B------:R-:W-:Y:S10]  /*6e60*/  @!P0 BRA `(.L_x_1735) ;  /* 0x0000000000208947 */ /* 0x000ff40003800000 */
[----:B------:R-:W-:-:S03]  /*6e70*/  UIADD3 UR6, UR6, 0xbf, UR10 ;  /* 0x000000bf06067890 */ /* 0x000fc6000fffe00a */
[----:B------:R-:W-:Y:S02]  /*6e80*/  ULDC UR10, c[0x0][0x748] ;  /* 0x0001d200000a7ab9 */ /* 0x000fe40000000800 */
[----:B------:R-:W-:-:S04]  /*6e90*/  UIADD3 UR6, UR6, UR10, -UR12 ;  /* 0x0000000a06067290 */ /* 0x000fc8000fffe80c */
[----:B------:R-:W-:-:S04]  /*6ea0*/  USHF.R.S32.HI UR10, URZ, 0x1f, UR6 ;  /* 0x0000001f3f0a7899 */ /* 0x000fc80008011406 */
[----:B------:R-:W-:-:S04]  /*6eb0*/  ULEA.HI UR10, UR10, UR6, URZ, 0x6 ;  /* 0x000000060a0a7291 */ /* 0x000fc8000f8f303f */
[----:B------:R-:W-:-:S04]  /*6ec0*/  USHF.R.S32.HI UR10, URZ, 0x6, UR10 ;  /* 0x000000063f0a7899 */ /* 0x000fc8000801140a */
[----:B------:R-:W-:-:S04]  /*6ed0*/  UISETP.LT.AND UP1, UPT, UR8, UR10, UPT ;  /* 0x0000000a0800728c */ /* 0x000fc8000bf21270 */
[----:B------:R-:W-:-:S12]  /*6ee0*/  USEL UR11, UR8, UR10, UP1 ;  /* 0x0000000a080b7287 */ /* 0x000fd80008800000 */
.L_x_1735:
[----:B------:R-:W-:Y:S02]  /*6ef0*/  UISETP.GT.AND UP1, UPT, UR11, UR9, UPT ;  /* 0x000000090b00728c */ /* 0x000fe4000bf24270 */
[----:B------:R-:W-:Y:S02]  /*6f00*/  USEL UR21, UR14, URZ, !UP0 ;  /* 0x0000003f0e157287 */ /* 0x000fe4000c000000 */
[----:B------:R-:W-:Y:S02]  /*6f10*/  UIADD3 UR23, UP0, UR13, UR7, URZ ;  /* 0x000000070d177290 */ /* 0x000fe4000ff1e03f */
[----:B------:R-:W-:Y:S02]  /*6f20*/  PLOP3.LUT P1, PT, PT, PT, UP1, 0x80, 0x0 ;  /* 0x000000000000781c */ /* 0x000fe40003f2f018 */
[----:B------:R-:W-:Y:S01]  /*6f30*/  ELECT P0, URZ, PT ;  /* 0x00000000003f782f */ /* 0x000fe20003800000 */
[----:B------:R-:W-:-:S10]  /*6f40*/  ULEA.HI.X.SX32 UR10, UR13, UR15, 0x1, UP0 ;  /* 0x0000000f0d0a7291 */ /* 0x000fd400080f0e3f */
[----:B------:R-:W-:Y:S05]  /*6f50*/  @!P1 BRA `(.L_x_1736) ;  /* 0x0000001000909947 */ /* 0x000fea0003800000 */
[----:B------:R-:W-:Y:S01]  /*6f60*/  ULDC.64 UR18, c[0x0][0x2d8] ;  /* 0x0000b60000127ab9 */ /* 0x000fe20000000a00 */
[----:B------:R-:W1:Y:S01]  /*6f70*/  S2R R0, SR_TID.X ;  /* 0x0000000000007919 */ /* 0x000e620000002100 */
[----:B------:R-:W-:Y:S02]  /*6f80*/  UIMAD UR6, UR15, UR18, URZ ;  /* 0x000000120f0672a4 */ /* 0x000fe4000f8e023f */
[----:B------:R-:W-:Y:S02]  /*6f90*/  UIMAD.WIDE.U32 UR12, UR7, UR18, URZ ;  /* 0x00000012070c72a5 */ /* 0x000fe4000f8e003f */
[----:B------:R-:W-:Y:S02]  /*6fa0*/  UIMAD UR19, UR7, UR19, UR6 ;  /* 0x00000013071372a4 */ /* 0x000fe4000f8e0206 */
[----:B------:R-:W-:Y:S02]  /*6fb0*/  UIADD3 UR7, -UR9, UR11, URZ ;  /* 0x0000000b09077290 */ /* 0x000fe4000fffe13f */
[----:B------:R-:W-:-:S02]  /*6fc0*/  UIADD3 UR6, UP0, UR4, UR12, URZ ;  /* 0x0000000c04067290 */ /* 0x000fc4000ff1e03f */
[----:B------:R-:W-:Y:S02]  /*6fd0*/  UIADD3 UR19, UR13, UR19, URZ ;  /* 0x000000130d137290 */ /* 0x000fe4000fffe03f */
[----:B------:R-:W-:Y:S02]  /*6fe0*/  ULOP3.LUT UR17, UR7, 0x1, URZ, 0xc0, !UPT ;  /* 0x0000000107117892 */ /* 0x000fe4000f8ec03f */
[----:B------:R-:W-:Y:S02]  /*6ff0*/  UIADD3.X UR7, UR5, UR19, URZ, UP0, !UPT ;  /* 0x0000001305077290 */ /* 0x000fe400087fe43f */
[----:B------:R-:W-:Y:S01]  /*7000*/  UISETP.NE.U32.AND UP0, UPT, UR17, 0x1, UPT ;  /* 0x000000011100788c */ /* 0x000fe2000bf05070 */
[----:B------:R-:W-:Y:S02]  /*7010*/  ULDC.64 UR14, c[0x0][0x2e0] ;  /* 0x0000b800000e7ab9 */ /* 0x000fe40000000a00 */
[----:B------:R-:W-:-:S03]  /*7020*/  UIMAD UR18, UR21, UR14, URZ ;  /* 0x0000000e151272a4 */ /* 0x000fc6000f8e023f */
[----:B------:R-:W-:Y:S01]  /*7030*/  PLOP3.LUT P1, PT, PT, PT, UP0, 0x80, 0x0 ;  /* 0x000000000000781c */ /* 0x000fe20003f2f008 */
[----:B------:R-:W-:Y:S02]  /*7040*/  UIMAD.WIDE.U32 UR6, UR16, UR14, UR6 ;  /* 0x0000000e100672a5 */ /* 0x000fe4000f8e0006 */
[----:B------:R-:W-:Y:S01]  /*7050*/  UIMAD UR18, UR16, UR15, UR18 ;  /* 0x0000000f101272a4 */ /* 0x000fe2000f8e0212 */
[----:B------:R-:W-:Y:S02]  /*7060*/  ULDC UR21, c[0x0][0x760] ;  /* 0x0001d80000157ab9 */ /* 0x000fe40000000800 */
[----:B------:R-:W-:Y:S02]  /*7070*/  UIMAD UR15, UR20, UR21, URZ ;  /* 0x00000015140f72a4 */ /* 0x000fe4000f8e023f */
[----:B------:R-:W-:Y:S01]  /*7080*/  UIADD3 UR24, UR7, UR18, URZ ;  /* 0x0000001207187290 */ /* 0x000fe2000fffe03f */
[----:B-1----:R-:W-:-:S04]  /*7090*/  LOP3.LUT R9, R0, 0x1f, RZ, 0xc0, !PT ;  /* 0x0000001f00097812 */ /* 0x002fc800078ec0ff */
[----:B------:R-:W-:Y:S07]  /*70a0*/  @P1 BRA `(.L_x_1737) ;  /* 0x00000004006c1947 */ /* 0x000fee0003800000 */
        /* <DEDUP_REMOVED lines=11> */
.L_x_1740:
[----:B------:R-:W2:Y:S04]  /*7160*/  LDG.E.STRONG.GPU R0, desc[UR46][R2.64] ;  /* 0x0000002e02007981 */ /* 0x000ea8000c1ef900 */
[----:B--2---:R-:W-:Y:S01]  /*7170*/  CCTL.IVALL ;  /* 0x00000000ff00798f */ /* 0x004fe20002000000 */
[----:B------:R-:W-:Y:S05]  /*7180*/  YIELD ;  /* 0x0000000000007946 */ /* 0x000fea0003800000 */
[----:B------:R-:W-:-:S13]  /*7190*/  ISETP.NE.AND P1, PT, R0, UR22, PT ;  /* 0x0000001600007c0c */ /* 0x000fda000bf25270 */
[----:B------:R-:W-:Y:S05]  /*71a0*/  @P1 BRA `(.L_x_1740) ;  /* 0xfffffffc00ec1947 */ /* 0x000fea000383ffff */
.L_x_1739:
[----:B------:R-:W-:Y:S05]  /*71b0*/  BSYNC B0 ;  /* 0x0000000000007941 */ /* 0x000fea0003800000 */
.L_x_1738:
[----:B------:R-:W-:-:S03]  /*71c0*/  UMOV UR17, 0xffffffff ;  /* 0xffffffff00117882 */ /* 0x000fc60000000000 */
[----:B------:R-:W-:Y:S05]  /*71d0*/  BRA.DIV UR17, `(.L_x_1741) ;  /* 0x0000004611887947 */ /* 0x000fea000b800000 */
[----:B------:R-:W-:Y:S01]  /*71e0*/  NOP ;  /* 0x0000000000007918 */ /* 0x000fe20000000000 */
.L_x_1824:
        /* <DEDUP_REMOVED lines=22> */
.L_x_1743:
[----:B------:R-:W-:Y:S05]  /*7350*/  BSYNC B0 ;  /* 0x0000000000007941 */ /* 0x000fea0003800000 */
.L_x_1742:
        /* <DEDUP_REMOVED lines=20> */
.L_x_1745:
[----:B------:R-:W-:Y:S05]  /*74a0*/  BSYNC B0 ;  /* 0x0000000000007941 */ /* 0x000fea0003800000 */
.L_x_1744:
[----:B------:R-:W-:Y:S06]  /*74b0*/  BAR.ARV 0xa, 0xa0 ;  /* 0x0282800000007b1d */ /* 0x000fec0000002000 */
[----:B------:R-:W-:Y:S04]  /*74c0*/  BSSY B0, `(.L_x_1746) ;  /* 0x0000003000007945 */ /* 0x000fe80003800000 */
[----:B------:R-:W-:Y:S05]  /*74d0*/  @!P0 BRA `(.L_x_1747) ;  /* 0x0000000000048947 */ /* 0x000fea0003800000 */
[----:B------:R-:W-:-:S04]  /*74e0*/  DEPBAR.LE SB0, 0x0 ;  /* 0x000080000000791a */ /* 0x000fc80000000000 */
.L_x_1747:
[----:B------:R-:W-:Y:S05]  /*74f0*/  BSYNC B0 ;  /* 0x0000000000007941 */ /* 0x000fea0003800000 */
.L_x_1746:
        /* <DEDUP_REMOVED lines=19> */
.L_x_1749:
[----:B------:R-:W-:Y:S05]  /*7630*/  BSYNC B0 ;  /* 0x0000000000007941 */ /* 0x000fea0003800000 */
.L_x_1748:
[----:B------:R-:W-:Y:S01]  /*7640*/  UIADD3 UR17, UR9, 0x1, URZ ;  /* 0x0000000109117890 */ /* 0x000fe2000fffe03f */
[----:B------:R-:W-:Y:S11]  /*7650*/  BRA `(.L_x_1750) ;  /* 0x0000000000047947 */ /* 0x000ff60003800000 */
.L_x_1737:
[----:B------:R-:W-:-:S05]  /*7660*/  UMOV UR17, UR9 ;  /* 0x0000000900117c82 */ /* 0x000fca0008000000 */
.L_x_1750:
[----:B------:R-:W-:-:S04]  /*7670*/  UIADD3 UR9, UR9, 0x1, URZ ;  /* 0x0000000109097890 */ /* 0x000fc8000fffe03f */
[----:B------:R-:W-:-:S03]  /*7680*/  UISETP.NE.AND UP0, UPT, UR11, UR9, UPT ;  /* 0x000000090b00728c */ /* 0x000fc6000bf05270 */
[----:B------:R-:W-:-:S03]  /*7690*/  UMOV UR9, UR17 ;  /* 0x0000001100097c82 */ /* 0x000fc60008000000 */
[----:B------:R-:W-:-:S13]  /*76a0*/  PLOP3.LUT P1, PT, PT, PT, UP0, 0x80, 0x0 ;  /* 0x000000000000781c */ /* 0x000fda0003f2f008 */
[----:B------:R-:W-:Y:S05]  /*76b0*/  @!P1 BRA `(.L_x_1736) ;  /* 0x0000000800b89947 */ /* 0x000fea0003800000 */
[----:B------:R-:W-:Y:S01]  /*76c0*/  UMOV UR13, UR19 ;  /* 0x00000013000d7c82 */ /* 0x000fe20008000000 */
[----:B------:R-:W-:Y:S01]  /*76d0*/  ULDC.64 UR20, c[0x0][0x2c0] ;  /* 0x0000b00000147ab9 */ /* 0x000fe20000000a00 */
[----:B------:R-:W-:Y:S01]  /*76e0*/  UIMAD.WIDE.U32 UR12, UR16, UR14, UR12 ;  /* 0x0000000e100c72a5 */ /* 0x000fe2000f8e000c */
[----:B------:R-:W-:-:S03]  /*76f0*/  UMOV UR9, UR17 ;  /* 0x0000001100097c82 */ /* 0x000fc60008000000 */
[----:B------:R-:W-:-:S04]  /*7700*/  UIADD3 UR4, UP0, UR4, UR12, URZ ;  /* 0x0000000c04047290 */ /* 0x000fc8000ff1e03f */
[----:B------:R-:W-:Y:S02]  /*7710*/  UIADD3.X UR5, UR5, UR18, UR13, UP0, !UPT ;  /* 0x0000001205057290 */ /* 0x000fe400087fe40d */
[----:B------:R-:W-:-:S04]  /*7720*/  ULEA UR14, UP0, UR4, UR20, 0x2 ;  /* 0x00000014040e7291 */ /* 0x000fc8000f80103f */
[----:B------:R-:W-:Y:S02]  /*7730*/  ULEA.HI.X UR5, UR4, UR21, UR5, 0x2, UP0 ;  /* 0x0000001504057291 */ /* 0x000fe400080f1405 */
[----:B------:R-:W-:Y:S01]  /*7740*/  UIADD3 UR14, UP0, UR14, 0x3000, URZ ;  /* 0x000030000e0e7890 */ /* 0x000fe2000ff1e03f */
[----:B------:R-:W-:-:S03]  /*7750*/  UMOV UR4, URZ ;  /* 0x0000003f00047c82 */ /* 0x000fc60008000000 */
[----:B------:R-:W-:-:S12]  /*7760*/  UIADD3.X UR5, URZ, UR5, URZ, UP0, !UPT ;  /* 0x000000053f057290 */ /* 0x000fd800087fe43f */
.L_x_1775:
        /* <DEDUP_REMOVED lines=11> */
.L_x_1753:
[----:B------:R-:W2:Y:S04]  /*7820*/  LDG.E.STRONG.GPU R0, desc[UR46][R2.64] ;  /* 0x0000002e02007981 */ /* 0x000ea8000c1ef900 */
[----:B--2---:R-:W-:Y:S01]  /*7830*/  CCTL.IVALL ;  /* 0x00000000ff00798f */ /* 0x004fe20002000000 */
[----:B------:R-:W-:Y:S05]  /*7840*/  YIELD ;  /* 0x0000000000007946 */ /* 0x000fea0003800000 */
[----:B------:R-:W-:-:S13]  /*7850*/  ISETP.NE.AND P1, PT, R0, UR22, PT ;  /* 0x0000001600007c0c */ /* 0x000fda000bf25270 */
[----:B------:R-:W-:Y:S05]  /*7860*/  @P1 BRA `(.L_x_1753) ;  /* 0xfffffffc00ec1947 */ /* 0x000fea000383ffff */
.L_x_1752:
[----:B------:R-:W-:Y:S05]  /*7870*/  BSYNC B0 ;  /* 0x0000000000007941 */ /* 0x000fea0003800000 */
.L_x_1751:
[----:B------:R-:W-:-:S03]  /*7880*/  UMOV UR16, 0xffffffff ;  /* 0xffffffff00107882 */ /* 0x000fc60000000000 */
[----:B------:R-:W-:Y:S05]  /*7890*/  BRA.DIV UR16, `(.L_x_1754) ;  /* 0x0000003e10f47947 */ /* 0x000fea000b800000 */
[----:B------:R-:W-:Y:S01]  /*78a0*/  NOP ;  /* 0x0000000000007918 */ /* 0x000fe20000000000 */
.L_x_1827:
        /* <DEDUP_REMOVED lines=9> */
[----:B------:R-:W-:-:S03]  /*7940*/  UMOV UR27, 0x14f00000 ;  /* 0x14f00000001b7882 */ /* 0x000fc60000000000 */
[----:B------:R-:W-:Y:S02]  /*7950*/  ULEA.HI.X.SX32 UR16, UR16, UR24, 0x1, UP0 ;  /* 0x0000001810107291 */ /* 0x000fe400080f0e3f */
[----:B------:R-:W-:-:S04]  /*7960*/  ULEA UR18, UP0, UR26, UR18, 0x2 ;  /* 0x000000121a127291 */ /* 0x000fc8000f80103f */
[----:B------:R-:W-:-:S03]  /*7970*/  ULEA.HI.X UR19, UR26, UR19, UR16, 0x2, UP0 ;  /* 0x000000131a137291 */ /* 0x000fc600080f1410 */
[----:B------:R-:W-:Y:S01]  /*7980*/  UMOV UR16, 0x300 ;  /* 0x0000030000107882 */ /* 0x000fe20000000000 */
[----:B------:R-:W-:Y:S01]  /*7990*/  UMOV UR26, 0x0 ;  /* 0x00000000001a7882 */ /* 0x000fe20000000000 */
[----:B-1----:R-:W-:-:S04]  /*79a0*/  ULEA UR21, UR25, UR21, 0x18 ;  /* 0x0000001519157291 */ /* 0x002fc8000f8ec03f */
[----:B------:R-:W-:-:S09]  /*79b0*/  UIADD3 UR21, UR21, 0xc000, URZ ;  /* 0x0000c00015157890 */ /* 0x000fd2000fffe03f */
[----:B------:R1:W-:Y:S02]  /*79c0*/  UBLKRED.G.S.ADD.F32.RN [UR18], [UR21], UR16, desc[UR26] ;  /* 0x00001a12150073bb */ /* 0x0003e400080a1410 */
[----:B-1----:R0:W-:Y:S02]  /*79d0*/  UTMACMDFLUSH ;  /* 0x00000000000079b7 */ /* 0x0021e40000000000 */
.L_x_1756:
[----:B------:R-:W-:Y:S05]  /*79e0*/  BSYNC B0 ;  /* 0x0000000000007941 */ /* 0x000fea0003800000 */
.L_x_1755:
[----:B------:R-:W-:Y:S01]  /*79f0*/  UIMAD UR16, UR17, 0x1800, UR4 ;  /* 0x00001800111078a4 */ /* 0x000fe2000f8e0204 */
[----:B------:R-:W-:Y:S06]  /*7a00*/  BAR.SYNC.DEFER_BLOCKING 0xe, 0xa0 ;  /* 0x0382800000007b1d */ /* 0x000fec0000010000 */
[----:B------:R-:W-:Y:S01]  /*7a10*/  UMOV UR18, UR14 ;  /* 0x0000000e00127c82 */ /* 0x000fe20008000000 */
[----:B------:R-:W-:Y:S01]  /*7a20*/  UMOV UR19, UR5 ;  /* 0x0000000500137c82 */ /* 0x000fe20008000000 */
[----:B------:R-:W-:Y:S01]  /*7a30*/  BSSY B0, `(.L_x_1757) ;  /* 0x000000d000007945 */ /* 0x000fe20003800000 */
[----:B------:R-:W-:-:S03]  /*7a40*/  UIMAD.WIDE UR18, UR16, 0x4, UR18 ;  /* 0x00000004101278a5 */ /* 0x000fc6000f8e0212 */
[----:B------:R-:W-:Y:S09]  /*7a50*/  @!P0 BRA `(.L_x_1758) ;  /* 0x0000000000288947 */ /* 0x000ff20003800000 */
        /* <DEDUP_REMOVED lines=10> */
.L_x_1758:
[----:B------:R-:W-:Y:S05]  /*7b00*/  BSYNC B0 ;  /* 0x0000000000007941 */ /* 0x000fea0003800000 */
.L_x_1757:
[----:B------:R-:W-:Y:S06]  /*7b10*/  BAR.ARV 0xa, 0xa0 ;  /* 0x0282800000007b1d */ /* 0x000fec0000002000 */
[----:B------:R-:W-:Y:S04]  /*7b20*/  BSSY B0, `(.L_x_1759) ;  /* 0x0000003000007945 */ /* 0x000fe80003800000 */
[----:B------:R-:W-:Y:S05]  /*7b30*/  @!P0 BRA `(.L_x_1760) ;  /* 0x0000000000048947 */ /* 0x000fea0003800000 */
[----:B------:R-:W-:-:S04]  /*7b40*/  DEPBAR.LE SB0, 0x0 ;  /* 0x000080000000791a */ /* 0x000fc80000000000 */
.L_x_1760:
[----:B------:R-:W-:Y:S05]  /*7b50*/  BSYNC B0 ;  /* 0x0000000000007941 */ /* 0x000fea0003800000 */
.L_x_1759:
        /* <DEDUP_REMOVED lines=19> */
.L_x_1762:
[----:B------:R-:W-:Y:S05]  /*7c90*/  BSYNC B0 ;  /* 0x0000000000007941 */ /* 0x000fea0003800000 */
.L_x_1761:
        /* <DEDUP_REMOVED lines=9> */
.L_x_1765:
[----:B------:R-:W2:Y:S04]  /*7d30*/  LDG.E.STRONG.GPU R0, desc[UR46][R2.64] ;  /* 0x0000002e02007981 */ /* 0x000ea8000c1ef900 */
[----:B--2---:R-:W-:Y:S01]  /*7d40*/  CCTL.IVALL ;  /* 0x00000000ff00798f */ /* 0x004fe20002000000 */
[----:B------:R-:W-:Y:S05]  /*7d50*/  YIELD ;  /* 0x0000000000007946 */ /* 0x000fea0003800000 */
[----:B------:R-:W-:-:S13]  /*7d60*/  ISETP.NE.AND P1, PT, R0, UR22, PT ;  /* 0x0000001600007c0c */ /* 0x000fda000bf25270 */
[----:B------:R-:W-:Y:S05]  /*7d70*/  @P1 BRA `(.L_x_1765) ;  /* 0xfffffffc00ec1947 */ /* 0x000fea000383ffff */
.L_x_1764:
[----:B------:R-:W-:Y:S05]  /*7d80*/  BSYNC B0 ;  /* 0x0000000000007941 */ /* 0x000fea0003800000 */
.L_x_1763:
[----:B------:R-:W-:-:S03]  /*7d90*/  UMOV UR12, 0xffffffff ;  /* 0xffffffff000c7882 */ /* 0x000fc60000000000 */
[----:B------:R-:W-:Y:S05]  /*7da0*/  BRA.DIV UR12, `(.L_x_1766) ;  /* 0x0000003a0ccc7947 */ /* 0x000fea000b800000 */
[----:B------:R-:W-:Y:S01]  /*7db0*/  NOP ;  /* 0x0000000000007918 */ /* 0x000fe20000000000 */
.L_x_1830:
        /* <DEDUP_REMOVED lines=15> */
.L_x_1768:
[----:B------:R-:W-:Y:S05]  /*7eb0*/  BSYNC B0 ;  /* 0x0000000000007941 */ /* 0x000fea0003800000 */
.L_x_1767:
        /* <DEDUP_REMOVED lines=15> */
.L_x_1770:
[----:B------:R-:W-:Y:S05]  /*7fb0*/  BSYNC B0 ;  /* 0x0000000000007941 */ /* 0x000fea0003800000 */
.L_x_1769:
[----:B------:R-:W-:Y:S06]  /*7fc0*/  BAR.ARV 0xa, 0xa0 ;  /* 0x0282800000007b1d */ /* 0x000fec0000002000 */
[----:B------:R-:W-:Y:S04]  /*7fd0*/  BSSY B0, `(.L_x_1771) ;  /* 0x0000003000007945 */ /* 0x000fe80003800000 */
[----:B------:R-:W-:Y:S05]  /*7fe0*/  @!P0 BRA `(.L_x_1772) ;  /* 0x0000000000048947 */ /* 0x000fea0003800000 */
[----:B------:R-:W-:-:S04]  /*7ff0*/  DEPBAR.LE SB0, 0x0 ;  /* 0x000080000000791a */ /* 0x000fc80000000000 */
.L_x_1772:
[----:B------:R-:W-:Y:S05]  /*8000*/  BSYNC B0 ;  /* 0x0000000000007941 */ /* 0x000fea0003800000 */
.L_x_1771:
        /* <DEDUP_REMOVED lines=19> */
.L_x_1774:
[----:B------:R-:W-:Y:S05]  /*8140*/  BSYNC B0 ;  /* 0x0000000000007941 */ /* 0x000fea0003800000 */
.L_x_1773:
[----:B------:R-:W-:Y:S02]  /*8150*/  UIADD3 UR9, UR9, 0x2, URZ ;  /* 0x0000000209097890 */ /* 0x000fe4000fffe03f */
[----:B------:R-:W-:Y:S02]  /*8160*/  UIADD3 UR4, UR4, 0x3000, URZ ;  /* 0x0000300004047890 */ /* 0x000fe4000fffe03f */
[----:B------:R-:W-:-:S06]  /*8170*/  UISETP.GE.AND UP0, UPT, UR9, UR11, UPT ;  /* 0x0000000b0900728c */ /* 0x000fcc000bf06270 */
[----:B------:R-:W-:-:S13]  /*8180*/  PLOP3.LUT P1, PT, PT, PT, UP0, 0x80, 0x0 ;  /* 0x000000000000781c */ /* 0x000fda0003f2f008 */
[----:B------:R-:W-:Y:S05]  /*8190*/  @!P1 BRA `(.L_x_1775) ;  /* 0xfffffff400749947 */ /* 0x000fea000383ffff */
.L_x_1736:
        /* <DEDUP_REMOVED lines=41> */
.L_x_1778:
[----:B------:R-:W-:Y:S05]  /*8430*/  BSYNC B0 ;  /* 0x0000000000007941 */ /* 0x000fea0003800000 */
.L_x_1777:
[----:B------:R-:W-:Y:S05]  /*8440*/  BRA `(.L_x_1779) ;  /* 0x0000000000047947 */ /* 0x000fea0003800000 */
.L_x_1776:
[----:B------:R-:W-:-:S05]  /*8450*/  UMOV UR4, UR9 ;  /* 0x0000000900047c82 */ /* 0x000fca0008000000 */
.L_x_1779:
        /* <DEDUP_REMOVED lines=11> */
.L_x_1784:
        /* <DEDUP_REMOVED lines=24> */
.L_x_1781:
[----:B------:R-:W-:Y:S05]  /*8690*/  BSYNC B0 ;  /* 0x0000000000007941 */ /* 0x000fea0003800000 */
.L_x_1780:
        /* <DEDUP_REMOVED lines=24> */
.L_x_1783:
[----:B------:R-:W-:Y:S05]  /*8820*/  BSYNC B0 ;  /* 0x0000000000007941 */ /* 0x000fea0003800000 */
.L_x_1782:
[----:B------:R-:W-:Y:S02]  /*8830*/  UIADD3 UR7, UR7, 0x2, URZ ;  /* 0x0000000207077890 */ /* 0x000fe4000fffe03f */
[----:B------:R-:W-:Y:S02]  /*8840*/  ULEA UR5, UR19, UR5, 0x1 ;  /* 0x0000000513057291 */ /* 0x000fe4000f8e083f */
[----:B------:R-:W-:Y:S02]  /*8850*/  ULEA UR6, UR19, UR6, 0x1 ;  /* 0x0000000613067291 */ /* 0x000fe4000f8e083f */
[----:B------:R-:W-:-:S13]  /*8860*/  ISETP.NE.AND P0, PT, RZ, UR7, PT ;  /* 0x00000007ff007c0c */ /* 0x000fda000bf05270 */
[----:B------:R-:W-:Y:S05]  /*8870*/  @!P0 BRA `(.L_x_1687) ;  /* 0x0000002c00748947 */ /* 0x000fea0003800000 */
[----:B------:R-:W-:Y:S05]  /*8880*/  BRA `(.L_x_1784) ;  /* 0xfffffffc00207947 */ /* 0x000fea000383ffff */
.L_x_1728:
        /* <DEDUP_REMOVED lines=14> */
.L_x_1785:
        /* <DEDUP_REMOVED lines=14> */
.L_x_1787:
[----:B------:R-:W-:-:S05]  /*8a50*/  ULDC UR4, c[0x0][0x8bc] ;  /* 0x00022f0000047ab9 */ /* 0x000fca0000000800 */
.L_x_1786:
        /* <DEDUP_REMOVED lines=59> */
.L_x_1789:
        /* <DEDUP_REMOVED lines=13> */
.L_x_1790:
        /* <DEDUP_REMOVED lines=8> */
.L_x_1791:
        /* <DEDUP_REMOVED lines=21> */
.L_x_1792:
        /* <DEDUP_REMOVED lines=50> */
.L_x_1831:
        /* <DEDUP_REMOVED lines=15> */
.L_x_1795:
        /* <DEDUP_REMOVED lines=127> */
.L_x_1806:
[----:B-123--:R-:W-:-:S04]  /*9cb0*/  SHF.L.U32 R18, R10, 0x1f, RZ ;  /* 0x0000001f0a127819 */ /* 0x00efc800000006ff */
[----:B------:R-:W2:Y:S02]  /*9cc0*/  SYNCS.PHASECHK.TRANS64.TRYWAIT P1, [R15+URZ+0x26840], R18 ;  /* 0x026840120f0075a7 */ /* 0x000ea4000802017f */
[----:B--2---:R-:W-:Y:S05]  /*9cd0*/  @!P1 BRA `(.L_x_1798) ;  /* 0x0000001c00309947 */ /* 0x004fea0003800000 */
.L_x_1832:
        /* <DEDUP_REMOVED lines=8> */
.L_x_1799:
        /* <DEDUP_REMOVED lines=44> */
.L_x_1833:
        /* <DEDUP_REMOVED lines=8> */
.L_x_1801:
        /* <DEDUP_REMOVED lines=44> */
.L_x_1834:
        /* <DEDUP_REMOVED lines=8> */
.L_x_1803:
        /* <DEDUP_REMOVED lines=38> */
.L_x_1836:
        /* <DEDUP_REMOVED lines=8> */
.L_x_1805:
        /* <DEDUP_REMOVED lines=44> */
.L_x_1797:
[----:B------:R-:W4:Y:S02]  /*a980*/  LDL.LU R4, [R1+0x4] ;  /* 0x0000040001047983 */ /* 0x000f240000300800 */
[----:B----4-:R-:W-:Y:S02]  /*a990*/  ISETP.NE.AND P1, PT, R4, RZ, PT ;  /* 0x000000ff0400720c */ /* 0x010fe40003f25270 */
[----:B------:R4:W5:Y:S11]  /*a9a0*/  LDL R4, [R1] ;  /* 0x0000000001047983 */ /* 0x0009760000100800 */
[----:B----4-:R-:W-:Y:S05]  /*a9b0*/  @!P1 BRA `(.L_x_1796) ;  /* 0x0000000400949947 */ /* 0x010fea0003800000 */
[----:B------:R-:W-:-:S04]  /*a9c0*/  SHF.L.U32 R12, R10, 0x1f, RZ ;  /* 0x0000001f0a0c7819 */ /* 0x000fc800000006ff */
[----:B------:R-:W4:Y:S02]  /*a9d0*/  SYNCS.PHASECHK.TRANS64.TRYWAIT P1, [R15+URZ+0x26840], R12 ;  /* 0x0268400c0f0075a7 */ /* 0x000f24000802017f */
[----:B----4-:R-:W-:Y:S05]  /*a9e0*/  @!P1 BRA `(.L_x_1807) ;  /* 0x0000001000409947 */ /* 0x010fea0003800000 */
.L_x_1837:
        /* <DEDUP_REMOVED lines=8> */
.L_x_1808:
        /* <DEDUP_REMOVED lines=41> */
.L_x_1838:
        /* <DEDUP_REMOVED lines=8> */
.L_x_1810:
        /* <DEDUP_REMOVED lines=41> */
.L_x_1796:
[----:B------:R-:W1:Y:S01]  /*b010*/  S2R R0, SR_TID.X ;  /* 0x0000000000007919 */ /* 0x000e620000002100 */
[----:B------:R-:W-:Y:S01]  /*b020*/  IMAD R3, R16, 0x8, R15 ;  /* 0x0000000810037824 */ /* 0x000fe200078e020f */
[----:B-1----:R-:W-:Y:S02]  /*b030*/  LOP3.LUT R2, R0, 0x7f, RZ, 0xc0, !PT ;  /* 0x0000007f00027812 */ /* 0x002fe400078ec0ff */
[----:B------:R-:W-:Y:S02]  /*b040*/  SHF.L.U32 R0, R10, 0x1f, RZ ;  /* 0x0000001f0a007819 */ /* 0x000fe400000006ff */
[----:B------:R-:W-:Y:S02]  /*b050*/  ISETP.NE.AND P1, PT, R2, RZ, PT ;  /* 0x000000ff0200720c */ /* 0x000fe40003f25270 */
[----:B------:R-:W1:Y:S02]  /*b060*/  SYNCS.PHASECHK.TRANS64.TRYWAIT P0, [R3+URZ+0x26840], R0 ;  /* 0x02684000030075a7 */ /* 0x000e64000800017f */
[----:B-1----:R-:W-:Y:S09]  /*b070*/  @!P0 BRA `(.L_x_1811) ;  /* 0x0000000800c48947 */ /* 0x002ff20003800000 */
.L_x_1839:
[----:B------:R-:W-:Y:S05]  /*b080*/  @P1 BRA `(.L_x_1812) ;  /* 0x0000000000181947 */ /* 0x000fea0003800000 */
[----:B------:R-:W1:Y:S01]  /*b090*/  S2R R2, SR_TID.X ;  /* 0x0000000000027919 */ /* 0x000e620000002100 */
[----:B------:R-:W-:-:S04]  /*b0a0*/  IMAD.MOV.U32 R0, RZ, RZ, 0x3100 ;  /* 0x00003100ff007424 */ /* 0x000fc800078e00ff */
[----:B------:R1:W-:Y:S02]  /*b0b0*/  SYNCS.ARRIVE.TRANS64 RZ, [R3+URZ+0x26830], R0 ;  /* 0x0268300003ff79a7 */ /* 0x0003e4000800003f */
[----:B-1----:R-:W-:-:S13]  /*b0c0*/  LOP3.LUT P0, RZ, R2, 0x1f, RZ, 0xc0, !PT ;  /* 0x0000001f02ff7812 */ /* 0x002fda000780c0ff */
[----:B------:R-:W-:Y:S05]  /*b0d0*/  @!P0 BRA `(.L_x_1812) ;  /* 0x0000000000048947 */ /* 0x000fea0003800000 */
[----:B------:R-:W-:Y:S01]  /*b0e0*/  BPT.TRAP 0x1 ;  /* 0x000000040000795c */ /* 0x000fe20000300000 */
.L_x_1812:
        /* <DEDUP_REMOVED lines=48> */
.L_x_1793:
[----:B------:R-:W-:Y:S05]  /*b3f0*/  BSYNC B0 ;  /* 0x0000000000007941 */ /* 0x000fea0003800000 */
.L_x_1788:
[----:B------:R-:W-:-:S03]  /*b400*/  UMOV UR8, 0xffffffff ;  /* 0xffffffff00087882 */ /* 0x000fc60000000000 */
[----:B------:R-:W-:Y:S05]  /*b410*/  BRA.DIV UR8, `(.L_x_1813) ;  /* 0x0000000608f07947 */ /* 0x000fea000b800000 */
[----:B------:R-:W-:-:S13]  /*b420*/  ELECT P6, URZ, PT ;  /* 0x00000000003f782f */ /* 0x000fda00038c0000 */
.L_x_1842:
[----:B------:R-:W-:Y:S05]  /*b430*/  @!P6 BRA `(.L_x_1687) ;  /* 0x000000000084e947 */ /* 0x000fea0003800000 */
[----:B------:R-:W-:-:S06]  /*b440*/  ULOP3.LUT UR8, UR38, 0x2, URZ, 0xfc, !UPT ;  /* 0x0000000226087892 */ /* 0x000fcc000f8efc3f */
[----:B------:R-:W-:-:S05]  /*b450*/  IMAD.U32 R2, RZ, RZ, UR8 ;  /* 0x00000008ff027e24 */ /* 0x000fca000f8e00ff */
[----:B------:R-:W-:-:S13]  /*b460*/  ISETP.NE.AND P2, PT, R2, 0x3, PT ;  /* 0x000000030200780c */ /* 0x000fda0003f45270 */
[----:B------:R-:W-:Y:S05]  /*b470*/  @!P2 BRA `(.L_x_1814) ;  /* 0x000000000004a947 */ /* 0x000fea0003800000 */
[----:B---3--:R-:W-:Y:S01]  /*b480*/  BPT.TRAP 0x1 ;  /* 0x000000040000795c */ /* 0x008fe20000300000 */
.L_x_1814:
        /* <DEDUP_REMOVED lines=15> */
.L_x_1843:
[----:B------:R-:W2:Y:S02]  /*b580*/  SYNCS.PHASECHK.TRANS64.TRYWAIT P0, [R3+URZ], R2 ;  /* 0x00000002030075a7 */ /* 0x000ea4000800017f */
[----:B--2---:R-:W-:Y:S05]  /*b590*/  @!P0 BRA `(.L_x_1816) ;  /* 0x0000000400c48947 */ /* 0x004fea0003800000 */
.L_x_1844:
[----:B------:R-:W-:Y:S05]  /*b5a0*/  @!P2 BRA `(.L_x_1817) ;  /* 0x000000000004a947 */ /* 0x000fea0003800000 */
[----:B---3--:R-:W-:Y:S01]  /*b5b0*/  BPT.TRAP 0x1 ;  /* 0x000000040000795c */ /* 0x008fe20000300000 */
.L_x_1817:
[----:B--2---:R-:W-:-:S04]  /*b5c0*/  VIADD R3, R8, 0x26840 ;  /* 0x0002684008037836 */ /* 0x004fc80000000000 */
[----:B------:R-:W-:-:S04]  /*b5d0*/  IMAD R5, R0, 0x8, R3 ;  /* 0x0000000800057824 */ /* 0x000fc800078e0203 */
[----:B------:R-:W2:Y:S02]  /*b5e0*/  SYNCS.PHASECHK.TRANS64.TRYWAIT P0, [R5+URZ], R4 ;  /* 0x00000004050075a7 */ /* 0x000ea4000800017f */
[----:B--2---:R-:W-:Y:S05]  /*b5f0*/  @!P0 BRA `(.L_x_1818) ;  /* 0x0000000400c08947 */ /* 0x004fea0003800000 */
.L_x_1845:
[----:B------:R-:W-:-:S07]  /*b600*/  IMAD R3, R6, 0x8, R3 ;  /* 0x0000000806037824 */ /* 0x000fce00078e0203 */
.L_x_1819:
[----:B----4-:R4:W1:Y:S02]  /*b610*/  SYNCS.PHASECHK.TRANS64.TRYWAIT P0, [R3+URZ], R2 ;  /* 0x00000002030075a7 */ /* 0x010864000800017f */
[----:B-1----:R-:W-:Y:S05]  /*b620*/  @!P0 NANOSLEEP.SYNCS 0x989680 ;  /* 0x009896800000895d */ /* 0x002fea0003900000 */
[----:B------:R-:W1:Y:S02]  /*b630*/  @!P0 SYNCS.PHASECHK.TRANS64 P0, [R3+URZ], R2 ;  /* 0x00000002030085a7 */ /* 0x000e64000800007f */
[----:B-1----:R-:W-:Y:S05]  /*b640*/  @!P0 BRA `(.L_x_1819) ;  /* 0xfffffffc00f08947 */ /* 0x002fea000383ffff */
.L_x_1687:
[----:B---3--:R-:W-:Y:S05]  /*b650*/  BSYNC B6 ;  /* 0x0000000000067941 */ /* 0x008fea0003800000 */
.L_x_1681:
[----:B------:R-:W-:Y:S05]  /*b660*/  EXIT ;  /* 0x000000000000794d */ /* 0x000fea0003800000 */
.L_x_1698:
[----:B------:R-:W-:Y:S02]  /*b670*/  IMAD.MOV.U32 R13, RZ, RZ, R16 ;  /* 0x000000ffff0d7224 */ /* 0x000fe400078e0010 */
[----:B------:R-:W-:Y:S02]  /*b680*/  IMAD.MOV.U32 R12, RZ, RZ, RZ ;  /* 0x000000ffff0c7224 */ /* 0x000fe400078e00ff */
[----:B------:R-:W-:Y:S02]  /*b690*/  IMAD.MOV.U32 R11, RZ, RZ, 0x1f ;  /* 0x0000001fff0b7424 */ /* 0x000fe400078e00ff */
[----:B------:R-:W-:-:S07]  /*b6a0*/  IMAD.MOV.U32 R15, RZ, RZ, -0x1 ;  /* 0xffffffffff0f7424 */ /* 0x000fce00078e00ff */
[----:B------:R-:W-:Y:S05]  /*b6b0*/  WARPSYNC.COLLECTIVE R15, `(.L_x_1820) ;  /* 0x000000000f087348 */ /* 0x000fea0003c00000 */
[----:B------:R1:W2:Y:S02]  /*b6c0*/  SHFL.IDX P6, R14, R13, R12, R11 ;  /* 0x0000000c0d0e7389 */ /* 0x0002a400000c000b */
[----:B-12---:R-:W-:Y:S01]  /*b6d0*/  ENDCOLLECTIVE ;  /* 0x000000000000791b */ /* 0x006fe20003800000 */
.L_x_1820:
[----:B------:R-:W-:Y:S05]  /*b6e0*/  BRA `(.L_x_1821) ;  /* 0xffffff5c00847947 */ /* 0x000fea000383ffff */
.L_x_1700:
[----:B--2---:R2:W3:Y:S02]  /*b6f0*/  SYNCS.PHASECHK.TRANS64.TRYWAIT P0, [R18+URZ+0x26800], R5 ;  /* 0x02680005120075a7 */ /* 0x0044e4000800017f */
[----:B---3--:R-:W-:Y:S05]  /*b700*/  @!P0 NANOSLEEP.SYNCS 0x989680 ;  /* 0x009896800000895d */ /* 0x008fea0003900000 */
[----:B------:R-:W3:Y:S02]  /*b710*/  @!P0 SYNCS.PHASECHK.TRANS64 P0, [R18+URZ+0x26800], R5 ;  /* 0x02680005120085a7 */ /* 0x000ee4000800007f */
[----:B---3--:R-:W-:Y:S05]  /*b720*/  @!P0 BRA `(.L_x_1700) ;  /* 0xfffffffc00f08947 */ /* 0x008fea000383ffff */
[----:B------:R-:W-:Y:S05]  /*b730*/  BRA `(.L_x_1699) ;  /* 0xffffff5c00ac7947 */ /* 0x000fea000383ffff */
.L_x_1705:
[----:B--2---:R-:W-:-:S04]  /*b740*/  IMAD.U32 R7, RZ, RZ, UR7 ;  /* 0x00000007ff077e24 */ /* 0x004fc8000f8e00ff */
[----:B------:R2:W3:Y:S03]  /*b750*/  SYNCS.PHASECHK.TRANS64.TRYWAIT P0, [R7+URZ+0x26810], R16 ;  /* 0x02681010070075a7 */ /* 0x0004e6000800017f */
[----:B---3--:R-:W-:Y:S05]  /*b760*/  @!P0 NANOSLEEP.SYNCS 0x989680 ;  /* 0x009896800000895d */ /* 0x008fea0003900000 */
[----:B------:R-:W3:Y:S02]  /*b770*/  @!P0 SYNCS.PHASECHK.TRANS64 P0, [R7+URZ+0x26810], R16 ;  /* 0x02681010070085a7 */ /* 0x000ee4000800007f */
[----:B---3--:R-:W-:Y:S05]  /*b780*/  @!P0 BRA `(.L_x_1705) ;  /* 0xfffffffc00ec8947 */ /* 0x008fea000383ffff */
[----:B------:R-:W-:Y:S05]  /*b790*/  BRA `(.L_x_1704) ;  /* 0xffffff6800007947 */ /* 0x000fea000383ffff */
.L_x_1709:
[----:B------:R-:W-:-:S04]  /*b7a0*/  IMAD.U32 R121, RZ, RZ, UR7 ;  /* 0x00000007ff797e24 */ /* 0x000fc8000f8e00ff */
[----:B------:R1:W1:Y:S03]  /*b7b0*/  SYNCS.PHASECHK.TRANS64.TRYWAIT P0, [R121+URZ+0x26830], R16 ;  /* 0x02683010790075a7 */ /* 0x000266000800017f */
[----:B-1----:R-:W-:Y:S05]  /*b7c0*/  @!P0 NANOSLEEP.SYNCS 0x989680 ;  /* 0x009896800000895d */ /* 0x002fea0003900000 */
[----:B------:R-:W1:Y:S02]  /*b7d0*/  @!P0 SYNCS.PHASECHK.TRANS64 P0, [R121+URZ+0x26830], R16 ;  /* 0x02683010790085a7 */ /* 0x000e64000800007f */
[----:B-1----:R-:W-:Y:S05]  /*b7e0*/  @!P0 BRA `(.L_x_1709) ;  /* 0xfffffffc00ec8947 */ /* 0x002fea000383ffff */
[----:B------:R-:W-:Y:S05]  /*b7f0*/  BRA `(.L_x_1708) ;  /* 0xffffff6c00087947 */ /* 0x000fea000383ffff */
.L_x_1741:
[----:B------:R-:W-:Y:S01]  /*b800*/  BSSY B0, `(.L_x_1822) ;  /* 0x0000005000007945 */ /* 0x000fe20003800000 */
[----:B------:R-:W-:-:S07]  /*b810*/  IMAD.MOV.U32 R15, RZ, RZ, -0x1 ;  /* 0xffffffffff0f7424 */ /* 0x000fce00078e00ff */
[----:B------:R-:W-:Y:S05]  /*b820*/  WARPSYNC.COLLECTIVE R15, `(.L_x_1823) ;  /* 0x000000000f087348 */ /* 0x000fea0003c00000 */
[----:B------:R-:W-:Y:S01]  /*b830*/  NOP ;  /* 0x0000000000007918 */ /* 0x000fe20000000000 */
[----:B------:R-:W-:Y:S01]  /*b840*/  ENDCOLLECTIVE ;  /* 0x000000000000791b */ /* 0x000fe20003800000 */
.L_x_1823:
[----:B------:R-:W-:Y:S05]  /*b850*/  BSYNC B0 ;  /* 0x0000000000007941 */ /* 0x000fea0003800000 */
.L_x_1822:
[----:B------:R-:W-:Y:S05]  /*b860*/  BRA `(.L_x_1824) ;  /* 0xffffffb800607947 */ /* 0x000fea000383ffff */
.L_x_1754:
[----:B------:R-:W-:Y:S01]  /*b870*/  BSSY B0, `(.L_x_1825) ;  /* 0x0000005000007945 */ /* 0x000fe20003800000 */
[----:B------:R-:W-:-:S07]  /*b880*/  IMAD.MOV.U32 R15, RZ, RZ, -0x1 ;  /* 0xffffffffff0f7424 */ /* 0x000fce00078e00ff */
[----:B------:R-:W-:Y:S05]  /*b890*/  WARPSYNC.COLLECTIVE R15, `(.L_x_1826) ;  /* 0x000000000f087348 */ /* 0x000fea0003c00000 */
[----:B------:R-:W-:Y:S01]  /*b8a0*/  NOP ;  /* 0x0000000000007918 */ /* 0x000fe20000000000 */
[----:B------:R-:W-:Y:S01]  /*b8b0*/  ENDCOLLECTIVE ;  /* 0x000000000000791b */ /* 0x000fe20003800000 */
.L_x_1826:
[----:B------:R-:W-:Y:S05]  /*b8c0*/  BSYNC B0 ;  /* 0x0000000000007941 */ /* 0x000fea0003800000 */
.L_x_1825:
[----:B------:R-:W-:Y:S05]  /*b8d0*/  BRA `(.L_x_1827) ;  /* 0xffffffbc00f47947 */ /* 0x000fea000383ffff */
.L_x_1766:
[----:B------:R-:W-:Y:S01]  /*b8e0*/  BSSY B0, `(.L_x_1828) ;  /* 0x0000005000007945 */ /* 0x000fe20003800000 */
[----:B------:R-:W-:-:S07]  /*b8f0*/  IMAD.MOV.U32 R15, RZ, RZ, -0x1 ;  /* 0xffffffffff0f7424 */ /* 0x000fce00078e00ff */
[----:B------:R-:W-:Y:S05]  /*b900*/  WARPSYNC.COLLECTIVE R15, `(.L_x_1829) ;  /* 0x000000000f087348 */ /* 0x000fea0003c00000 */
[----:B------:R-:W-:Y:S01]  /*b910*/  NOP ;  /* 0x0000000000007918 */ /* 0x000fe20000000000 */
[----:B------:R-:W-:Y:S01]  /*b920*/  ENDCOLLECTIVE ;  /* 0x000000000000791b */ /* 0x000fe20003800000 */
.L_x_1829:
[----:B------:R-:W-:Y:S05]  /*b930*/  BSYNC B0 ;  /* 0x0000000000007941 */ /* 0x000fea0003800000 */
.L_x_1828:
[----:B------:R-:W-:Y:S05]  /*b940*/  BRA `(.L_x_1830) ;  /* 0xffffffc4001c7947 */ /* 0x000fea000383ffff */
.L_x_1794:
[----:B-1----:R1:W2:Y:S02]  /*b950*/  SYNCS.PHASECHK.TRANS64.TRYWAIT P0, [R15+URZ+0x26820], R0 ;  /* 0x026820000f0075a7 */ /* 0x0022a4000800017f */
[----:B--2---:R-:W-:Y:S05]  /*b960*/  @!P0 NANOSLEEP.SYNCS 0x989680 ;  /* 0x009896800000895d */ /* 0x004fea0003900000 */
[----:B------:R-:W2:Y:S02]  /*b970*/  @!P0 SYNCS.PHASECHK.TRANS64 P0, [R15+URZ+0x26820], R0 ;  /* 0x026820000f0085a7 */ /* 0x000ea4000800007f */
[----:B--2---:R-:W-:Y:S05]  /*b980*/  @!P0 BRA `(.L_x_1794) ;  /* 0xfffffffc00f08947 */ /* 0x004fea000383ffff */
[----:B------:R-:W-:Y:S05]  /*b990*/  BRA `(.L_x_1831) ;  /* 0xffffffd8008c7947 */ /* 0x000fea000383ffff */
.L_x_1798:
[----:B--2---:R2:W3:Y:S02]  /*b9a0*/  SYNCS.PHASECHK.TRANS64.TRYWAIT P1, [R15+URZ+0x26840], R18 ;  /* 0x026840120f0075a7 */ /* 0x0044e4000802017f */
[----:B---3--:R-:W-:Y:S05]  /*b9b0*/  @!P1 NANOSLEEP.SYNCS 0x989680 ;  /* 0x009896800000995d */ /* 0x008fea0003900000 */
[----:B------:R-:W3:Y:S02]  /*b9c0*/  @!P1 SYNCS.PHASECHK.TRANS64 P1, [R15+URZ+0x26840], R18 ;  /* 0x026840120f0095a7 */ /* 0x000ee4000802007f */
[----:B---3--:R-:W-:Y:S05]  /*b9d0*/  @!P1 BRA `(.L_x_1798) ;  /* 0xfffffffc00f09947 */ /* 0x008fea000383ffff */
[----:B------:R-:W-:Y:S05]  /*b9e0*/  BRA `(.L_x_1832) ;  /* 0xffffffe000bc7947 */ /* 0x000fea000383ffff */
.L_x_1800:
[----:B-1----:R1:W3:Y:S02]  /*b9f0*/  SYNCS.PHASECHK.TRANS64.TRYWAIT P1, [R15+URZ+0x26828], R18 ;  /* 0x026828120f0075a7 */ /* 0x0022e4000802017f */
[----:B---3--:R-:W-:Y:S05]  /*ba00*/  @!P1 NANOSLEEP.SYNCS 0x989680 ;  /* 0x009896800000995d */ /* 0x008fea0003900000 */
[----:B------:R-:W3:Y:S02]  /*ba10*/  @!P1 SYNCS.PHASECHK.TRANS64 P1, [R15+URZ+0x26828], R18 ;  /* 0x026828120f0095a7 */ /* 0x000ee4000802007f */
[----:B---3--:R-:W-:Y:S05]  /*ba20*/  @!P1 BRA `(.L_x_1800) ;  /* 0xfffffffc00f09947 */ /* 0x008fea000383ffff */
[----:B------:R-:W-:Y:S05]  /*ba30*/  BRA `(.L_x_1833) ;  /* 0xffffffe400787947 */ /* 0x000fea000383ffff */
.L_x_1802:
[----:B---3--:R3:W4:Y:S02]  /*ba40*/  SYNCS.PHASECHK.TRANS64.TRYWAIT P1, [R15+URZ+0x26848], R18 ;  /* 0x026848120f0075a7 */ /* 0x008724000802017f */
[----:B----4-:R-:W-:Y:S05]  /*ba50*/  @!P1 NANOSLEEP.SYNCS 0x989680 ;  /* 0x009896800000995d */ /* 0x010fea0003900000 */
[----:B------:R-:W4:Y:S02]  /*ba60*/  @!P1 SYNCS.PHASECHK.TRANS64 P1, [R15+URZ+0x26848], R18 ;  /* 0x026848120f0095a7 */ /* 0x000f24000802007f */
[----:B----4-:R-:W-:Y:S05]  /*ba70*/  @!P1 BRA `(.L_x_1802) ;  /* 0xfffffffc00f09947 */ /* 0x010fea000383ffff */
[----:B------:R-:W-:Y:S05]  /*ba80*/  BRA `(.L_x_1834) ;  /* 0xffffffe800347947 */ /* 0x000fea000383ffff */
.L_x_1804:
[----:B------:R-:W-:-:S07]  /*ba90*/  SHF.L.U32 R4, R10, 0x1f, RZ ;  /* 0x0000001f0a047819 */ /* 0x000fce00000006ff */
.L_x_1835:
[----:B----4-:R4:W1:Y:S02]  /*baa0*/  SYNCS.PHASECHK.TRANS64.TRYWAIT P1, [R15+URZ+0x26820], R4 ;  /* 0x026820040f0075a7 */ /* 0x010864000802017f */
[----:B-1----:R-:W-:Y:S05]  /*bab0*/  @!P1 NANOSLEEP.SYNCS 0x989680 ;  /* 0x009896800000995d */ /* 0x002fea0003900000 */
[----:B------:R-:W1:Y:S02]  /*bac0*/  @!P1 SYNCS.PHASECHK.TRANS64 P1, [R15+URZ+0x26820], R4 ;  /* 0x026820040f0095a7 */ /* 0x000e64000802007f */
[----:B-1----:R-:W-:Y:S05]  /*bad0*/  @!P1 BRA `(.L_x_1835) ;  /* 0xfffffffc00f09947 */ /* 0x002fea000383ffff */
[----:B------:R-:W-:Y:S05]  /*bae0*/  BRA `(.L_x_1836) ;  /* 0xffffffe800d47947 */ /* 0x000fea000383ffff */
.L_x_1807:
[----:B----4-:R4:W1:Y:S02]  /*baf0*/  SYNCS.PHASECHK.TRANS64.TRYWAIT P1, [R15+URZ+0x26840], R12 ;  /* 0x0268400c0f0075a7 */ /* 0x010864000802017f */
[----:B-1----:R-:W-:Y:S05]  /*bb00*/  @!P1 NANOSLEEP.SYNCS 0x989680 ;  /* 0x009896800000995d */ /* 0x002fea0003900000 */
[----:B------:R-:W1:Y:S02]  /*bb10*/  @!P1 SYNCS.PHASECHK.TRANS64 P1, [R15+URZ+0x26840], R12 ;  /* 0x0268400c0f0095a7 */ /* 0x000e64000802007f */
[----:B-1----:R-:W-:Y:S05]  /*bb20*/  @!P1 BRA `(.L_x_1807) ;  /* 0xfffffffc00f09947 */ /* 0x002fea000383ffff */
[----:B------:R-:W-:Y:S05]  /*bb30*/  BRA `(.L_x_1837) ;  /* 0xffffffec00ac7947 */ /* 0x000fea000383ffff */
.L_x_1809:
[----:B-1----:R1:W2:Y:S02]  /*bb40*/  SYNCS.PHASECHK.TRANS64.TRYWAIT P1, [R15+URZ+0x26828], R12 ;  /* 0x0268280c0f0075a7 */ /* 0x0022a4000802017f */
[----:B--2---:R-:W-:Y:S05]  /*bb50*/  @!P1 NANOSLEEP.SYNCS 0x989680 ;  /* 0x009896800000995d */ /* 0x004fea0003900000 */
[----:B------:R-:W2:Y:S02]  /*bb60*/  @!P1 SYNCS.PHASECHK.TRANS64 P1, [R15+URZ+0x26828], R12 ;  /* 0x0268280c0f0095a7 */ /* 0x000ea4000802007f */
[----:B--2---:R-:W-:Y:S05]  /*bb70*/  @!P1 BRA `(.L_x_1809) ;  /* 0xfffffffc00f09947 */ /* 0x004fea000383ffff */
[----:B------:R-:W-:Y:S05]  /*bb80*/  BRA `(.L_x_1838) ;  /* 0xfffffff0005c7947 */ /* 0x000fea000383ffff */
.L_x_1811:
[----:B------:R1:W1:Y:S02]  /*bb90*/  SYNCS.PHASECHK.TRANS64.TRYWAIT P0, [R3+URZ+0x26840], R0 ;  /* 0x02684000030075a7 */ /* 0x000264000800017f */
[----:B-1----:R-:W-:Y:S05]  /*bba0*/  @!P0 NANOSLEEP.SYNCS 0x989680 ;  /* 0x009896800000895d */ /* 0x002fea0003900000 */
[----:B------:R-:W1:Y:S02]  /*bbb0*/  @!P0 SYNCS.PHASECHK.TRANS64 P0, [R3+URZ+0x26840], R0 ;  /* 0x02684000030085a7 */ /* 0x000e64000800007f */
[----:B-1----:R-:W-:Y:S05]  /*bbc0*/  @!P0 BRA `(.L_x_1811) ;  /* 0xfffffffc00f08947 */ /* 0x002fea000383ffff */
[----:B------:R-:W-:Y:S05]  /*bbd0*/  BRA `(.L_x_1839) ;  /* 0xfffffff400287947 */ /* 0x000fea000383ffff */
.L_x_1813:
[----:B------:R-:W-:Y:S01]  /*bbe0*/  BSSY B0, `(.L_x_1840) ;  /* 0x0000006000007945 */ /* 0x000fe20003800000 */
[----:B------:R-:W-:-:S07]  /*bbf0*/  IMAD.MOV.U32 R15, RZ, RZ, -0x1 ;  /* 0xffffffffff0f7424 */ /* 0x000fce00078e00ff */
[----:B---3--:R-:W-:Y:S05]  /*bc00*/  WARPSYNC.COLLECTIVE R15, `(.L_x_1841) ;  /* 0x000000000f0c7348 */ /* 0x008fea0003c00000 */
[----:B------:R-:W-:Y:S02]  /*bc10*/  ELECT P6, UR62, PT ;  /* 0x00000000003e782f */ /* 0x000fe400038c0000 */
[----:B------:R-:W-:Y:S01]  /*bc20*/  MOV R14, UR62 ;  /* 0x0000003e000e7c02 */ /* 0x000fe20008000f00 */
[----:B---3--:R-:W-:Y:S10]  /*bc30*/  ENDCOLLECTIVE ;  /* 0x000000000000791b */ /* 0x008ff40003800000 */
.L_x_1841:
[----:B------:R-:W-:Y:S05]  /*bc40*/  BSYNC B0 ;  /* 0x0000000000007941 */ /* 0x000fea0003800000 */
.L_x_1840:
[----:B------:R-:W-:Y:S05]  /*bc50*/  BRA `(.L_x_1842) ;  /* 0xfffffff400f47947 */ /* 0x000fea000383ffff */
.L_x_1815:
[----:B-1----:R1:W2:Y:S02]  /*bc60*/  SYNCS.PHASECHK.TRANS64.TRYWAIT P0, [R7+URZ], R4 ;  /* 0x00000004070075a7 */ /* 0x0022a4000800017f */
[----:B--2---:R-:W-:Y:S05]  /*bc70*/  @!P0 NANOSLEEP.SYNCS 0x989680 ;  /* 0x009896800000895d */ /* 0x004fea0003900000 */
[----:B------:R-:W2:Y:S02]  /*bc80*/  @!P0 SYNCS.PHASECHK.TRANS64 P0, [R7+URZ], R4 ;  /* 0x00000004070085a7 */ /* 0x000ea4000800007f */
[----:B--2---:R-:W-:Y:S05]  /*bc90*/  @!P0 BRA `(.L_x_1815) ;  /* 0xfffffffc00f08947 */ /* 0x004fea000383ffff */
[----:B------:R-:W-:Y:S05]  /*bca0*/  BRA `(.L_x_1843) ;  /* 0xfffffff800347947 */ /* 0x000fea000383ffff */
.L_x_1816:
[----:B--2---:R2:W4:Y:S02]  /*bcb0*/  SYNCS.PHASECHK.TRANS64.TRYWAIT P0, [R3+URZ], R2 ;  /* 0x00000002030075a7 */ /* 0x004524000800017f */
[----:B----4-:R-:W-:Y:S05]  /*bcc0*/  @!P0 NANOSLEEP.SYNCS 0x989680 ;  /* 0x009896800000895d */ /* 0x010fea0003900000 */
[----:B------:R-:W4:Y:S02]  /*bcd0*/  @!P0 SYNCS.PHASECHK.TRANS64 P0, [R3+URZ], R2 ;  /* 0x00000002030085a7 */ /* 0x000f24000800007f */
[----:B----4-:R-:W-:Y:S05]  /*bce0*/  @!P0 BRA `(.L_x_1816) ;  /* 0xfffffffc00f08947 */ /* 0x010fea000383ffff */
[----:B------:R-:W-:Y:S05]  /*bcf0*/  BRA `(.L_x_1844) ;  /* 0xfffffff800287947 */ /* 0x000fea000383ffff */
.L_x_1818:
[----:B--2---:R2:W4:Y:S02]  /*bd00*/  SYNCS.PHASECHK.TRANS64.TRYWAIT P0, [R5+URZ], R4 ;  /* 0x00000004050075a7 */ /* 0x004524000800017f */
[----:B----4-:R-:W-:Y:S05]  /*bd10*/  @!P0 NANOSLEEP.SYNCS 0x989680 ;  /* 0x009896800000895d */ /* 0x010fea0003900000 */
[----:B------:R-:W4:Y:S02]  /*bd20*/  @!P0 SYNCS.PHASECHK.TRANS64 P0, [R5+URZ], R4 ;  /* 0x00000004050085a7 */ /* 0x000f24000800007f */
[----:B----4-:R-:W-:Y:S05]  /*bd30*/  @!P0 BRA `(.L_x_1818) ;  /* 0xfffffffc00f08947 */ /* 0x010fea000383ffff */
[----:B------:R-:W-:Y:S05]  /*bd40*/  BRA `(.L_x_1845) ;  /* 0xfffffff8002c7947 */ /* 0x000fea000383ffff */
.L_x_1846:
        /* <DEDUP_REMOVED lines=11> */
.L_x_3306:


//--------------------- .text._ZN7cutlass13device_kernelIN5flash11enable_sm90INS1_16FlashAttnBwdSm90INS1_25CollectiveMainloopBwdSm90ILi2ELi2ELi2EN4cute5tupleIJNS5_1CILi1EEES8_S8_EEENS6_IJNS7_ILi64EEENS7_ILi128EEENS7_ILi96EEEEEENS_10bfloat16_tEfNS_4arch4Sm90ELb0ELb1ELb0ELb1ELb0ELb1ELb0ELb0ELi2ELi1ELi2ELi1ELb1EEENS1_24CollectiveEpilogueBwdGQAISD_fSG_Li256ELb1ELb0EEENS1_19SingleTileSchedulerILb1ELb0ELb0ELi128EEEEEEEEEvNT_6ParamsE --------------------------
	.section	.text._ZN7cutlass13device_kernelIN5flash11enable_sm90INS1_16FlashAttnBwdSm90INS1_25CollectiveMainloopBwdSm90ILi2ELi2ELi2EN4cute5tupleIJNS5_1CILi1EEES8_S8_EEENS6_IJNS7_ILi64EEENS7_ILi128EEENS7_ILi96EEEEEENS_10bfloat16_tEfNS_4arch4Sm90ELb0ELb1ELb0ELb1ELb0ELb1ELb0ELb0ELi2ELi1ELi2ELi1ELb1EEENS1_24CollectiveEpilogueBwdGQAISD_fSG_Li256ELb1ELb0EEENS1_19SingleTileSchedulerILb1ELb0ELb0ELi128EEEEEEEEEvNT_6ParamsE,"ax",@progbits
	.align	128
.text._ZN7cutlass13device_kernelIN5flash11enable_sm90INS1_16FlashAttnBwdSm90INS1_25CollectiveMainloopBwdSm90ILi2ELi2ELi2EN4cute5tupleIJNS5_1CILi1EEES8_S8_EEENS6_IJNS7_ILi64EEENS7_ILi128EEENS7_ILi96EEEEEENS_10bfloat16_tEfNS_4arch4Sm90ELb0ELb1ELb0ELb1ELb0ELb1ELb0ELb0ELi2ELi1ELi2ELi1ELb1EEENS1_24CollectiveEpilogueBwdGQAISD_fSG_Li256ELb1ELb0EEENS1_19SingleTileSchedulerILb1ELb0ELb0ELi128EEEEEEEEEvNT_6ParamsE:
        .type           _ZN7cutlass13device_kernelIN5flash11enable_sm90INS1_16FlashAttnBwdSm90INS1_25CollectiveMainloopBwdSm90ILi2ELi2ELi2EN4cute5tupleIJNS5_1CILi1EEES8_S8_EEENS6_IJNS7_ILi64EEENS7_ILi128EEENS7_ILi96EEEEEENS_10bfloat16_tEfNS_4arch4Sm90ELb0ELb1ELb0ELb1ELb0ELb1ELb0ELb0ELi2ELi1ELi2ELi1ELb1EEENS1_24CollectiveEpilogueBwdGQAISD_fSG_Li256ELb1ELb0EEENS1_19SingleTileSchedulerILb1ELb0ELb0ELi128EEEEEEEEEvNT_6ParamsE,@function
        .size           _ZN7cutlass13device_kernelIN5flash11enable_sm90INS1_16FlashAttnBwdSm90INS1_25CollectiveMainloopBwdSm90ILi2ELi2ELi2EN4cute5tupleIJNS5_1CILi1EEES8_S8_EEENS6_IJNS7_ILi64EEENS7_ILi128EEENS7_ILi96EEEEEENS_10bfloat16_tEfNS_4arch4Sm90ELb0ELb1ELb0ELb1ELb0ELb1ELb0ELb0ELi2ELi1ELi2ELi1ELb1EEENS1_24CollectiveEpilogueBwdGQAISD_fSG_Li256ELb1ELb0EEENS1_19SingleTileSchedulerILb1ELb0ELb0ELi128EEEEEEEEEvNT_6ParamsE,(.L_x_3307 - _ZN7cutlass13device_kernelIN5flash11enable_sm90INS1_16FlashAttnBwdSm90INS1_25CollectiveMainloopBwdSm90ILi2ELi2ELi2EN4cute5tupleIJNS5_1CILi1EEES8_S8_EEENS6_IJNS7_ILi64EEENS7_ILi128EEENS7_ILi96EEEEEENS_10bfloat16_tEfNS_4arch4Sm90ELb0ELb1ELb0ELb1ELb0ELb1ELb0ELb0ELi2ELi1ELi2ELi1ELb1EEENS1_24CollectiveEpilogueBwdGQAISD_fSG_Li256ELb1ELb0EEENS1_19SingleTileSchedulerILb1ELb0ELb0ELi128EEEEEEEEEvNT_6ParamsE)
        .other          _ZN7cutlass13device_kernelIN5flash11enable_sm90INS1_16FlashAttnBwdSm90INS1_25CollectiveMainloopBwdSm90ILi2ELi2ELi2EN4cute5tupleIJNS5_1CILi1EEES8_S8_EEENS6_IJNS7_ILi64EEENS7_ILi128EEENS7_ILi96EEEEEENS_10bfloat16_tEfNS_4arch4Sm90ELb0ELb1ELb0ELb1ELb0ELb1ELb0ELb0ELi2ELi1ELi2ELi1ELb1EEENS1_24CollectiveEpilogueBwdGQAISD_fSG_Li256ELb1ELb0EEENS1_19SingleTileSchedulerILb1ELb0ELb0ELi128EEEEEEEEEvNT_6ParamsE,@"STO_CUDA_ENTRY STV_DEFAULT"
_ZN7cutlass13device_kernelIN5flash11enable_sm90INS1_16FlashAttnBwdSm90INS1_25CollectiveMainloopBwdSm90ILi2ELi2ELi2EN4cute5tupleIJNS5_1CILi1EEES8_S8_EEENS6_IJNS7_ILi64EEENS7_ILi128EEENS7_ILi96EEEEEENS_10bfloat16_tEfNS_4arch4Sm90ELb0ELb1ELb0ELb1ELb0ELb1ELb0ELb0ELi2ELi1ELi2ELi1ELb1EEENS1_24CollectiveEpilogueBwdGQAISD_fSG_Li256ELb1ELb0EEENS1_19SingleTileSchedulerILb1ELb0ELb0ELi128EEEEEEEEEvNT_6ParamsE:
        /* <DEDUP_REMOVED lines=24> */
.L_x_1848:
[----:B------:R-:W-:Y:S05]  /*0180*/  BSYNC B0 ;  /* 0x0000000000007941 */ /* 0x000fea0003800000 */
.L_x_1847:
        /* <DEDUP_REMOVED lines=37> */
.L_x_1849:
        /* <DEDUP_REMOVED lines=22> */
.L_x_1850:
[----:B------:R-:W-:Y:S01]  /*0540*/  PLOP3.LUT P0, PT, PT, PT, UP0, 0x80, 0x0 ;  /* 0x000000000000781c */ /* 0x000fe20003f0f008 */
[----:B------:R-:W-:Y:S01]  /*0550*/  NOP ;  /* 0x0000000000007918 */ /* 0x000fe20000000000 */
[----:B------:R-:W-:Y:S01]  /*0560*/  ULDC.64 UR46, c[0x0][0x208] ;  /* 0x00008200002e7ab9 */ /* 0x000fe20000000a00 */
[----:B------:R-:W-:Y:S01]  /*0570*/  BSSY B6, `(.L_x_1851) ;  /* 0x00008f4000067945 */ /* 0x000fe20003800000 */
[----:B-12-4-:R-:W-:Y:S09]  /*0580*/  BAR.SYNC.DEFER_BLOCKING 0x0 ;  /* 0x0000000000007b1d */ /* 0x016ff20000010000 */
[----:B------:R-:W-:Y:S05]  /*0590*/  @!P0 BRA `(.L_x_1852) ;  /* 0x0000004c00a08947 */ /* 0x000fea0003800000 */
.L_x_1853:
        /* <DEDUP_REMOVED lines=22> */
.L_x_1854:
        /* <DEDUP_REMOVED lines=14> */
.L_x_1856:
[----:B------:R-:W-:-:S05]  /*07e0*/  ULDC UR4, c[0x0][0x8c4] ;  /* 0x0002310000047ab9 */ /* 0x000fca0000000800 */
.L_x_1855:
        /* <DEDUP_REMOVED lines=19> */
.L_x_1858:
        /* <DEDUP_REMOVED lines=14> */
.L_x_1859:
        /* <DEDUP_REMOVED lines=11> */
.L_x_1860:
        /* <DEDUP_REMOVED lines=13> */
.L_x_1861:
        /* <DEDUP_REMOVED lines=66> */
.L_x_1862:
        /* <DEDUP_REMOVED lines=28> */
.L_x_1865:
        /* <DEDUP_REMOVED lines=15> */
.L_x_1864:
        /* <DEDUP_REMOVED lines=22> */
.L_x_1867:
        /* <DEDUP_REMOVED lines=15> */
.L_x_1866:
[----:B------:R-:W-:Y:S01]  /*14a0*/  SHF.R.S32.HI R25, RZ, 0x1f, R22 ;  /* 0x0000001fff197819 */ /* 0x000fe20000011416 */
[----:B------:R-:W-:-:S03]  /*14b0*/  UMOV UR4, 0xffffffff ;  /* 0xffffffff00047882 */ /* 0x000fc60000000000 */
[----:B------:R-:W-:-:S04]  /*14c0*/  LEA.HI R0, R25, R22, RZ, 0x7 ;  /* 0x0000001619007211 */ /* 0x000fc800078f38ff */
[----:B------:R-:W-:Y:S01]  /*14d0*/  SHF.R.S32.HI R16, RZ, 0x7, R0 ;  /* 0x00000007ff107819 */ /* 0x000fe20000011400 */
[----:B------:R-:W-:Y:S06]  /*14e0*/  BRA.DIV UR4, `(.L_x_1868) ;  /* 0x0000007e04f87947 */ /* 0x000fec000b800000 */
[----:B------:R1:W2:Y:S02]  /*14f0*/  SHFL.IDX PT, R14, R16, RZ, 0x1f ;  /* 0x00001fff100e7589 */ /* 0x0002a400000e0000 */
.L_x_1952:
        /* <DEDUP_REMOVED lines=15> */
.L_x_1869:
        /* <DEDUP_REMOVED lines=19> */
.L_x_1871:
        /* <DEDUP_REMOVED lines=122> */
.L_x_1882:
[----:B------:R-:W-:-:S06]  /*1ec0*/  UISETP.NE.AND UP0, UPT, UR9, 0x3, UPT ;  /* 0x000000030900788c */ /* 0x000fcc000bf05270 */
[----:B------:R-:W-:-:S13]  /*1ed0*/  PLOP3.LUT P6, PT, PT, PT, UP0, 0x80, 0x0 ;  /* 0x000000000000781c */ /* 0x000fda0003fcf008 */
[----:B-1----:R-:W-:Y:S05]  /*1ee0*/  @!P6 BRA `(.L_x_1872) ;  /* 0x000000000004e947 */ /* 0x002fea0003800000 */
[----:B------:R-:W-:Y:S01]  /*1ef0*/  BPT.TRAP 0x1 ;  /* 0x000000040000795c */ /* 0x000fe20000300000 */
.L_x_1872:
[----:B------:R-:W-:Y:S01]  /*1f00*/  R2UR UR7, R18 ;  /* 0x00000000120772ca */ /* 0x000fe200000e0000 */
[----:B------:R-:W-:-:S05]  /*1f10*/  IMAD.U32 R16, RZ, RZ, UR4 ;  /* 0x00000004ff107e24 */ /* 0x000fca000f8e00ff */
[----:B------:R-:W-:-:S07]  /*1f20*/  SHF.L.U32 R16, R16, 0x1f, RZ ;  /* 0x0000001f10107819 */ /* 0x000fce00000006ff */
[----:B------:R-:W-:-:S09]  /*1f30*/  ULEA UR7, UR5, UR7, 0x3 ;  /* 0x0000000705077291 */ /* 0x000fd2000f8e183f */
[----:B------:R1:W2:Y:S01]  /*1f40*/  SYNCS.PHASECHK.TRANS64.TRYWAIT P0, [UR7+0x26810], R16 ;  /* 0x02681010ff0075a7 */ /* 0x0002a20008000147 */
[----:B------:R-:W-:Y:S05]  /*1f50*/  @!P6 BRA `(.L_x_1873) ;  /* 0x000000000004e947 */ /* 0x000fea0003800000 */
[----:B------:R-:W-:Y:S01]  /*1f60*/  BPT.TRAP 0x1 ;  /* 0x000000040000795c */ /* 0x000fe20000300000 */
.L_x_1873:
[----:B--2---:R-:W-:Y:S05]  /*1f70*/  @P0 BRA `(.L_x_1874) ;  /* 0x0000000000080947 */ /* 0x004fea0003800000 */
[----:B------:R-:W2:Y:S02]  /*1f80*/  SYNCS.PHASECHK.TRANS64.TRYWAIT P0, [UR7+0x26810], R16 ;  /* 0x02681010ff0075a7 */ /* 0x000ea40008000147 */
[----:B--2---:R-:W-:Y:S05]  /*1f90*/  @!P0 BRA `(.L_x_1875) ;  /* 0x0000007400808947 */ /* 0x004fea0003800000 */
.L_x_1874:
        /* <DEDUP_REMOVED lines=66> */
.L_x_1876:
[----:B------:R1:W1:Y:S01]  /*23c0*/  SYNCS.PHASECHK.TRANS64.TRYWAIT P0, [UR7+0x26830], R16 ;  /* 0x02683010ff0075a7 */ /* 0x0002620008000147 */
[----:B------:R-:W-:Y:S05]  /*23d0*/  @!P6 BRA `(.L_x_1877) ;  /* 0x000000000004e947 */ /* 0x000fea0003800000 */
[----:B------:R-:W-:Y:S01]  /*23e0*/  BPT.TRAP 0x1 ;  /* 0x000000040000795c */ /* 0x000fe20000300000 */
.L_x_1877:
[----:B-1----:R-:W-:Y:S05]  /*23f0*/  @P0 BRA `(.L_x_1878) ;  /* 0x0000000000080947 */ /* 0x002fea0003800000 */
[----:B------:R-:W1:Y:S02]  /*2400*/  SYNCS.PHASECHK.TRANS64.TRYWAIT P0, [UR7+0x26830], R16 ;  /* 0x02683010ff0075a7 */ /* 0x000e640008000147 */
[----:B-1----:R-:W-:Y:S05]  /*2410*/  @!P0 BRA `(.L_x_1879) ;  /* 0x0000007000788947 */ /* 0x002fea0003800000 */
.L_x_1878:
        /* <DEDUP_REMOVED lines=16> */
[----:B-1----:R-:W-:Y:S01]  /*2520*/  IMAD.IADD R217, R212, 0x1, -R218 ;  /* 0x00000001d4d97824 */ /* 0x002fe200078e0ada */
[--C-:B------:R-:W-:Y:S02]  /*2530*/  IADD3 R216, RZ, -R218, -R213.reuse ;  /* 0x800000daffd87210 */ /* 0x100fe40007ffe8d5 */
[----:B------:R-:W-:Y:S01]  /*2540*/  UIMAD UR11, UR5, 0x300, UR11 ;  /* 0x00000300050b78a4 */ /* 0x000fe2000f8e020b */
[----:B------:R-:W-:Y:S01]  /*2550*/  IADD3 R213, -R218, 0x8, -R213 ;  /* 0x00000008dad57810 */ /* 0x000fe20007ffe9d5 */
        /* <DEDUP_REMOVED lines=50> */
[----:B------:R-:W-:Y:S01]  /*2880*/  MUFU.EX2 R16, R16 ;  /* 0x0000001000107308 */ /* 0x000fe20000000800 */
        /* <DEDUP_REMOVED lines=9> */
[----:B------:R-:W-:Y:S02]  /*2920*/  IADD3 R156, R212, 0x8, -R218 ;  /* 0x00000008d49c7810 */ /* 0x000fe40007ffe8da */
[----:B------:R-:W-:Y:S01]  /*2930*/  ISETP.GT.OR P0, PT, R216, 0x29, !P1 ;  /* 0x00000029d800780c */ /* 0x000fe20004f04670 */
[----:B------:R-:W-:Y:S01]  /*2940*/  FFMA.FTZ R168, R157, UR6, -R6 ;  /* 0x000000069da87c23 */ /* 0x000fe20008010806 */
[----:B------:R-:W-:Y:S01]  /*2950*/  ISETP.GE.AND P1, PT, R217, 0x30, PT ;  /* 0x00000030d900780c */ /* 0x000fe20003f26270 */
[----:B------:R-:W-:Y:S01]  /*2960*/  MUFU.EX2 R160, R160 ;  /* 0x000000a000a07308 */ /* 0x000fe20000000800 */
[----:B------:R-:W-:Y:S02]  /*2970*/  SEL R156, R156, 0x40, !P2 ;  /* 0x000000409c9c7807 */ /* 0x000fe40005000000 */
[----:B------:R-:W-:Y:S01]  /*2980*/  FSEL R172, R173, -INF , !P0 ;  /* 0xff800000adac7808 */ /* 0x000fe20004000000 */
[----:B------:R-:W-:Y:S02]  /*2990*/  WARPGROUP.DEPBAR.LE gsb0, 0x0 ;  /* 0x00008000000079c5 */ /* 0x000fe40000010000 */
[----:B------:R-:W-:Y:S01]  /*29a0*/  WARPGROUP.ARRIVE ;  /* 0x00000000000079c5 */ /* 0x000fe20000000000 */
[----:B------:R-:W-:Y:S01]  /*29b0*/  ISETP.GT.OR P0, PT, R216, 0x30, !P1 ;  /* 0x00000030d800780c */ /* 0x000fe20004f04670 */
[----:B------:R-:W-:Y:S01]  /*29c0*/  FFMA.FTZ R173, R172, UR6, -R7 ;  /* 0x00000006acad7c23 */ /* 0x000fe20008010807 */
[----:B------:R-:W-:Y:S01]  /*29d0*/  SEL R212, R213, 0x40, P3 ;  /* 0x00000040d5d47807 */ /* 0x000fe20001800000 */
[----:B------:R-:W-:Y:S01]  /*29e0*/  MUFU.EX2 R168, R168 ;  /* 0x000000a800a87308 */ /* 0x000fe20000000800 */
        /* <DEDUP_REMOVED lines=9> */
[----:B------:R-:W-:Y:S01]  /*2a80*/  MUFU.EX2 R173, R173 ;  /* 0x000000ad00ad7308 */ /* 0x000fe20000000800 */
[----:B------:R-:W-:Y:S02]  /*2a90*/  ISETP.GT.OR P0, PT, R212, 0x1, !P1 ;  /* 0x00000001d400780c */ /* 0x000fe40004f04670 */
[----:B------:R-:W-:Y:S01]  /*2aa0*/  ISETP.GE.AND P1, PT, R156, 0x8, PT ;  /* 0x000000089c00780c */ /* 0x000fe20003f26270 */
[----:B------:R-:W-:Y:S01]  /*2ab0*/  FFMA.FTZ R157, R157, UR6, -R20 ;  /* 0x000000069d9d7c23 */ /* 0x000fe20008010814 */
[----:B------:R-:W-:Y:S02]  /*2ac0*/  FSEL R20, R155, -INF , !P0 ;  /* 0xff8000009b147808 */ /* 0x000fe40004000000 */
[----:B------:R-:W-:Y:S01]  /*2ad0*/  ISETP.GT.OR P0, PT, R212, 0x8, !P1 ;  /* 0x00000008d400780c */ /* 0x000fe20004f04670 */
[----:B------:R1:W-:Y:S01]  /*2ae0*/  MUFU.EX2 R176, R157 ;  /* 0x0000009d00b07308 */ /* 0x0003e20000000800 */
[----:B------:R-:W-:Y:S01]  /*2af0*/  ISETP.GE.AND P1, PT, R156, 0x9, PT ;  /* 0x000000099c00780c */ /* 0x000fe20003f26270 */
[----:B------:R-:W-:Y:S01]  /*2b00*/  FFMA.FTZ R213, R20, UR6, -R21 ;  /* 0x0000000614d57c23 */ /* 0x000fe20008010815 */
[----:B------:R-:W-:-:S02]  /*2b10*/  FSEL R21, R158, -INF , !P0 ;  /* 0xff8000009e157808 */ /* 0x000fc40004000000 */
[----:B------:R-:W-:Y:S02]  /*2b20*/  ISETP.GT.OR P0, PT, R212, 0x9, !P1 ;  /* 0x00000009d400780c */ /* 0x000fe40004f04670 */
[C---:B------:R-:W-:Y:S01]  /*2b30*/  ISETP.GE.AND P3, PT, R156.reuse, 0x11, PT ;  /* 0x000000119c00780c */ /* 0x040fe20003f66270 */
[----:B------:R-:W-:Y:S01]  /*2b40*/  FFMA.FTZ R210, R21, UR6, -R210 ;  /* 0x0000000615d27c23 */ /* 0x000fe200080108d2 */
[----:B------:R-:W-:Y:S01]  /*2b50*/  ISETP.GE.AND P2, PT, R156, 0x10, PT ;  /* 0x000000109c00780c */ /* 0x000fe20003f46270 */
[----:B------:R-:W-:Y:S01]  /*2b60*/  MUFU.EX2 R213, R213 ;  /* 0x000000d500d57308 */ /* 0x000fe20000000800 */
[----:B------:R-:W-:Y:S02]  /*2b70*/  FSEL R20, R159, -INF , !P0 ;  /* 0xff8000009f147808 */ /* 0x000fe40004000000 */
[C---:B------:R-:W-:Y:S02]  /*2b80*/  ISETP.GT.OR P0, PT, R212.reuse, 0x11, !P3 ;  /* 0x00000011d400780c */ /* 0x040fe40005f04670 */
[----:B------:R-:W-:Y:S01]  /*2b90*/  ISETP.GT.OR P1, PT, R212, 0x10, !P2 ;  /* 0x00000010d400780c */ /* 0x000fe20005724670 */
[----:B------:R-:W-:Y:S01]  /*2ba0*/  FFMA.FTZ R211, R20, UR6, -R211 ;  /* 0x0000000614d37c23 */ /* 0x000fe200080108d3 */
[----:B------:R-:W-:Y:S01]  /*2bb0*/  ISETP.GE.AND P2, PT, R156, 0x19, PT ;  /* 0x000000199c00780c */ /* 0x000fe20003f46270 */
[----:B------:R-:W-:Y:S01]  /*2bc0*/  MUFU.EX2 R210, R210 ;  /* 0x000000d200d27308 */ /* 0x000fe20000000800 */
[----:B------:R-:W-:-:S02]  /*2bd0*/  FSEL R20, R163, -INF , !P0 ;  /* 0xff800000a3147808 */ /* 0x000fc40004000000 */
[----:B------:R-:W-:Y:S02]  /*2be0*/  ISETP.GE.AND P3, PT, R156, 0x20, PT ;  /* 0x000000209c00780c */ /* 0x000fe40003f66270 */
[----:B------:R-:W-:Y:S01]  /*2bf0*/  ISETP.GT.OR P2, PT, R212, 0x19, !P2 ;  /* 0x00000019d400780c */ /* 0x000fe20005744670 */
[----:B------:R-:W-:Y:S01]  /*2c00*/  FFMA.FTZ R209, R20, UR6, -R209 ;  /* 0x0000000614d17c23 */ /* 0x000fe200080108d1 */
[----:B------:R-:W-:Y:S01]  /*2c10*/  ISETP.GE.AND P0, PT, R156, 0x18, PT ;  /* 0x000000189c00780c */ /* 0x000fe20003f06270 */
[----:B------:R3:W-:Y:S01]  /*2c20*/  MUFU.EX2 R163, R211 ;  /* 0x000000d300a37308 */ /* 0x0007e20000000800 */
[----:B------:R-:W-:Y:S02]  /*2c30*/  FSEL R21, R162, -INF , !P1 ;  /* 0xff800000a2157808 */ /* 0x000fe40004800000 */
[C---:B------:R-:W-:Y:S02]  /*2c40*/  ISETP.GT.OR P3, PT, R212.reuse, 0x20, !P3 ;  /* 0x00000020d400780c */ /* 0x040fe40005f64670 */
[----:B------:R-:W-:Y:S01]  /*2c50*/  ISETP.GE.AND P1, PT, R217, 0x31, PT ;  /* 0x00000031d900780c */ /* 0x000fe20003f26270 */
[----:B------:R-:W-:Y:S01]  /*2c60*/  FFMA.FTZ R162, R21, UR6, -R208 ;  /* 0x0000000615a27c23 */ /* 0x000fe200080108d0 */
[----:B------:R-:W-:Y:S01]  /*2c70*/  FSEL R20, R167, -INF , !P2 ;  /* 0xff800000a7147808 */ /* 0x000fe20005000000 */
[----:B------:R-:W-:Y:S01]  /*2c80*/  MUFU.EX2 R165, R165 ;  /* 0x000000a500a57308 */ /* 0x000fe20000000800 */
[----:B------:R-:W-:-:S02]  /*2c90*/  ISETP.GT.OR P0, PT, R212, 0x18, !P0 ;  /* 0x00000018d400780c */ /* 0x000fc40004704670 */
[----:B------:R-:W-:Y:S01]  /*2ca0*/  ISETP.GE.AND P2, PT, R156, 0x21, PT ;  /* 0x000000219c00780c */ /* 0x000fe20003f46270 */
[----:B-1----:R-:W-:Y:S01]  /*2cb0*/  FFMA.FTZ R157, R20, UR6, -R15 ;  /* 0x00000006149d7c23 */ /* 0x002fe2000801080f */
[----:B------:R-:W-:Y:S02]  /*2cc0*/  FSEL R155, R170, -INF , !P3 ;  /* 0xff800000aa9b7808 */ /* 0x000fe40005800000 */
[----:B------:R-:W-:Y:S01]  /*2cd0*/  ISETP.GT.OR P3, PT, R216, 0x31, !P1 ;  /* 0x00000031d800780c */ /* 0x000fe20004f64670 */
[----:B------:R1:W-:Y:S01]  /*2ce0*/  MUFU.EX2 R167, R209 ;  /* 0x000000d100a77308 */ /* 0x0003e20000000800 */
[C---:B------:R-:W-:Y:S01]  /*2cf0*/  ISETP.GE.AND P1, PT, R156.reuse, 0x28, PT ;  /* 0x000000289c00780c */ /* 0x040fe20003f26270 */
[----:B------:R-:W-:Y:S01]  /*2d00*/  FFMA.FTZ R170, R155, UR6, -R8 ;  /* 0x000000069baa7c23 */ /* 0x000fe20008010808 */
[----:B------:R-:W-:Y:S02]  /*2d10*/  ISETP.GE.AND P5, PT, R156, 0x29, PT ;  /* 0x000000299c00780c */ /* 0x000fe40003fa6270 */
[----:B------:R-:W-:-:S02]  /*2d20*/  FSEL R21, R166, -INF , !P0 ;  /* 0xff800000a6157808 */ /* 0x000fc40004000000 */
[C---:B------:R-:W-:Y:S01]  /*2d30*/  ISETP.GT.OR P2, PT, R212.reuse, 0x21, !P2 ;  /* 0x00000021d400780c */ /* 0x040fe20005744670 */
[----:B------:R-:W4:Y:S01]  /*2d40*/  MUFU.EX2 R170, R170 ;  /* 0x000000aa00aa7308 */ /* 0x000f220000000800 */
[C---:B------:R-:W-:Y:S01]  /*2d50*/  ISETP.GT.OR P1, PT, R212.reuse, 0x28, !P1 ;  /* 0x00000028d400780c */ /* 0x040fe20004f24670 */
[----:B------:R-:W-:Y:S01]  /*2d60*/  FFMA.FTZ R166, R21, UR6, -R14 ;  /* 0x0000000615a67c23 */ /* 0x000fe2000801080e */
[----:B------:R-:W-:Y:S02]  /*2d70*/  ISETP.GT.OR P5, PT, R212, 0x29, !P5 ;  /* 0x00000029d400780c */ /* 0x000fe40006fa4670 */
[----:B------:R-:W-:Y:S02]  /*2d80*/  FSEL R8, R171, -INF , !P2 ;  /* 0xff800000ab087808 */ /* 0x000fe40005000000 */
[----:B------:R-:W-:Y:S01]  /*2d90*/  FSEL R218, R177, -INF , !P3 ;  /* 0xff800000b1da7808 */ /* 0x000fe20005800000 */
[----:B------:R-:W-:Y:S01]  /*2da0*/  MUFU.EX2 R162, R162 ;  /* 0x000000a200a27308 */ /* 0x000fe20000000800 */
[----:B------:R-:W-:Y:S01]  /*2db0*/  FSEL R159, R174, -INF , !P1 ;  /* 0xff800000ae9f7808 */ /* 0x000fe20004800000 */
[----:B------:R-:W-:Y:S01]  /*2dc0*/  FFMA.FTZ R171, R8, UR6, -R9 ;  /* 0x0000000608ab7c23 */ /* 0x000fe20008010809 */
[----:B------:R-:W-:-:S02]  /*2dd0*/  WARPGROUP.DEPBAR.LE gsb0, 0x0 ;  /* 0x00008000000079c5 */ /* 0x000fc40000010000 */
[----:B------:R-:W-:Y:S01]  /*2de0*/  WARPGROUP.ARRIVE ;  /* 0x00000000000079c5 */ /* 0x000fe20000000000 */
[----:B------:R-:W-:Y:S01]  /*2df0*/  FSEL R158, R175, -INF , !P5 ;  /* 0xff800000af9e7808 */ /* 0x000fe20006800000 */
[----:B------:R-:W-:Y:S01]  /*2e00*/  FFMA.FTZ R208, R159, UR6, -R6 ;  /* 0x000000069fd07c23 */ /* 0x000fe20008010806 */
[----:B------:R-:W-:Y:S01]  /*2e10*/  ISETP.GE.AND P0, PT, R217, 0x39, PT ;  /* 0x00000039d900780c */ /* 0x000fe20003f06270 */
[----:B------:R5:W-:Y:S01]  /*2e20*/  MUFU.EX2 R177, R157 ;  /* 0x0000009d00b17308 */ /* 0x000be20000000800 */
[C---:B------:R-:W-:Y:S01]  /*2e30*/  ISETP.GE.AND P3, PT, R156.reuse, 0x30, PT ;  /* 0x000000309c00780c */ /* 0x040fe20003f66270 */
[----:B------:R-:W-:Y:S01]  /*2e40*/  HGMMA.64x64x16.F32.BF16 R120, R188, gdesc[UR12], R120, gsb0 ;  /* 0x00e0000cbc787df0 */ /* 0x000fe20008001878 */
[----:B------:R-:W-:Y:S01]  /*2e50*/  UIADD3 UR14, UR11, 0x102, URZ ;  /* 0x000001020b0e7890 */ /* 0x000fe2000fffe03f */
[C---:B------:R-:W-:Y:S01]  /*2e60*/  ISETP.GE.AND P2, PT, R156.reuse, 0x31, PT ;  /* 0x000000319c00780c */ /* 0x040fe20003f46270 */
[----:B------:R-:W-:Y:S01]  /*2e70*/  UMOV UR15, 0x80000020 ;  /* 0x80000020000f7882 */ /* 0x000fe20000000000 */
[----:B------:R-:W-:Y:S01]  /*2e80*/  ISETP.GE.AND P1, PT, R156, 0x38, PT ;  /* 0x000000389c00780c */ /* 0x000fe20003f26270 */
[----:B------:R-:W-:Y:S01]  /*2e90*/  FFMA.FTZ R218, R218, UR6, -R13 ;  /* 0x00000006dada7c23 */ /* 0x000fe2000801080d */
[----:B------:R-:W-:Y:S01]  /*2ea0*/  ISETP.GE.AND P5, PT, R156, 0x39, PT ;  /* 0x000000399c00780c */ /* 0x000fe20003fa6270 */
[----:B------:R-:W2:Y:S01]  /*2eb0*/  MUFU.EX2 R171, R171 ;  /* 0x000000ab00ab7308 */ /* 0x000ea20000000800 */
[----:B------:R-:W-:-:S02]  /*2ec0*/  ISETP.GT.OR P4, PT, R216, 0x38, !P4 ;  /* 0x00000038d800780c */ /* 0x000fc40006784670 */
[----:B------:R-:W-:Y:S01]  /*2ed0*/  ISETP.GT.OR P0, PT, R216, 0x39, !P0 ;  /* 0x00000039d800780c */ /* 0x000fe20004704670 */
[----:B------:R-:W-:Y:S01]  /*2ee0*/  FFMA.FTZ R216, R158, UR6, -R7 ;  /* 0x000000069ed87c23 */ /* 0x000fe20008010807 */
[C---:B------:R-:W-:Y:S02]  /*2ef0*/  ISETP.GT.OR P3, PT, R212.reuse, 0x30, !P3 ;  /* 0x00000030d400780c */ /* 0x040fe40005f64670 */
[C---:B------:R-:W-:Y:S01]  /*2f00*/  ISETP.GT.OR P2, PT, R212.reuse, 0x31, !P2 ;  /* 0x00000031d400780c */ /* 0x040fe20005744670 */
[----:B------:R-:W2:Y:S01]  /*2f10*/  MUFU.EX2 R166, R166 ;  /* 0x000000a600a67308 */ /* 0x000ea20000000800 */
[C---:B------:R-:W-:Y:S02]  /*2f20*/  ISETP.GT.OR P1, PT, R212.reuse, 0x38, !P1 ;  /* 0x00000038d400780c */ /* 0x040fe40004f24670 */
[----:B------:R-:W-:Y:S02]  /*2f30*/  ISETP.GT.OR P5, PT, R212, 0x39, !P5 ;  /* 0x00000039d400780c */ /* 0x000fe40006fa4670 */
[----:B------:R-:W-:-:S02]  /*2f40*/  FSEL R212, R181, -INF , !P0 ;  /* 0xff800000b5d47808 */ /* 0x000fc40004000000 */
[----:B------:R-:W-:Y:S01]  /*2f50*/  FSEL R181, R178, -INF , !P3 ;  /* 0xff800000b2b57808 */ /* 0x000fe20005800000 */
[----:B------:R-:W2:Y:S01]  /*2f60*/  MUFU.EX2 R164, R164 ;  /* 0x000000a400a47308 */ /* 0x000ea20000000800 */
[----:B------:R-:W-:Y:S02]  /*2f70*/  FSEL R178, R179, -INF , !P2 ;  /* 0xff800000b3b27808 */ /* 0x000fe40005000000 */
[----:B---3--:R-:W-:Y:S01]  /*2f80*/  FSEL R211, R182, -INF , !P1 ;  /* 0xff800000b6d37808 */ /* 0x008fe20004800000 */
[----:B------:R-:W-:Y:S01]  /*2f90*/  FFMA.FTZ R217, R181, UR6, -R12 ;  /* 0x00000006b5d97c23 */ /* 0x000fe2000801080c */
[----:B-1----:R-:W-:Y:S01]  /*2fa0*/  FSEL R209, R180, -INF , !P4 ;  /* 0xff800000b4d17808 */ /* 0x002fe20006000000 */
[----:B------:R-:W-:Y:S01]  /*2fb0*/  FFMA.FTZ R219, R178, UR6, -R13 ;  /* 0x00000006b2db7c23 */ /* 0x000fe2000801080d */
[----:B------:R-:W-:Y:S01]  /*2fc0*/  FSEL R182, R183, -INF , !P5 ;  /* 0xff800000b7b67808 */ /* 0x000fe20006800000 */
[--C-:B------:R-:W-:Y:S01]  /*2fd0*/  FFMA.FTZ R178, R211, UR6, -R10.reuse ;  /* 0x00000006d3b27c23 */ /* 0x100fe2000801080a */
[--C-:B------:R-:W-:Y:S01]  /*2fe0*/  FFMA.FTZ R13, R212, UR6, -R11.reuse ;  /* 0x00000006d40d7c23 */ /* 0x100fe2000801080b */
[----:B------:R-:W-:Y:S01]  /*2ff0*/  FFMA.FTZ R180, R209, UR6, -R10 ;  /* 0x00000006d1b47c23 */ /* 0x000fe2000801080a */
[----:B------:R-:W1:Y:S01]  /*3000*/  MUFU.EX2 R169, R169 ;  /* 0x000000a900a97308 */ /* 0x000e620000000800 */
[----:B------:R-:W-:-:S07]  /*3010*/  FFMA.FTZ R12, R182, UR6, -R11 ;  /* 0x00000006b60c7c23 */ /* 0x000fce000801080b */
[----:B------:R-:W3:Y:S08]  /*3020*/  MUFU.EX2 R208, R208 ;  /* 0x000000d000d07308 */ /* 0x000ef00000000800 */
[----:B------:R-:W3:Y:S08]  /*3030*/  MUFU.EX2 R179, R216 ;  /* 0x000000d800b37308 */ /* 0x000ef00000000800 */
[----:B------:R-:W3:Y:S08]  /*3040*/  MUFU.EX2 R172, R172 ;  /* 0x000000ac00ac7308 */ /* 0x000ef00000000800 */
[----:B------:R-:W-:Y:S08]  /*3050*/  MUFU.EX2 R10, R217 ;  /* 0x000000d9000a7308 */ /* 0x000ff00000000800 */
[----:B------:R-:W3:Y:S01]  /*3060*/  MUFU.EX2 R11, R218 ;  /* 0x000000da000b7308 */ /* 0x000ee20000000800 */
[----:B------:R-:W-:-:S02]  /*3070*/  WARPGROUP.DEPBAR.LE gsb0, 0x0 ;  /* 0x00008000000079c5 */ /* 0x000fc40000010000 */
[----:B------:R-:W-:-:S05]  /*3080*/  WARPGROUP.ARRIVE ;  /* 0x00000000000079c5 */ /* 0x000fca0000000000 */
[----:B------:R-:W-:Y:S01]  /*3090*/  MUFU.EX2 R180, R180 ;  /* 0x000000b400b47308 */ /* 0x000fe20000000800 */
[----:B------:R-:W-:Y:S01]  /*30a0*/  HGMMA.64x64x16.F32.BF16 R120, R200, gdesc[UR12], R120, gsb0 ;  /* 0x00e0000cc8787df0 */ /* 0x000fe20008001878 */
[----:B------:R-:W-:Y:S01]  /*30b0*/  UIADD3 UR14, UR11, 0x200, URZ ;  /* 0x000002000b0e7890 */ /* 0x000fe2000fffe03f */
[----:B------:R-:W-:-:S05]  /*30c0*/  UMOV UR15, 0x80000020 ;  /* 0x80000020000f7882 */ /* 0x000fca0000000000 */
[----:B------:R-:W-:Y:S01]  /*30d0*/  MUFU.EX2 R178, R178 ;  /* 0x000000b200b27308 */ /* 0x000fe20000000800 */
[----:B------:R-:W-:-:S07]  /*30e0*/  UMOV UR11, 0x80000020 ;  /* 0x80000020000b7882 */ /* 0x000fce0000000000 */
[----:B------:R-:W-:Y:S08]  /*30f0*/  MUFU.EX2 R13, R13 ;  /* 0x0000000d000d7308 */ /* 0x000ff00000000800 */
[----:B------:R-:W-:Y:S01]  /*3100*/  MUFU.EX2 R12, R12 ;  /* 0x0000000c000c7308 */ /* 0x000fe20000000800 */
        /* <DEDUP_REMOVED lines=13> */
[----:B------:R-:W4:Y:S04]  /*31e0*/  LDS.64 R20, [R214+0x1e200] ;  /* 0x01e20000d6147984 */ /* 0x000f280000000a00 */
[----:B------:R-:W2:Y:S04]  /*31f0*/  LDS.64 R14, [R214+0x1e220] ;  /* 0x01e22000d60e7984 */ /* 0x000ea80000000a00 */
[----:B------:R-:W1:Y:S04]  /*3200*/  LDS.64 R154, [R214+0x1e240] ;  /* 0x01e24000d69a7984 */ /* 0x000e680000000a00 */
[----:B-----5:R-:W5:Y:S04]  /*3210*/  LDS.64 R156, [R214+0x1e260] ;  /* 0x01e26000d69c7984 */ /* 0x020f680000000a00 */
[----:B------:R-:W3:Y:S04]  /*3220*/  LDS.64 R8, [R214+0x1e280] ;  /* 0x01e28000d6087984 */ /* 0x000ee80000000a00 */
[----:B------:R-:W3:Y:S04]  /*3230*/  LDS.64 R6, [R214+0x1e2a0] ;  /* 0x01e2a000d6067984 */ /* 0x000ee80000000a00 */
[----:B------:R-:W3:Y:S04]  /*3240*/  LDS.64 R174, [R214+0x1e2e0] ;  /* 0x01e2e000d6ae7984 */ /* 0x000ee80000000a00 */
[----:B------:R-:W3:Y:S01]  /*3250*/  LDS.64 R158, [R214+0x1e2c0] ;  /* 0x01e2c000d69e7984 */ /* 0x000ee20000000a00 */
[--C-:B----4-:R-:W-:Y:S01]  /*3260*/  FADD.FTZ R181, R120, -R20.reuse ;  /* 0x8000001478b57221 */ /* 0x110fe20000010000 */
[----:B------:R-:W-:Y:S01]  /*3270*/  FADD.FTZ R183, R122, -R20 ;  /* 0x800000147ab77221 */ /* 0x000fe20000010000 */
[--C-:B------:R-:W-:Y:S01]  /*3280*/  FADD.FTZ R20, R121, -R21.reuse ;  /* 0x8000001579147221 */ /* 0x100fe20000010000 */
[----:B------:R-:W-:Y:S01]  /*3290*/  FADD.FTZ R120, R123, -R21 ;  /* 0x800000157b787221 */ /* 0x000fe20000010000 */
[--C-:B--2---:R-:W-:Y:S01]  /*32a0*/  FADD.FTZ R21, R124, -R14.reuse ;  /* 0x8000000e7c157221 */ /* 0x104fe20000010000 */
[----:B------:R-:W-:Y:S01]  /*32b0*/  FADD.FTZ R123, R126, -R14 ;  /* 0x8000000e7e7b7221 */ /* 0x000fe20000010000 */
[--C-:B------:R-:W-:Y:S01]  /*32c0*/  FADD.FTZ R14, R125, -R15.reuse ;  /* 0x8000000f7d0e7221 */ /* 0x100fe20000010000 */
[----:B------:R-:W-:Y:S01]  /*32d0*/  FADD.FTZ R124, R127, -R15 ;  /* 0x8000000f7f7c7221 */ /* 0x000fe20000010000 */
[--C-:B-1----:R-:W-:Y:S01]  /*32e0*/  FADD.FTZ R121, R128, -R154.reuse ;  /* 0x8000009a80797221 */ /* 0x102fe20000010000 */
[----:B------:R-:W-:Y:S01]  /*32f0*/  FADD.FTZ R126, R131, -R155 ;  /* 0x8000009b837e7221 */ /* 0x000fe20000010000 */
[----:B------:R-:W1:Y:S01]  /*3300*/  MUFU.EX2 R15, R219 ;  /* 0x000000db000f7308 */ /* 0x000e620000000800 */
[----:B------:R-:W-:Y:S01]  /*3310*/  FADD.FTZ R125, R130, -R154 ;  /* 0x8000009a827d7221 */ /* 0x000fe20000010000 */
[--C-:B-----5:R-:W-:Y:S01]  /*3320*/  FADD.FTZ R128, R133, -R157.reuse ;  /* 0x8000009d85807221 */ /* 0x120fe20000010000 */
[----:B------:R-:W-:Y:S01]  /*3330*/  FADD.FTZ R127, R132, -R156 ;  /* 0x8000009c847f7221 */ /* 0x000fe20000010000 */
[----:B------:R-:W-:Y:S01]  /*3340*/  FADD.FTZ R130, R135, -R157 ;  /* 0x8000009d87827221 */ /* 0x000fe20000010000 */
[----:B------:R-:W-:Y:S01]  /*3350*/  FADD.FTZ R122, R129, -R155 ;  /* 0x8000009b817a7221 */ /* 0x000fe20000010000 */
[--C-:B---3--:R-:W-:Y:S01]  /*3360*/  FADD.FTZ R133, R136, -R8.reuse ;  /* 0x8000000888857221 */ /* 0x108fe20000010000 */
[----:B------:R-:W-:Y:S01]  /*3370*/  FADD.FTZ R131, R138, -R8 ;  /* 0x800000088a837221 */ /* 0x000fe20000010000 */
[--C-:B------:R-:W-:Y:S01]  /*3380*/  FADD.FTZ R8, R139, -R9.reuse ;  /* 0x800000098b087221 */ /* 0x100fe20000010000 */
[----:B------:R-:W-:Y:S01]  /*3390*/  FADD.FTZ R132, R137, -R9 ;  /* 0x8000000989847221 */ /* 0x000fe20000010000 */
[--C-:B------:R-:W-:Y:S01]  /*33a0*/  FADD.FTZ R9, R140, -R6.reuse ;  /* 0x800000068c097221 */ /* 0x100fe20000010000 */
[----:B------:R-:W-:Y:S01]  /*33b0*/  FADD.FTZ R135, R142, -R6 ;  /* 0x800000068e877221 */ /* 0x000fe20000010000 */
[----:B------:R-:W-:Y:S01]  /*33c0*/  FADD.FTZ R6, R141, -R7 ;  /* 0x800000078d067221 */ /* 0x000fe20000010000 */
[----:B------:R-:W-:Y:S01]  /*33d0*/  FMUL.FTZ R131, R170, R131 ;  /* 0x00000083aa837220 */ /* 0x000fe20000410000 */
[----:B------:R-:W-:Y:S01]  /*33e0*/  FMUL.FTZ R8, R171, R8 ;  /* 0x00000008ab087220 */ /* 0x000fe20000410000 */
[----:B------:R-:W-:Y:S01]  /*33f0*/  FADD.FTZ R140, R149, -R175 ;  /* 0x800000af958c7221 */ /* 0x000fe20000010000 */
[----:B------:R-:W-:Y:S01]  /*3400*/  FMUL.FTZ R9, R168, R9 ;  /* 0x00000009a8097220 */ /* 0x000fe20000410000 */
[----:B------:R-:W-:Y:S01]  /*3410*/  FMUL.FTZ R6, R173, R6 ;  /* 0x00000006ad067220 */ /* 0x000fe20000410000 */
[----:B------:R-:W-:Y:S01]  /*3420*/  FADD.FTZ R129, R134, -R156 ;  /* 0x8000009c86817221 */ /* 0x000fe20000010000 */
[----:B------:R-:W-:Y:S01]  /*3430*/  F2FP.BF16.F32.PACK_AB R149, R8, R131 ;  /* 0x000000830895723e */ /* 0x000fe200000010ff */
[----:B------:R-:W-:-:S02]  /*3440*/  IMAD.U32 R8, RZ, RZ, UR5 ;  /* 0x00000005ff087e24 */ /* 0x000fc4000f8e00ff */
[----:B------:R-:W-:Y:S01]  /*3450*/  FADD.FTZ R134, R143, -R7 ;  /* 0x800000078f867221 */ /* 0x000fe20000010000 */
        /* <DEDUP_REMOVED lines=257> */
.L_x_1880:
        /* <DEDUP_REMOVED lines=44> */
.L_x_1881:
        /* <DEDUP_REMOVED lines=62> */
.L_x_1863:
[----:B------:R-:W-:Y:S05]  /*4b10*/  @P0 BRA `(.L_x_1857) ;  /* 0x0000004800640947 */ /* 0x000fea0003800000 */
[----:B------:R-:W-:Y:S01]  /*4b20*/  ULDC.64 UR4, c[0x0][0x878] ;  /* 0x00021e0000047ab9 */ /* 0x000fe20000000a00 */
[----:B------:R-:W2:Y:S01]  /*4b30*/  S2R R4, SR_TID.X ;  /* 0x0000000000047919 */ /* 0x000ea20000002100 */
[----:B------:R-:W-:Y:S01]  /*4b40*/  UISETP.NE.U32.AND UP0, UPT, UR4, URZ, UPT ;  /* 0x0000003f0400728c */ /* 0x000fe2000bf05070 */
[----:B------:R-:W3:Y:S08]  /*4b50*/  S2UR UR10, SR_CTAID.Y ;  /* 0x00000000000a79c3 */ /* 0x000ef00000002600 */
        /* <DEDUP_REMOVED lines=9> */
[----:B-1----:R-:W-:Y:S01]  /*4bf0*/  IMAD.U32 R3, RZ, RZ, UR5 ;  /* 0x00000005ff037e24 */ /* 0x002fe2000f8e00ff */
[----:B------:R-:W1:Y:S01]  /*4c00*/  S2UR UR11, SR_CgaCtaId ;  /* 0x00000000000b79c3 */ /* 0x000e620000008800 */
[----:B------:R-:W-:-:S03]  /*4c10*/  ULDC UR5, c[0x0][0x850] ;  /* 0x0002140000057ab9 */ /* 0x000fc60000000800 */
[----:B------:R2:W4:Y:S01]  /*4c20*/  @P0 LDG.E R2, desc[UR46][R2.64] ;  /* 0x0000002e02020981 */ /* 0x000522000c1e1900 */
[----:B------:R-:W-:Y:S01]  /*4c30*/  UISETP.NE.AND UP1, UPT, UR5, 0x1, UPT ;  /* 0x000000010500788c */ /* 0x000fe2000bf25270 */
[----:B------:R-:W-:Y:S01]  /*4c40*/  BSSY B0, `(.L_x_1883) ;  /* 0x0000059000007945 */ /* 0x000fe20003800000 */
[----:B--2---:R-:W-:-:S09]  /*4c50*/  VIADD R3, R4, 0xffffff80 ;  /* 0xffffff8004037836 */ /* 0x004fd20000000000 */
        /* <DEDUP_REMOVED lines=13> */
[----:B---3--:R-:W-:Y:S01]  /*4d30*/  UIMAD.WIDE.U32 UR4, UR10, UR4, URZ ;  /* 0x000000040a0472a5 */ /* 0x008fe2000f8e003f */
[----:B------:R-:W-:Y:S01]  /*4d40*/  IMAD.SHL.U32 R0, R0, 0x4, RZ ;  /* 0x0000000400007824 */ /* 0x000fe200078e00ff */
[----:B------:R-:W-:-:S02]  /*4d50*/  @UP0 ULEA.HI UR7, UR7, UR6, URZ, 0x7 ;  /* 0x0000000607070291 */ /* 0x000fc4000f8f383f */
[----:B------:R-:W-:Y:S02]  /*4d60*/  @UP1 USHF.R.U32.HI UR10, URZ, UR16, UR5 ;  /* 0x000000103f0a1299 */ /* 0x000fe40008011605 */
[----:B------:R-:W-:Y:S02]  /*4d70*/  @UP0 USHF.R.S32.HI UR7, URZ, 0x7, UR7 ;  /* 0x000000073f070899 */ /* 0x000fe40008011407 */
[----:B-1----:R-:W-:Y:S02]  /*4d80*/  ULEA UR4, UR11, UR9, 0x18 ;  /* 0x000000090b047291 */ /* 0x002fe4000f8ec03f */
        /* <DEDUP_REMOVED lines=61> */
.L_x_1885:
[----:B------:R-:W-:Y:S01]  /*5160*/  @P0 ELECT P1, URZ, PT ;  /* 0x00000000003f082f */ /* 0x000fe20003820000 */
[----:B------:R2:W-:-:S12]  /*5170*/  UBLKRED.G.S.ADD.F32.RN [UR6], [UR4], UR5, desc[UR8] ;  /* 0x00000806040073bb */ /* 0x0005d800080a1405 */
[----:B------:R-:W-:Y:S02]  /*5180*/  @P1 PLOP3.LUT P0, PT, P1, PT, PT, 0x8, 0x0 ;  /* 0x000000000000181c */ /* 0x000fe40000f0e170 */
[----:B------:R-:W-:-:S11]  /*5190*/  PLOP3.LUT P1, PT, PT, PT, PT, 0x8, 0x0 ;  /* 0x000000000000781c */ /* 0x000fd60003f2e170 */
[----:B--2---:R-:W-:Y:S05]  /*51a0*/  @P0 BRA.U.ANY `(.L_x_1885) ;  /* 0xfffffffd00ec0947 */ /* 0x004fea000393ffff */
[----:B------:R0:W-:Y:S01]  /*51b0*/  UTMACMDFLUSH ;  /* 0x00000000000079b7 */ /* 0x0001e20000000000 */
[----:B------:R-:W-:-:S04]  /*51c0*/  DEPBAR.LE SB0, 0x0 ;  /* 0x000080000000791a */ /* 0x000fc80000000000 */
.L_x_1884:
[----:B------:R-:W-:Y:S05]  /*51d0*/  BSYNC B0 ;  /* 0x0000000000007941 */ /* 0x000fea0003800000 */
.L_x_1883:
        /* <DEDUP_REMOVED lines=28> */
.L_x_1886:
        /* <DEDUP_REMOVED lines=8> */
.L_x_1852:
        /* <DEDUP_REMOVED lines=21> */
.L_x_1888:
        /* <DEDUP_REMOVED lines=13> */
.L_x_1890:
[----:B------:R-:W-:-:S05]  /*5640*/  ULDC UR4, c[0x0][0x8c4] ;  /* 0x0002310000047ab9 */ /* 0x000fca0000000800 */
.L_x_1889:
        /* <DEDUP_REMOVED lines=44> */
.L_x_1891:
        /* <DEDUP_REMOVED lines=13> */
.L_x_1892:
        /* <DEDUP_REMOVED lines=12> */
.L_x_1893:
[----:B------:R-:W-:Y:S01]  /*5aa0*/  UIADD3 UR7, -UR6, UR8, UR14 ;  /* 0x0000000806077290 */ /* 0x000fe2000fffe10e */
[----:B------:R-:W-:Y:S01]  /*5ab0*/  ISETP.LE.AND P0, PT, RZ, UR10, PT ;  /* 0x0000000aff007c0c */ /* 0x000fe2000bf03270 */
[----:B------:R-:W-:Y:S02]  /*5ac0*/  ULDC UR9, c[0x0][0x74c] ;  /* 0x0001d30000097ab9 */ /* 0x000fe40000000800 */
[----:B------:R-:W-:-:S04]  /*5ad0*/  UIADD3 UR7, UR7, -UR9, URZ ;  /* 0x8000000907077290 */ /* 0x000fc8000fffe03f */
        /* <DEDUP_REMOVED lines=18> */
.L_x_1894:
[----:B------:R-:W-:-:S06]  /*5c00*/  UISETP.GT.AND UP1, UPT, UR12, UR7, UPT ;  /* 0x000000070c00728c */ /* 0x000fcc000bf24270 */
[----:B------:R-:W-:-:S13]  /*5c10*/  PLOP3.LUT P0, PT, PT, PT, UP1, 0x80, 0x0 ;  /* 0x000000000000781c */ /* 0x000fda0003f0f018 */
[----:B------:R-:W-:Y:S05]  /*5c20*/  @!P0 BRA `(.L_x_1857) ;  /* 0x0000003800208947 */ /* 0x000fea0003800000 */
[----:B------:R-:W-:Y:S01]  /*5c30*/  ULDC.64 UR14, c[0x0][0x2d8] ;  /* 0x0000b600000e7ab9 */ /* 0x000fe20000000a00 */
[----:B------:R-:W-:Y:S01]  /*5c40*/  ULDC.64 UR28, c[0x0][0x2e0] ;  /* 0x0000b800001c7ab9 */ /* 0x000fe20000000a00 */
[----:B------:R-:W-:Y:S02]  /*5c50*/  UIMAD UR6, UR11, UR14, URZ ;  /* 0x0000000e0b0672a4 */ /* 0x000fe4000f8e023f */
[----:B------:R-:W-:Y:S02]  /*5c60*/  USHF.R.S32.HI UR11, URZ, 0x1f, UR13 ;  /* 0x0000001f3f0b7899 */ /* 0x000fe4000801140d */
[----:B------:R-:W-:Y:S02]  /*5c70*/  UIMAD UR15, UR16, UR15, UR6 ;  /* 0x0000000f100f72a4 */ /* 0x000fe4000f8e0206 */
[----:B------:R-:W-:Y:S02]  /*5c80*/  UIADD3 UR6, -UR7, UR12, URZ ;  /* 0x0000000c07067290 */ /* 0x000fe4000fffe13f */
[----:B------:R-:W-:-:S02]  /*5c90*/  UIMAD.WIDE.U32 UR8, UR16, UR14, URZ ;  /* 0x0000000e100872a5 */ /* 0x000fc4000f8e003f */
[----:B------:R-:W-:Y:S02]  /*5ca0*/  ULOP3.LUT UR6, UR6, 0x1, URZ, 0xc0, !UPT ;  /* 0x0000000106067892 */ /* 0x000fe4000f8ec03f */
[----:B------:R-:W-:Y:S02]  /*5cb0*/  USEL UR13, UR13, URZ, !UP0 ;  /* 0x0000003f0d0d7287 */ /* 0x000fe4000c000000 */
[----:B------:R-:W-:Y:S02]  /*5cc0*/  USEL UR14, UR11, URZ, !UP0 ;  /* 0x0000003f0b0e7287 */ /* 0x000fe4000c000000 */
[----:B------:R-:W-:Y:S02]  /*5cd0*/  UISETP.NE.U32.AND UP0, UPT, UR6, 0x1, UPT ;  /* 0x000000010600788c */ /* 0x000fe4000bf05070 */
[----:B------:R-:W-:Y:S02]  /*5ce0*/  UIADD3 UR10, UP1, UR4, UR8, URZ ;  /* 0x00000008040a7290 */ /* 0x000fe4000ff3e03f */
[----:B------:R-:W-:-:S02]  /*5cf0*/  UIADD3 UR15, UR9, UR15, URZ ;  /* 0x0000000f090f7290 */ /* 0x000fc4000fffe03f */
[----:B------:R-:W-:Y:S01]  /*5d00*/  PLOP3.LUT P1, PT, PT, PT, UP0, 0x80, 0x0 ;  /* 0x000000000000781c */ /* 0x000fe20003f2f008 */
[----:B------:R-:W-:Y:S02]  /*5d10*/  UIMAD UR14, UR14, UR28, URZ ;  /* 0x0000001c0e0e72a4 */ /* 0x000fe4000f8e023f */
[----:B------:R-:W-:Y:S02]  /*5d20*/  UIADD3.X UR11, UR5, UR15, URZ, UP1, !UPT ;  /* 0x0000000f050b7290 */ /* 0x000fe40008ffe43f */
[----:B------:R-:W-:Y:S02]  /*5d30*/  UIMAD UR14, UR13, UR29, UR14 ;  /* 0x0000001d0d0e72a4 */ /* 0x000fe4000f8e020e */
[----:B------:R-:W-:Y:S01]  /*5d40*/  UIMAD.WIDE.U32 UR10, UR13, UR28, UR10 ;  /* 0x0000001c0d0a72a5 */ /* 0x000fe2000f8e000a */
[----:B------:R-:W-:-:S03]  /*5d50*/  ELECT P0, URZ, PT ;  /* 0x00000000003f782f */ /* 0x000fc60003800000 */
[----:B------:R-:W-:Y:S02]  /*5d60*/  UIADD3 UR27, UR11, UR14, URZ ;  /* 0x0000000e0b1b7290 */ /* 0x000fe4000fffe03f */
[----:B------:R-:W-:Y:S10]  /*5d70*/  @P1 BRA `(.L_x_1895) ;  /* 0x0000000000bc1947 */ /* 0x000ff40003800000 */
        /* <DEDUP_REMOVED lines=18> */
.L_x_1897:
[----:B------:R-:W-:Y:S05]  /*5ea0*/  BSYNC B0 ;  /* 0x0000000000007941 */ /* 0x000fea0003800000 */
.L_x_1896:
        /* <DEDUP_REMOVED lines=19> */
.L_x_1899:
[----:B------:R-:W-:Y:S05]  /*5fe0*/  BSYNC B0 ;  /* 0x0000000000007941 */ /* 0x000fea0003800000 */
.L_x_1898:
[----:B------:R-:W-:Y:S06]  /*5ff0*/  BAR.ARV 0xa, 0xa0 ;  /* 0x0282800000007b1d */ /* 0x000fec0000002000 */
[----:B------:R-:W-:Y:S04]  /*6000*/  BSSY B0, `(.L_x_1900) ;  /* 0x0000003000007945 */ /* 0x000fe80003800000 */
[----:B------:R-:W-:Y:S05]  /*6010*/  @!P0 BRA `(.L_x_1901) ;  /* 0x0000000000048947 */ /* 0x000fea0003800000 */
[----:B------:R-:W-:-:S04]  /*6020*/  DEPBAR.LE SB0, 0x0 ;  /* 0x000080000000791a */ /* 0x000fc80000000000 */
.L_x_1901:
[----:B------:R-:W-:Y:S05]  /*6030*/  BSYNC B0 ;  /* 0x0000000000007941 */ /* 0x000fea0003800000 */
.L_x_1900:
[----:B------:R-:W-:Y:S06]  /*6040*/  BAR.ARV 0xb, 0xa0 ;  /* 0x02c2800000007b1d */ /* 0x000fec0000002000 */
[----:B------:R-:W-:Y:S01]  /*6050*/  UIADD3 UR18, UR7, 0x1, URZ ;  /* 0x0000000107127890 */ /* 0x000fe2000fffe03f */
[----:B------:R-:W-:Y:S11]  /*6060*/  BRA `(.L_x_1902) ;  /* 0x0000000000047947 */ /* 0x000ff60003800000 */
.L_x_1895:
[----:B------:R-:W-:-:S05]  /*6070*/  UMOV UR18, UR7 ;  /* 0x0000000700127c82 */ /* 0x000fca0008000000 */
.L_x_1902:
[----:B------:R-:W-:-:S04]  /*6080*/  UIADD3 UR6, UR7, 0x1, URZ ;  /* 0x0000000107067890 */ /* 0x000fc8000fffe03f */
[----:B------:R-:W-:-:S06]  /*6090*/  UISETP.NE.AND UP0, UPT, UR12, UR6, UPT ;  /* 0x000000060c00728c */ /* 0x000fcc000bf05270 */
[----:B------:R-:W-:-:S13]  /*60a0*/  PLOP3.LUT P1, PT, PT, PT, UP0, 0x80, 0x0 ;  /* 0x000000000000781c */ /* 0x000fda0003f2f008 */
[----:B------:R-:W-:Y:S05]  /*60b0*/  @!P1 BRA `(.L_x_1857) ;  /* 0x0000003000fc9947 */ /* 0x000fea0003800000 */
[----:B------:R-:W-:Y:S01]  /*60c0*/  UMOV UR16, UR8 ;  /* 0x0000000800107c82 */ /* 0x000fe20008000000 */
[----:B------:R-:W-:Y:S01]  /*60d0*/  UMOV UR17, UR15 ;  /* 0x0000000f00117c82 */ /* 0x000fe20008000000 */
[----:B------:R-:W-:Y:S01]  /*60e0*/  ULDC.64 UR20, c[0x0][0x2c0] ;  /* 0x0000b00000147ab9 */ /* 0x000fe20000000a00 */
[----:B------:R-:W-:Y:S02]  /*60f0*/  UIMAD.WIDE.U32 UR16, UR13, UR28, UR16 ;  /* 0x0000001c0d1072a5 */ /* 0x000fe4000f8e0010 */
[----:B------:R-:W-:Y:S02]  /*6100*/  UIMAD UR19, UR18, 0x1800, URZ ;  /* 0x00001800121378a4 */ /* 0x000fe4000f8e023f */
[----:B------:R-:W-:Y:S01]  /*6110*/  UIADD3 UR25, UP0, UR4, UR16, URZ ;  /* 0x0000001004197290 */ /* 0x000fe2000ff1e03f */
[----:B------:R-:W-:Y:S01]  /*6120*/  UMOV UR6, URZ ;  /* 0x0000003f00067c82 */ /* 0x000fe20008000000 */
[----:B------:R-:W-:Y:S02]  /*6130*/  ULDC.64 UR30, c[0x0][0x2c0] ;  /* 0x0000b000001e7ab9 */ /* 0x000fe40000000a00 */
[----:B------:R-:W-:-:S02]  /*6140*/  UIADD3.X UR16, UR5, UR14, UR17, UP0, !UPT ;  /* 0x0000000e05107290 */ /* 0x000fc400087fe411 */
[----:B------:R-:W-:Y:S01]  /*6150*/  ULEA UR24, UP0, UR25, UR20, 0x2 ;  /* 0x0000001419187291 */ /* 0x000fe2000f80103f */
[----:B------:R-:W-:-:S03]  /*6160*/  UMOV UR26, UR19 ;  /* 0x00000013001a7c82 */ /* 0x000fc60008000000 */
[----:B------:R-:W-:Y:S02]  /*6170*/  ULEA.HI.X UR25, UR25, UR21, UR16, 0x2, UP0 ;  /* 0x0000001519197291 */ /* 0x000fe400080f1410 */
[----:B------:R-:W-:Y:S02]  /*6180*/  UIADD3 UR20, UP0, UR24, 0x3000, URZ ;  /* 0x0000300018147890 */ /* 0x000fe4000ff1e03f */
[----:B------:R-:W-:Y:S02]  /*6190*/  UIADD3 UR22, UP1, UR24, 0x6000, URZ ;  /* 0x0000600018167890 */ /* 0x000fe4000ff3e03f */
[----:B------:R-:W-:Y:S02]  /*61a0*/  UIADD3 UR24, UP2, UR24, 0x9000, URZ ;  /* 0x0000900018187890 */ /* 0x000fe4000ff5e03f */
[----:B------:R-:W-:Y:S02]  /*61b0*/  UIADD3.X UR21, URZ, UR25, URZ, UP0, !UPT ;  /* 0x000000193f157290 */ /* 0x000fe400087fe43f */
[----:B------:R-:W-:-:S02]  /*61c0*/  UIADD3.X UR23, URZ, UR25, URZ, UP1, !UPT ;  /* 0x000000193f177290 */ /* 0x000fc40008ffe43f */
[----:B------:R-:W-:-:S12]  /*61d0*/  UIADD3.X UR25, URZ, UR25, URZ, UP2, !UPT ;  /* 0x000000193f197290 */ /* 0x000fd800097fe43f */
.L_x_1915:
        /* <DEDUP_REMOVED lines=20> */
.L_x_1904:
[----:B------:R-:W-:Y:S05]  /*6320*/  BSYNC B0 ;  /* 0x0000000000007941 */ /* 0x000fea0003800000 */
.L_x_1903:
        /* <DEDUP_REMOVED lines=13> */
.L_x_1906:
[----:B------:R-:W-:Y:S05]  /*6400*/  BSYNC B0 ;  /* 0x0000000000007941 */ /* 0x000fea0003800000 */
.L_x_1905:
[----:B------:R-:W-:Y:S06]  /*6410*/  BAR.ARV 0xa, 0xa0 ;  /* 0x0282800000007b1d */ /* 0x000fec0000002000 */
[----:B------:R-:W-:Y:S04]  /*6420*/  BSSY B0, `(.L_x_1907) ;  /* 0x0000003000007945 */ /* 0x000fe80003800000 */
[----:B------:R-:W-:Y:S05]  /*6430*/  @!P0 BRA `(.L_x_1908) ;  /* 0x0000000000048947 */ /* 0x000fea0003800000 */
[----:B------:R-:W-:-:S04]  /*6440*/  DEPBAR.LE SB0, 0x0 ;  /* 0x000080000000791a */ /* 0x000fc80000000000 */
.L_x_1908:
[----:B------:R-:W-:Y:S05]  /*6450*/  BSYNC B0 ;  /* 0x0000000000007941 */ /* 0x000fea0003800000 */
.L_x_1907:
        /* <DEDUP_REMOVED lines=13> */
.L_x_1910:
[----:B------:R-:W-:Y:S05]  /*6530*/  BSYNC B0 ;  /* 0x0000000000007941 */ /* 0x000fea0003800000 */
.L_x_1909:
        /* <DEDUP_REMOVED lines=13> */
.L_x_1912:
[----:B------:R-:W-:Y:S05]  /*6610*/  BSYNC B0 ;  /* 0x0000000000007941 */ /* 0x000fea0003800000 */
.L_x_1911:
[----:B------:R-:W-:Y:S01]  /*6620*/  UIADD3 UR18, UR18, 0x2, URZ ;  /* 0x0000000212127890 */ /* 0x000fe2000fffe03f */
[----:B------:R-:W-:Y:S06]  /*6630*/  BAR.ARV 0xa, 0xa0 ;  /* 0x0282800000007b1d */ /* 0x000fec0000002000 */
[----:B------:R-:W-:Y:S01]  /*6640*/  UISETP.GE.AND UP0, UPT, UR18, UR12, UPT ;  /* 0x0000000c1200728c */ /* 0x000fe2000bf06270 */
[----:B------:R-:W-:Y:S04]  /*6650*/  BSSY B0, `(.L_x_1913) ;  /* 0x0000003000007945 */ /* 0x000fe80003800000 */
[----:B------:R-:W-:Y:S06]  /*6660*/  @!P0 BRA `(.L_x_1914) ;  /* 0x0000000000048947 */ /* 0x000fec0003800000 */
[----:B------:R-:W-:-:S04]  /*6670*/  DEPBAR.LE SB0, 0x0 ;  /* 0x000080000000791a */ /* 0x000fc80000000000 */
.L_x_1914:
[----:B------:R-:W-:Y:S05]  /*6680*/  BSYNC B0 ;  /* 0x0000000000007941 */ /* 0x000fea0003800000 */
.L_x_1913:
[----:B------:R-:W-:Y:S06]  /*6690*/  BAR.ARV 0xb, 0xa0 ;  /* 0x02c2800000007b1d */ /* 0x000fec0000002000 */
[----:B------:R-:W-:Y:S01]  /*66a0*/  PLOP3.LUT P1, PT, PT, PT, UP0, 0x80, 0x0 ;  /* 0x000000000000781c */ /* 0x000fe20003f2f008 */
[----:B------:R-:W-:Y:S02]  /*66b0*/  UIADD3 UR26, UR26, 0x3000, URZ ;  /* 0x000030001a1a7890 */ /* 0x000fe4000fffe03f */
[----:B------:R-:W-:-:S10]  /*66c0*/  UIADD3 UR6, UR6, 0x3000, URZ ;  /* 0x0000300006067890 */ /* 0x000fd4000fffe03f */
[----:B------:R-:W-:Y:S05]  /*66d0*/  @!P1 BRA `(.L_x_1915) ;  /* 0xfffffff800c09947 */ /* 0x000fea000383ffff */
[----:B------:R-:W-:Y:S05]  /*66e0*/  BRA `(.L_x_1857) ;  /* 0x0000002c00707947 */ /* 0x000fea0003800000 */
.L_x_1887:
        /* <DEDUP_REMOVED lines=14> */
.L_x_1916:
        /* <DEDUP_REMOVED lines=14> */
.L_x_1918:
[----:B------:R-:W-:-:S05]  /*68b0*/  ULDC UR4, c[0x0][0x8c4] ;  /* 0x0002310000047ab9 */ /* 0x000fca0000000800 */
.L_x_1917:
        /* <DEDUP_REMOVED lines=59> */
.L_x_1920:
        /* <DEDUP_REMOVED lines=13> */
.L_x_1921:
        /* <DEDUP_REMOVED lines=8> */
.L_x_1922:
        /* <DEDUP_REMOVED lines=21> */
.L_x_1923:
        /* <DEDUP_REMOVED lines=50> */
.L_x_1953:
        /* <DEDUP_REMOVED lines=15> */
.L_x_1926:
        /* <DEDUP_REMOVED lines=127> */
.L_x_1937:
[----:B-123--:R-:W-:-:S04]  /*7b10*/  SHF.L.U32 R18, R10, 0x1f, RZ ;  /* 0x0000001f0a127819 */ /* 0x00efc800000006ff */
[----:B------:R-:W2:Y:S02]  /*7b20*/  SYNCS.PHASECHK.TRANS64.TRYWAIT P1, [R15+URZ+0x26840], R18 ;  /* 0x026840120f0075a7 */ /* 0x000ea4000802017f */
[----:B--2---:R-:W-:Y:S05]  /*7b30*/  @!P1 BRA `(.L_x_1929) ;  /* 0x0000001800dc9947 */ /* 0x004fea0003800000 */
.L_x_1954:
        /* <DEDUP_REMOVED lines=8> */
.L_x_1930:
        /* <DEDUP_REMOVED lines=44> */
.L_x_1955:
        /* <DEDUP_REMOVED lines=8> */
.L_x_1932:
        /* <DEDUP_REMOVED lines=44> */
.L_x_1956:
        /* <DEDUP_REMOVED lines=8> */
.L_x_1934:
        /* <DEDUP_REMOVED lines=38> */
.L_x_1958:
        /* <DEDUP_REMOVED lines=8> */
.L_x_1936:
        /* <DEDUP_REMOVED lines=44> */
.L_x_1928:
[----:B------:R-:W4:Y:S02]  /*87e0*/  LDL.LU R4, [R1+0x4] ;  /* 0x0000040001047983 */ /* 0x000f240000300800 */
[----:B----4-:R-:W-:Y:S02]  /*87f0*/  ISETP.NE.AND P1, PT, R4, RZ, PT ;  /* 0x000000ff0400720c */ /* 0x010fe40003f25270 */
[----:B------:R4:W5:Y:S11]  /*8800*/  LDL R4, [R1] ;  /* 0x0000000001047983 */ /* 0x0009760000100800 */
[----:B----4-:R-:W-:Y:S05]  /*8810*/  @!P1 BRA `(.L_x_1927) ;  /* 0x0000000400949947 */ /* 0x010fea0003800000 */
[----:B------:R-:W-:-:S04]  /*8820*/  SHF.L.U32 R12, R10, 0x1f, RZ ;  /* 0x0000001f0a0c7819 */ /* 0x000fc800000006ff */
[----:B------:R-:W4:Y:S02]  /*8830*/  SYNCS.PHASECHK.TRANS64.TRYWAIT P1, [R15+URZ+0x26840], R12 ;  /* 0x0268400c0f0075a7 */ /* 0x000f24000802017f */
[----:B----4-:R-:W-:Y:S05]  /*8840*/  @!P1 BRA `(.L_x_1938) ;  /* 0x0000000c00ec9947 */ /* 0x010fea0003800000 */
.L_x_1959:
        /* <DEDUP_REMOVED lines=8> */
.L_x_1939:
        /* <DEDUP_REMOVED lines=41> */
.L_x_1960:
        /* <DEDUP_REMOVED lines=8> */
.L_x_1941:
        /* <DEDUP_REMOVED lines=41> */
.L_x_1927:
[----:B------:R-:W1:Y:S01]  /*8e70*/  S2R R0, SR_TID.X ;  /* 0x0000000000007919 */ /* 0x000e620000002100 */
[----:B------:R-:W-:Y:S01]  /*8e80*/  IMAD R3, R16, 0x8, R15 ;  /* 0x0000000810037824 */ /* 0x000fe200078e020f */
[----:B-1----:R-:W-:Y:S02]  /*8e90*/  LOP3.LUT R2, R0, 0x7f, RZ, 0xc0, !PT ;  /* 0x0000007f00027812 */ /* 0x002fe400078ec0ff */
[----:B------:R-:W-:Y:S02]  /*8ea0*/  SHF.L.U32 R0, R10, 0x1f, RZ ;  /* 0x0000001f0a007819 */ /* 0x000fe400000006ff */
[----:B------:R-:W-:Y:S02]  /*8eb0*/  ISETP.NE.AND P1, PT, R2, RZ, PT ;  /* 0x000000ff0200720c */ /* 0x000fe40003f25270 */
[----:B------:R-:W1:Y:S02]  /*8ec0*/  SYNCS.PHASECHK.TRANS64.TRYWAIT P0, [R3+URZ+0x26840], R0 ;  /* 0x02684000030075a7 */ /* 0x000e64000800017f */
[----:B-1----:R-:W-:Y:S09]  /*8ed0*/  @!P0 BRA `(.L_x_1942) ;  /* 0x0000000800708947 */ /* 0x002ff20003800000 */
.L_x_1961:
[----:B------:R-:W-:Y:S05]  /*8ee0*/  @P1 BRA `(.L_x_1943) ;  /* 0x0000000000181947 */ /* 0x000fea0003800000 */
[----:B------:R-:W1:Y:S01]  /*8ef0*/  S2R R2, SR_TID.X ;  /* 0x0000000000027919 */ /* 0x000e620000002100 */
[----:B------:R-:W-:-:S04]  /*8f00*/  IMAD.MOV.U32 R0, RZ, RZ, 0x3100 ;  /* 0x00003100ff007424 */ /* 0x000fc800078e00ff */
[----:B------:R1:W-:Y:S02]  /*8f10*/  SYNCS.ARRIVE.TRANS64 RZ, [R3+URZ+0x26830], R0 ;  /* 0x0268300003ff79a7 */ /* 0x0003e4000800003f */
[----:B-1----:R-:W-:-:S13]  /*8f20*/  LOP3.LUT P0, RZ, R2, 0x1f, RZ, 0xc0, !PT ;  /* 0x0000001f02ff7812 */ /* 0x002fda000780c0ff */
[----:B------:R-:W-:Y:S05]  /*8f30*/  @!P0 BRA `(.L_x_1943) ;  /* 0x0000000000048947 */ /* 0x000fea0003800000 */
[----:B------:R-:W-:Y:S01]  /*8f40*/  BPT.TRAP 0x1 ;  /* 0x000000040000795c */ /* 0x000fe20000300000 */
.L_x_1943:
        /* <DEDUP_REMOVED lines=48> */
.L_x_1924:
[----:B------:R-:W-:Y:S05]  /*9250*/  BSYNC B0 ;  /* 0x0000000000007941 */ /* 0x000fea0003800000 */
.L_x_1919:
[----:B------:R-:W-:-:S03]  /*9260*/  UMOV UR8, 0xffffffff ;  /* 0xffffffff00087882 */ /* 0x000fc60000000000 */
[----:B------:R-:W-:Y:S05]  /*9270*/  BRA.DIV UR8, `(.L_x_1944) ;  /* 0x00000006089c7947 */ /* 0x000fea000b800000 */
[----:B------:R-:W-:-:S13]  /*9280*/  ELECT P6, URZ, PT ;  /* 0x00000000003f782f */ /* 0x000fda00038c0000 */
.L_x_1964:
[----:B------:R-:W-:Y:S05]  /*9290*/  @!P6 BRA `(.L_x_1857) ;  /* 0x000000000084e947 */ /* 0x000fea0003800000 */
[----:B------:R-:W-:-:S06]  /*92a0*/  ULOP3.LUT UR8, UR38, 0x2, URZ, 0xfc, !UPT ;  /* 0x0000000226087892 */ /* 0x000fcc000f8efc3f */
[----:B------:R-:W-:-:S05]  /*92b0*/  IMAD.U32 R2, RZ, RZ, UR8 ;  /* 0x00000008ff027e24 */ /* 0x000fca000f8e00ff */
[----:B------:R-:W-:-:S13]  /*92c0*/  ISETP.NE.AND P2, PT, R2, 0x3, PT ;  /* 0x000000030200780c */ /* 0x000fda0003f45270 */
[----:B------:R-:W-:Y:S05]  /*92d0*/  @!P2 BRA `(.L_x_1945) ;  /* 0x000000000004a947 */ /* 0x000fea0003800000 */
[----:B---3--:R-:W-:Y:S01]  /*92e0*/  BPT.TRAP 0x1 ;  /* 0x000000040000795c */ /* 0x008fe20000300000 */
.L_x_1945:
        /* <DEDUP_REMOVED lines=15> */
.L_x_1965:
[----:B------:R-:W2:Y:S02]  /*93e0*/  SYNCS.PHASECHK.TRANS64.TRYWAIT P0, [R3+URZ], R2 ;  /* 0x00000002030075a7 */ /* 0x000ea4000800017f */
[----:B--2---:R-:W-:Y:S05]  /*93f0*/  @!P0 BRA `(.L_x_1947) ;  /* 0x0000000400708947 */ /* 0x004fea0003800000 */
.L_x_1966:
[----:B------:R-:W-:Y:S05]  /*9400*/  @!P2 BRA `(.L_x_1948) ;  /* 0x000000000004a947 */ /* 0x000fea0003800000 */
[----:B---3--:R-:W-:Y:S01]  /*9410*/  BPT.TRAP 0x1 ;  /* 0x000000040000795c */ /* 0x008fe20000300000 */
.L_x_1948:
[----:B--2---:R-:W-:-:S04]  /*9420*/  VIADD R3, R8, 0x26840 ;  /* 0x0002684008037836 */ /* 0x004fc80000000000 */
[----:B------:R-:W-:-:S04]  /*9430*/  IMAD R5, R0, 0x8, R3 ;  /* 0x0000000800057824 */ /* 0x000fc800078e0203 */
[----:B------:R-:W2:Y:S02]  /*9440*/  SYNCS.PHASECHK.TRANS64.TRYWAIT P0, [R5+URZ], R4 ;  /* 0x00000004050075a7 */ /* 0x000ea4000800017f */
[----:B--2---:R-:W-:Y:S05]  /*9450*/  @!P0 BRA `(.L_x_1949) ;  /* 0x00000004006c8947 */ /* 0x004fea0003800000 */
.L_x_1967:
[----:B------:R-:W-:-:S07]  /*9460*/  IMAD R3, R6, 0x8, R3 ;  /* 0x0000000806037824 */ /* 0x000fce00078e0203 */
.L_x_1950:
[----:B----4-:R4:W1:Y:S02]  /*9470*/  SYNCS.PHASECHK.TRANS64.TRYWAIT P0, [R3+URZ], R2 ;  /* 0x00000002030075a7 */ /* 0x010864000800017f */
[----:B-1----:R-:W-:Y:S05]  /*9480*/  @!P0 NANOSLEEP.SYNCS 0x989680 ;  /* 0x009896800000895d */ /* 0x002fea0003900000 */
[----:B------:R-:W1:Y:S02]  /*9490*/  @!P0 SYNCS.PHASECHK.TRANS64 P0, [R3+URZ], R2 ;  /* 0x00000002030085a7 */ /* 0x000e64000800007f */
[----:B-1----:R-:W-:Y:S05]  /*94a0*/  @!P0 BRA `(.L_x_1950) ;  /* 0xfffffffc00f08947 */ /* 0x002fea000383ffff */
.L_x_1857:
[----:B---3--:R-:W-:Y:S05]  /*94b0*/  BSYNC B6 ;  /* 0x0000000000067941 */ /* 0x008fea0003800000 */
.L_x_1851:
[----:B------:R-:W-:Y:S05]  /*94c0*/  EXIT ;  /* 0x000000000000794d */ /* 0x000fea0003800000 */
.L_x_1868:
[----:B------:R-:W-:Y:S02]  /*94d0*/  IMAD.MOV.U32 R13, RZ, RZ, R16 ;  /* 0x000000ffff0d7224 */ /* 0x000fe400078e0010 */
[----:B------:R-:W-:Y:S02]  /*94e0*/  IMAD.MOV.U32 R12, RZ, RZ, RZ ;  /* 0x000000ffff0c7224 */ /* 0x000fe400078e00ff */
[----:B------:R-:W-:Y:S02]  /*94f0*/  IMAD.MOV.U32 R11, RZ, RZ, 0x1f ;  /* 0x0000001fff0b7424 */ /* 0x000fe400078e00ff */
[----:B------:R-:W-:-:S07]  /*9500*/  IMAD.MOV.U32 R15, RZ, RZ, -0x1 ;  /* 0xffffffffff0f7424 */ /* 0x000fce00078e00ff */
[----:B------:R-:W-:Y:S05]  /*9510*/  WARPSYNC.COLLECTIVE R15, `(.L_x_1951) ;  /* 0x000000000f087348 */ /* 0x000fea0003c00000 */
[----:B------:R1:W2:Y:S02]  /*9520*/  SHFL.IDX P6, R14, R13, R12, R11 ;  /* 0x0000000c0d0e7389 */ /* 0x0002a400000c000b */
[----:B-12---:R-:W-:Y:S01]  /*9530*/  ENDCOLLECTIVE ;  /* 0x000000000000791b */ /* 0x006fe20003800000 */
.L_x_1951:
[----:B------:R-:W-:Y:S05]  /*9540*/  BRA `(.L_x_1952) ;  /* 0xffffff7c00ec7947 */ /* 0x000fea000383ffff */
.L_x_1870:
[----:B--2---:R2:W3:Y:S02]  /*9550*/  SYNCS.PHASECHK.TRANS64.TRYWAIT P0, [R18+URZ+0x26800], R5 ;  /* 0x02680005120075a7 */ /* 0x0044e4000800017f */
[----:B---3--:R-:W-:Y:S05]  /*9560*/  @!P0 NANOSLEEP.SYNCS 0x989680 ;  /* 0x009896800000895d */ /* 0x008fea0003900000 */
[----:B------:R-:W3:Y:S02]  /*9570*/  @!P0 SYNCS.PHASECHK.TRANS64 P0, [R18+URZ+0x26800], R5 ;  /* 0x02680005120085a7 */ /* 0x000ee4000800007f */
[----:B---3--:R-:W-:Y:S05]  /*9580*/  @!P0 BRA `(.L_x_1870) ;  /* 0xfffffffc00f08947 */ /* 0x008fea000383ffff */
[----:B------:R-:W-:Y:S05]  /*9590*/  BRA `(.L_x_1869) ;  /* 0xffffff8000147947 */ /* 0x000fea000383ffff */
.L_x_1875:
[----:B--2---:R-:W-:-:S04]  /*95a0*/  IMAD.U32 R7, RZ, RZ, UR7 ;  /* 0x00000007ff077e24 */ /* 0x004fc8000f8e00ff */
[----:B------:R2:W3:Y:S03]  /*95b0*/  SYNCS.PHASECHK.TRANS64.TRYWAIT P0, [R7+URZ+0x26810], R16 ;  /* 0x02681010070075a7 */ /* 0x0004e6000800017f */
[----:B---3--:R-:W-:Y:S05]  /*95c0*/  @!P0 NANOSLEEP.SYNCS 0x989680 ;  /* 0x009896800000895d */ /* 0x008fea0003900000 */
[----:B------:R-:W3:Y:S02]  /*95d0*/  @!P0 SYNCS.PHASECHK.TRANS64 P0, [R7+URZ+0x26810], R16 ;  /* 0x02681010070085a7 */ /* 0x000ee4000800007f */
[----:B---3--:R-:W-:Y:S05]  /*95e0*/  @!P0 BRA `(.L_x_1875) ;  /* 0xfffffffc00ec8947 */ /* 0x008fea000383ffff */
[----:B------:R-:W-:Y:S05]  /*95f0*/  BRA `(.L_x_1874) ;  /* 0xffffff8800687947 */ /* 0x000fea000383ffff */
.L_x_1879:
[----:B------:R-:W-:-:S04]  /*9600*/  IMAD.U32 R121, RZ, RZ, UR7 ;  /* 0x00000007ff797e24 */ /* 0x000fc8000f8e00ff */
[----:B------:R1:W1:Y:S03]  /*9610*/  SYNCS.PHASECHK.TRANS64.TRYWAIT P0, [R121+URZ+0x26830], R16 ;  /* 0x02683010790075a7 */ /* 0x000266000800017f */
[----:B-1----:R-:W-:Y:S05]  /*9620*/  @!P0 NANOSLEEP.SYNCS 0x989680 ;  /* 0x009896800000895d */ /* 0x002fea0003900000 */
[----:B------:R-:W1:Y:S02]  /*9630*/  @!P0 SYNCS.PHASECHK.TRANS64 P0, [R121+URZ+0x26830], R16 ;  /* 0x02683010790085a7 */ /* 0x000e64000800007f */
[----:B-1----:R-:W-:Y:S05]  /*9640*/  @!P0 BRA `(.L_x_1879) ;  /* 0xfffffffc00ec8947 */ /* 0x002fea000383ffff */
[----:B------:R-:W-:Y:S05]  /*9650*/  BRA `(.L_x_1878) ;  /* 0xffffff8c00707947 */ /* 0x000fea000383ffff */
.L_x_1925:
[----:B-1----:R1:W2:Y:S02]  /*9660*/  SYNCS.PHASECHK.TRANS64.TRYWAIT P0, [R15+URZ+0x26820], R0 ;  /* 0x026820000f0075a7 */ /* 0x0022a4000800017f */
[----:B--2---:R-:W-:Y:S05]  /*9670*/  @!P0 NANOSLEEP.SYNCS 0x989680 ;  /* 0x009896800000895d */ /* 0x004fea0003900000 */
[----:B------:R-:W2:Y:S02]  /*9680*/  @!P0 SYNCS.PHASECHK.TRANS64 P0, [R15+URZ+0x26820], R0 ;  /* 0x026820000f0085a7 */ /* 0x000ea4000800007f */
[----:B--2---:R-:W-:Y:S05]  /*9690*/  @!P0 BRA `(.L_x_1925) ;  /* 0xfffffffc00f08947 */ /* 0x004fea000383ffff */
[----:B------:R-:W-:Y:S05]  /*96a0*/  BRA `(.L_x_1953) ;  /* 0xffffffd800e07947 */ /* 0x000fea000383ffff */
.L_x_1929:
[----:B--2---:R2:W3:Y:S02]  /*96b0*/  SYNCS.PHASECHK.TRANS64.TRYWAIT P1, [R15+URZ+0x26840], R18 ;  /* 0x026840120f0075a7 */ /* 0x0044e4000802017f */
[----:B---3--:R-:W-:Y:S05]  /*96c0*/  @!P1 NANOSLEEP.SYNCS 0x989680 ;  /* 0x009896800000995d */ /* 0x008fea0003900000 */
[----:B------:R-:W3:Y:S02]  /*96d0*/  @!P1 SYNCS.PHASECHK.TRANS64 P1, [R15+URZ+0x26840], R18 ;  /* 0x026840120f0095a7 */ /* 0x000ee4000802007f */
[----:B---3--:R-:W-:Y:S05]  /*96e0*/  @!P1 BRA `(.L_x_1929) ;  /* 0xfffffffc00f09947 */ /* 0x008fea000383ffff */
[----:B------:R-:W-:Y:S05]  /*96f0*/  BRA `(.L_x_1954) ;  /* 0xffffffe400107947 */ /* 0x000fea000383ffff */
.L_x_1931:
[----:B-1----:R1:W3:Y:S02]  /*9700*/  SYNCS.PHASECHK.TRANS64.TRYWAIT P1, [R15+URZ+0x26828], R18 ;  /* 0x026828120f0075a7 */ /* 0x0022e4000802017f */
[----:B---3--:R-:W-:Y:S05]  /*9710*/  @!P1 NANOSLEEP.SYNCS 0x989680 ;  /* 0x009896800000995d */ /* 0x008fea0003900000 */
[----:B------:R-:W3:Y:S02]  /*9720*/  @!P1 SYNCS.PHASECHK.TRANS64 P1, [R15+URZ+0x26828], R18 ;  /* 0x026828120f0095a7 */ /* 0x000ee4000802007f */
[----:B---3--:R-:W-:Y:S05]  /*9730*/  @!P1 BRA `(.L_x_1931) ;  /* 0xfffffffc00f09947 */ /* 0x008fea000383ffff */
[----:B------:R-:W-:Y:S05]  /*9740*/  BRA `(.L_x_1955) ;  /* 0xffffffe400cc7947 */ /* 0x000fea000383ffff */
.L_x_1933:
[----:B---3--:R3:W4:Y:S02]  /*9750*/  SYNCS.PHASECHK.TRANS64.TRYWAIT P1, [R15+URZ+0x26848], R18 ;  /* 0x026848120f0075a7 */ /* 0x008724000802017f */
[----:B----4-:R-:W-:Y:S05]  /*9760*/  @!P1 NANOSLEEP.SYNCS 0x989680 ;  /* 0x009896800000995d */ /* 0x010fea0003900000 */
[----:B------:R-:W4:Y:S02]  /*9770*/  @!P1 SYNCS.PHASECHK.TRANS64 P1, [R15+URZ+0x26848], R18 ;  /* 0x026848120f0095a7 */ /* 0x000f24000802007f */
[----:B----4-:R-:W-:Y:S05]  /*9780*/  @!P1 BRA `(.L_x_1933) ;  /* 0xfffffffc00f09947 */ /* 0x010fea000383ffff */
[----:B------:R-:W-:Y:S05]  /*9790*/  BRA `(.L_x_1956) ;  /* 0xffffffe800887947 */ /* 0x000fea000383ffff */
.L_x_1935:
[----:B------:R-:W-:-:S07]  /*97a0*/  SHF.L.U32 R4, R10, 0x1f, RZ ;  /* 0x0000001f0a047819 */ /* 0x000fce00000006ff */
.L_x_1957:
[----:B----4-:R4:W1:Y:S02]  /*97b0*/  SYNCS.PHASECHK.TRANS64.TRYWAIT P1, [R15+URZ+0x26820], R4 ;  /* 0x026820040f0075a7 */ /* 0x010864000802017f */
[----:B-1----:R-:W-:Y:S05]  /*97c0*/  @!P1 NANOSLEEP.SYNCS 0x989680 ;  /* 0x009896800000995d */ /* 0x002fea0003900000 */
[----:B------:R-:W1:Y:S02]  /*97d0*/  @!P1 SYNCS.PHASECHK.TRANS64 P1, [R15+URZ+0x26820], R4 ;  /* 0x026820040f0095a7 */ /* 0x000e64000802007f */
[----:B-1----:R-:W-:Y:S05]  /*97e0*/  @!P1 BRA `(.L_x_1957) ;  /* 0xfffffffc00f09947 */ /* 0x002fea000383ffff */
[----:B------:R-:W-:Y:S05]  /*97f0*/  BRA `(.L_x_1958) ;  /* 0xffffffec00287947 */ /* 0x000fea000383ffff */
.L_x_1938:
[----:B----4-:R4:W1:Y:S02]  /*9800*/  SYNCS.PHASECHK.TRANS64.TRYWAIT P1, [R15+URZ+0x26840], R12 ;  /* 0x0268400c0f0075a7 */ /* 0x010864000802017f */
[----:B-1----:R-:W-:Y:S05]  /*9810*/  @!P1 NANOSLEEP.SYNCS 0x989680 ;  /* 0x009896800000995d */ /* 0x002fea0003900000 */
[----:B------:R-:W1:Y:S02]  /*9820*/  @!P1 SYNCS.PHASECHK.TRANS64 P1, [R15+URZ+0x26840], R12 ;  /* 0x0268400c0f0095a7 */ /* 0x000e64000802007f */
[----:B-1----:R-:W-:Y:S05]  /*9830*/  @!P1 BRA `(.L_x_1938) ;  /* 0xfffffffc00f09947 */ /* 0x002fea000383ffff */
[----:B------:R-:W-:Y:S05]  /*9840*/  BRA `(.L_x_1959) ;  /* 0xfffffff000007947 */ /* 0x000fea000383ffff */
.L_x_1940:
[----:B-1----:R1:W2:Y:S02]  /*9850*/  SYNCS.PHASECHK.TRANS64.TRYWAIT P1, [R15+URZ+0x26828], R12 ;  /* 0x0268280c0f0075a7 */ /* 0x0022a4000802017f */
[----:B--2---:R-:W-:Y:S05]  /*9860*/  @!P1 NANOSLEEP.SYNCS 0x989680 ;  /* 0x009896800000995d */ /* 0x004fea0003900000 */
[----:B------:R-:W2:Y:S02]  /*9870*/  @!P1 SYNCS.PHASECHK.TRANS64 P1, [R15+URZ+0x26828], R12 ;  /* 0x0268280c0f0095a7 */ /* 0x000ea4000802007f */
[----:B--2---:R-:W-:Y:S05]  /*9880*/  @!P1 BRA `(.L_x_1940) ;  /* 0xfffffffc00f09947 */ /* 0x004fea000383ffff */
[----:B------:R-:W-:Y:S05]  /*9890*/  BRA `(.L_x_1960) ;  /* 0xfffffff000b07947 */ /* 0x000fea000383ffff */
.L_x_1942:
[----:B------:R1:W1:Y:S02]  /*98a0*/  SYNCS.PHASECHK.TRANS64.TRYWAIT P0, [R3+URZ+0x26840], R0 ;  /* 0x02684000030075a7 */ /* 0x000264000800017f */
[----:B-1----:R-:W-:Y:S05]  /*98b0*/  @!P0 NANOSLEEP.SYNCS 0x989680 ;  /* 0x009896800000895d */ /* 0x002fea0003900000 */
[----:B------:R-:W1:Y:S02]  /*98c0*/  @!P0 SYNCS.PHASECHK.TRANS64 P0, [R3+URZ+0x26840], R0 ;  /* 0x02684000030085a7 */ /* 0x000e64000800007f */
[----:B-1----:R-:W-:Y:S05]  /*98d0*/  @!P0 BRA `(.L_x_1942) ;  /* 0xfffffffc00f08947 */ /* 0x002fea000383ffff */
[----:B------:R-:W-:Y:S05]  /*98e0*/  BRA `(.L_x_1961) ;  /* 0xfffffff4007c7947 */ /* 0x000fea000383ffff */
.L_x_1944:
[----:B------:R-:W-:Y:S01]  /*98f0*/  BSSY B0, `(.L_x_1962) ;  /* 0x0000006000007945 */ /* 0x000fe20003800000 */
[----:B------:R-:W-:-:S07]  /*9900*/  IMAD.MOV.U32 R15, RZ, RZ, -0x1 ;  /* 0xffffffffff0f7424 */ /* 0x000fce00078e00ff */
[----:B---3--:R-:W-:Y:S05]  /*9910*/  WARPSYNC.COLLECTIVE R15, `(.L_x_1963) ;  /* 0x000000000f0c7348 */ /* 0x008fea0003c00000 */
[----:B------:R-:W-:Y:S02]  /*9920*/  ELECT P6, UR62, PT ;  /* 0x00000000003e782f */ /* 0x000fe400038c0000 */
[----:B------:R-:W-:Y:S01]  /*9930*/  MOV R14, UR62 ;  /* 0x0000003e000e7c02 */ /* 0x000fe20008000f00 */
[----:B---3--:R-:W-:Y:S10]  /*9940*/  ENDCOLLECTIVE ;  /* 0x000000000000791b */ /* 0x008ff40003800000 */
.L_x_1963:
[----:B------:R-:W-:Y:S05]  /*9950*/  BSYNC B0 ;  /* 0x0000000000007941 */ /* 0x000fea0003800000 */
.L_x_1962:
[----:B------:R-:W-:Y:S05]  /*9960*/  BRA `(.L_x_1964) ;  /* 0xfffffff800487947 */ /* 0x000fea000383ffff */
.L_x_1946:
[----:B-1----:R1:W2:Y:S02]  /*9970*/  SYNCS.PHASECHK.TRANS64.TRYWAIT P0, [R7+URZ], R4 ;  /* 0x00000004070075a7 */ /* 0x0022a4000800017f */
[----:B--2---:R-:W-:Y:S05]  /*9980*/  @!P0 NANOSLEEP.SYNCS 0x989680 ;  /* 0x009896800000895d */ /* 0x004fea0003900000 */
[----:B------:R-:W2:Y:S02]  /*9990*/  @!P0 SYNCS.PHASECHK.TRANS64 P0, [R7+URZ], R4 ;  /* 0x00000004070085a7 */ /* 0x000ea4000800007f */
[----:B--2---:R-:W-:Y:S05]  /*99a0*/  @!P0 BRA `(.L_x_1946) ;  /* 0xfffffffc00f08947 */ /* 0x004fea000383ffff */
[----:B------:R-:W-:Y:S05]  /*99b0*/  BRA `(.L_x_1965) ;  /* 0xfffffff800887947 */ /* 0x000fea000383ffff */
.L_x_1947:
[----:B--2---:R2:W4:Y:S02]  /*99c0*/  SYNCS.PHASECHK.TRANS64.TRYWAIT P0, [R3+URZ], R2 ;  /* 0x00000002030075a7 */ /* 0x004524000800017f */
[----:B----4-:R-:W-:Y:S05]  /*99d0*/  @!P0 NANOSLEEP.SYNCS 0x989680 ;  /* 0x009896800000895d */ /* 0x010fea0003900000 */
[----:B------:R-:W4:Y:S02]  /*99e0*/  @!P0 SYNCS.PHASECHK.TRANS64 P0, [R3+URZ], R2 ;  /* 0x00000002030085a7 */ /* 0x000f24000800007f */
[----:B----4-:R-:W-:Y:S05]  /*99f0*/  @!P0 BRA `(.L_x_1947) ;  /* 0xfffffffc00f08947 */ /* 0x010fea000383ffff */
[----:B------:R-:W-:Y:S05]  /*9a00*/  BRA `(.L_x_1966) ;  /* 0xfffffff8007c7947 */ /* 0x000fea000383ffff */
.L_x_1949:
[----:B--2---:R2:W4:Y:S02]  /*9a10*/  SYNCS.PHASECHK.TRANS64.TRYWAIT P0, [R5+URZ], R4 ;  /* 0x00000004050075a7 */ /* 0x004524000800017f */
[----:B----4-:R-:W-:Y:S05]  /*9a20*/  @!P0 NANOSLEEP.SYNCS 0x989680 ;  /* 0x009896800000895d */ /* 0x010fea0003900000 */
[----:B------:R-:W4:Y:S02]  /*9a30*/  @!P0 SYNCS.PHASECHK.TRANS64 P0, [R5+URZ], R4 ;  /* 0x00000004050085a7 */ /* 0x000f24000800007f */
[----:B----4-:R-:W-:Y:S05]  /*9a40*/  @!P0 BRA `(.L_x_1949) ;  /* 0xfffffffc00f08947 */ /* 0x010fea000383ffff */
[----:B------:R-:W-:Y:S05]  /*9a50*/  BRA `(.L_x_1967) ;  /* 0xfffffff800807947 */ /* 0x000fea000383ffff */
.L_x_1968:
        /* <DEDUP_REMOVED lines=10> */
.L_x_3307:


//--------------------- .text._ZN7cutlass13device_kernelIN5flash11enable_sm90INS1_16FlashAttnBwdSm90INS1_25CollectiveMainloopBwdSm90ILi2ELi2ELi2EN4cute5tupleIJNS5_1CILi1EEES8_S8_EEENS6_IJNS7_ILi64EEENS7_ILi128EEENS7_ILi96EEEEEENS_10bfloat16_tEfNS_4arch4Sm90ELb0ELb1ELb0ELb1ELb1ELb1ELb0ELb0ELi2ELi1ELi2ELi1ELb1EEENS1_24CollectiveEpilogueBwdGQAISD_fSG_Li256ELb1ELb1EEENS1_19SingleTileSchedulerILb1ELb0ELb0ELi128EEEEEEEEEvNT_6ParamsE --------------------------
	.section	.text._ZN7cutlass13device_kernelIN5flash11enable_sm90INS1_16FlashAttnBwdSm90INS1_25CollectiveMainloopBwdSm90ILi2ELi2ELi2EN4cute5tupleIJNS5_1CILi1EEES8_S8_EEENS6_IJNS7_ILi64EEENS7_ILi128EEENS7_ILi96EEEEEENS_10bfloat16_tEfNS_4arch4Sm90ELb0ELb1ELb0ELb1ELb1ELb1ELb0ELb0ELi2ELi1ELi2ELi1ELb1EEENS1_24CollectiveEpilogueBwdGQAISD_fSG_Li256ELb1ELb1EEENS1_19SingleTileSchedulerILb1ELb0ELb0ELi128EEEEEEEEEvNT_6ParamsE,"ax",@progbits
	.align	128
.text._ZN7cutlass13device_kernelIN5flash11enable_sm90INS1_16FlashAttnBwdSm90INS1_25CollectiveMainloopBwdSm90ILi2ELi2ELi2EN4cute5tupleIJNS5_1CILi1EEES8_S8_EEENS6_IJNS7_ILi64EEENS7_ILi128EEENS7_ILi96EEEEEENS_10bfloat16_tEfNS_4arch4Sm90ELb0ELb1ELb0ELb1ELb1ELb1ELb0ELb0ELi2ELi1ELi2ELi1ELb1EEENS1_24CollectiveEpilogueBwdGQAISD_fSG_Li256ELb1ELb1EEENS1_19SingleTileSchedulerILb1ELb0ELb0ELi128EEEEEEEEEvNT_6ParamsE:
        .type           _ZN7cutlass13device_kernelIN5flash11enable_sm90INS1_16FlashAttnBwdSm90INS1_25CollectiveMainloopBwdSm90ILi2ELi2ELi2EN4cute5tupleIJNS5_1CILi1EEES8_S8_EEENS6_IJNS7_ILi64EEENS7_ILi128EEENS7_ILi96EEEEEENS_10bfloat16_tEfNS_4arch4Sm90ELb0ELb1ELb0ELb1ELb1ELb1ELb0ELb0ELi2ELi1ELi2ELi1ELb1EEENS1_24CollectiveEpilogueBwdGQAISD_fSG_Li256ELb1ELb1EEENS1_19SingleTileSchedulerILb1ELb0ELb0ELi128EEEEEEEEEvNT_6ParamsE,@function
        .size           _ZN7cutlass13device_kernelIN5flash11enable_sm90INS1_16FlashAttnBwdSm90INS1_25CollectiveMainloopBwdSm90ILi2ELi2ELi2EN4cute5tupleIJNS5_1CILi1EEES8_S8_EEENS6_IJNS7_ILi64EEENS7_ILi128EEENS7_ILi96EEEEEENS_10bfloat16_tEfNS_4arch4Sm90ELb0ELb1ELb0ELb1ELb1ELb1ELb0ELb0ELi2ELi1ELi2ELi1ELb1EEENS1_24CollectiveEpilogueBwdGQAISD_fSG_Li256ELb1ELb1EEENS1_19SingleTileSchedulerILb1ELb0ELb0ELi128EEEEEEEEEvNT_6ParamsE,(.L_x_3308 - _ZN7cutlass13device_kernelIN5flash11enable_sm90INS1_16FlashAttnBwdSm90INS1_25CollectiveMainloopBwdSm90ILi2ELi2ELi2EN4cute5tupleIJNS5_1CILi1EEES8_S8_EEENS6_IJNS7_ILi64EEENS7_ILi128EEENS7_ILi96EEEEEENS_10bfloat16_tEfNS_4arch4Sm90ELb0ELb1ELb0ELb1ELb1ELb1ELb0ELb0ELi2ELi1ELi2ELi1ELb1EEENS1_24CollectiveEpilogueBwdGQAISD_fSG_Li256ELb1ELb1EEENS1_19SingleTileSchedulerILb1ELb0ELb0ELi128EEEEEEEEEvNT_6ParamsE)
        .other          _ZN7cutlass13device_kernelIN5flash11enable_sm90INS1_16FlashAttnBwdSm90INS1_25CollectiveMainloopBwdSm90ILi2ELi2ELi2EN4cute5tupleIJNS5_1CILi1EEES8_S8_EEENS6_IJNS7_ILi64EEENS7_ILi128EEENS7_ILi96EEEEEENS_10bfloat16_tEfNS_4arch4Sm90ELb0ELb1ELb0ELb1ELb1ELb1ELb0ELb0ELi2ELi1ELi2ELi1ELb1EEENS1_24CollectiveEpilogueBwdGQAISD_fSG_Li256ELb1ELb1EEENS1_19SingleTileSchedulerILb1ELb0ELb0ELi128EEEEEEEEEvNT_6ParamsE,@"STO_CUDA_ENTRY STV_DEFAULT"
_ZN7cutlass13device_kernelIN5flash11enable_sm90INS1_16FlashAttnBwdSm90INS1_25CollectiveMainloopBwdSm90ILi2ELi2ELi2EN4cute5tupleIJNS5_1CILi1EEES8_S8_EEENS6_IJNS7_ILi64EEENS7_ILi128EEENS7_ILi96EEEEEENS_10bfloat16_tEfNS_4arch4Sm90ELb0ELb1ELb0ELb1ELb1ELb1ELb0ELb0ELi2ELi1ELi2ELi1ELb1EEENS1_24CollectiveEpilogueBwdGQAISD_fSG_Li256ELb1ELb1EEENS1_19SingleTileSchedulerILb1ELb0ELb0ELi128EEEEEEEEEvNT_6ParamsE:
        /* <DEDUP_REMOVED lines=24> */
.L_x_1970:
[----:B------:R-:W-:Y:S05]  /*0180*/  BSYNC B0 ;  /* 0x0000000000007941 */ /* 0x000fea0003800000 */
.L_x_1969:
        /* <DEDUP_REMOVED lines=37> */
.L_x_1971:
        /* <DEDUP_REMOVED lines=22> */
.L_x_1972:
[----:B------:R-:W-:Y:S01]  /*0540*/  PLOP3.LUT P0, PT, PT, PT, UP0, 0x80, 0x0 ;  /* 0x000000000000781c */ /* 0x000fe20003f0f008 */
[----:B------:R-:W-:Y:S01]  /*0550*/  NOP ;  /* 0x0000000000007918 */ /* 0x000fe20000000000 */
[----:B------:R-:W-:Y:S01]  /*0560*/  ULDC.64 UR46, c[0x0][0x208] ;  /* 0x00008200002e7ab9 */ /* 0x000fe20000000a00 */
[----:B------:R-:W-:Y:S01]  /*0570*/  BSSY B6, `(.L_x_1973) ;  /* 0x0000a33000067945 */ /* 0x000fe20003800000 */
[----:B-12-4-:R-:W-:Y:S09]  /*0580*/  BAR.SYNC.DEFER_BLOCKING 0x0 ;  /* 0x0000000000007b1d */ /* 0x016ff20000010000 */
[----:B------:R-:W-:Y:S05]  /*0590*/  @!P0 BRA `(.L_x_1974) ;  /* 0x0000005000dc8947 */ /* 0x000fea0003800000 */
.L_x_1975:
        /* <DEDUP_REMOVED lines=22> */
.L_x_1976:
        /* <DEDUP_REMOVED lines=14> */
.L_x_1978:
[----:B------:R-:W-:-:S05]  /*07e0*/  ULDC UR4, c[0x0][0x8c4] ;  /* 0x0002310000047ab9 */ /* 0x000fca0000000800 */
.L_x_1977:
        /* <DEDUP_REMOVED lines=19> */
.L_x_1980:
        /* <DEDUP_REMOVED lines=14> */
.L_x_1981:
        /* <DEDUP_REMOVED lines=11> */
.L_x_1982:
        /* <DEDUP_REMOVED lines=13> */
.L_x_1983:
        /* <DEDUP_REMOVED lines=66> */
.L_x_1984:
        /* <DEDUP_REMOVED lines=28> */
.L_x_1987:
        /* <DEDUP_REMOVED lines=15> */
.L_x_1986:
        /* <DEDUP_REMOVED lines=22> */
.L_x_1989:
        /* <DEDUP_REMOVED lines=15> */
.L_x_1988:
[----:B------:R-:W-:Y:S01]  /*14a0*/  SHF.R.S32.HI R25, RZ, 0x1f, R22 ;  /* 0x0000001fff197819 */ /* 0x000fe20000011416 */
[----:B------:R-:W-:-:S03]  /*14b0*/  UMOV UR4, 0xffffffff ;  /* 0xffffffff00047882 */ /* 0x000fc60000000000 */
[----:B------:R-:W-:-:S04]  /*14c0*/  LEA.HI R0, R25, R22, RZ, 0x7 ;  /* 0x0000001619007211 */ /* 0x000fc800078f38ff */
[----:B------:R-:W-:Y:S01]  /*14d0*/  SHF.R.S32.HI R16, RZ, 0x7, R0 ;  /* 0x00000007ff107819 */ /* 0x000fe20000011400 */
[----:B------:R-:W-:Y:S06]  /*14e0*/  BRA.DIV UR4, `(.L_x_1990) ;  /* 0x0000009204f47947 */ /* 0x000fec000b800000 */
[----:B------:R1:W2:Y:S02]  /*14f0*/  SHFL.IDX PT, R14, R16, RZ, 0x1f ;  /* 0x00001fff100e7589 */ /* 0x0002a400000e0000 */
.L_x_2114:
        /* <DEDUP_REMOVED lines=15> */
.L_x_1991:
        /* <DEDUP_REMOVED lines=19> */
.L_x_1993:
        /* <DEDUP_REMOVED lines=122> */
.L_x_2004:
[----:B------:R-:W-:-:S06]  /*1ec0*/  UISETP.NE.AND UP0, UPT, UR9, 0x3, UPT ;  /* 0x000000030900788c */ /* 0x000fcc000bf05270 */
[----:B------:R-:W-:-:S13]  /*1ed0*/  PLOP3.LUT P6, PT, PT, PT, UP0, 0x80, 0x0 ;  /* 0x000000000000781c */ /* 0x000fda0003fcf008 */
[----:B-1----:R-:W-:Y:S05]  /*1ee0*/  @!P6 BRA `(.L_x_1994) ;  /* 0x000000000004e947 */ /* 0x002fea0003800000 */
[----:B------:R-:W-:Y:S01]  /*1ef0*/  BPT.TRAP 0x1 ;  /* 0x000000040000795c */ /* 0x000fe20000300000 */
.L_x_1994:
[----:B------:R-:W-:Y:S01]  /*1f00*/  R2UR UR7, R18 ;  /* 0x00000000120772ca */ /* 0x000fe200000e0000 */
[----:B------:R-:W-:-:S05]  /*1f10*/  IMAD.U32 R16, RZ, RZ, UR4 ;  /* 0x00000004ff107e24 */ /* 0x000fca000f8e00ff */
[----:B------:R-:W-:-:S07]  /*1f20*/  SHF.L.U32 R16, R16, 0x1f, RZ ;  /* 0x0000001f10107819 */ /* 0x000fce00000006ff */
[----:B------:R-:W-:-:S09]  /*1f30*/  ULEA UR7, UR5, UR7, 0x3 ;  /* 0x0000000705077291 */ /* 0x000fd2000f8e183f */
[----:B------:R1:W2:Y:S01]  /*1f40*/  SYNCS.PHASECHK.TRANS64.TRYWAIT P0, [UR7+0x26810], R16 ;  /* 0x02681010ff0075a7 */ /* 0x0002a20008000147 */
[----:B------:R-:W-:Y:S05]  /*1f50*/  @!P6 BRA `(.L_x_1995) ;  /* 0x000000000004e947 */ /* 0x000fea0003800000 */
[----:B------:R-:W-:Y:S01]  /*1f60*/  BPT.TRAP 0x1 ;  /* 0x000000040000795c */ /* 0x000fe20000300000 */
.L_x_1995:
[----:B--2---:R-:W-:Y:S05]  /*1f70*/  @P0 BRA `(.L_x_1996) ;  /* 0x0000000000080947 */ /* 0x004fea0003800000 */
[----:B------:R-:W2:Y:S02]  /*1f80*/  SYNCS.PHASECHK.TRANS64.TRYWAIT P0, [UR7+0x26810], R16 ;  /* 0x02681010ff0075a7 */ /* 0x000ea40008000147 */
[----:B--2---:R-:W-:Y:S05]  /*1f90*/  @!P0 BRA `(.L_x_1997) ;  /* 0x00000088007c8947 */ /* 0x004fea0003800000 */
.L_x_1996:
        /* <DEDUP_REMOVED lines=66> */
.L_x_1998:
[----:B------:R1:W1:Y:S01]  /*23c0*/  SYNCS.PHASECHK.TRANS64.TRYWAIT P0, [UR7+0x26830], R16 ;  /* 0x02683010ff0075a7 */ /* 0x0002620008000147 */
[----:B------:R-:W-:Y:S05]  /*23d0*/  @!P6 BRA `(.L_x_1999) ;  /* 0x000000000004e947 */ /* 0x000fea0003800000 */
[----:B------:R-:W-:Y:S01]  /*23e0*/  BPT.TRAP 0x1 ;  /* 0x000000040000795c */ /* 0x000fe20000300000 */
.L_x_1999:
[----:B-1----:R-:W-:Y:S05]  /*23f0*/  @P0 BRA `(.L_x_2000) ;  /* 0x0000000000080947 */ /* 0x002fea0003800000 */
[----:B------:R-:W1:Y:S02]  /*2400*/  SYNCS.PHASECHK.TRANS64.TRYWAIT P0, [UR7+0x26830], R16 ;  /* 0x02683010ff0075a7 */ /* 0x000e640008000147 */
[----:B-1----:R-:W-:Y:S05]  /*2410*/  @!P0 BRA `(.L_x_2001) ;  /* 0x0000008400748947 */ /* 0x002fea0003800000 */
.L_x_2000:
        /* <DEDUP_REMOVED lines=517> */
.L_x_2002:
        /* <DEDUP_REMOVED lines=44> */
.L_x_2003:
        /* <DEDUP_REMOVED lines=62> */
.L_x_1985:
[----:B------:R-:W-:Y:S05]  /*4b10*/  @P0 BRA `(.L_x_1979) ;  /* 0x0000005c00600947 */ /* 0x000fea0003800000 */
[----:B------:R-:W-:Y:S01]  /*4b20*/  ULDC.64 UR4, c[0x0][0x878] ;  /* 0x00021e0000047ab9 */ /* 0x000fe20000000a00 */
[----:B------:R-:W2:Y:S01]  /*4b30*/  S2R R4, SR_TID.X ;  /* 0x0000000000047919 */ /* 0x000ea20000002100 */
[----:B------:R-:W-:Y:S01]  /*4b40*/  UISETP.NE.U32.AND UP0, UPT, UR4, URZ, UPT ;  /* 0x0000003f0400728c */ /* 0x000fe2000bf05070 */
[----:B------:R-:W3:Y:S01]  /*4b50*/  S2UR UR15, SR_CTAID.X ;  /* 0x00000000000f79c3 */ /* 0x000ee20000002500 */
        /* <DEDUP_REMOVED lines=12> */
[----:B-1----:R-:W-:Y:S01]  /*4c20*/  IMAD.U32 R3, RZ, RZ, UR5 ;  /* 0x00000005ff037e24 */ /* 0x002fe2000f8e00ff */
[----:B------:R-:W-:-:S04]  /*4c30*/  ULDC UR5, c[0x0][0x850] ;  /* 0x0002140000057ab9 */ /* 0x000fc80000000800 */
[----:B------:R1:W4:Y:S01]  /*4c40*/  @P0 LDG.E R2, desc[UR46][R2.64] ;  /* 0x0000002e02020981 */ /* 0x000322000c1e1900 */
[----:B------:R-:W5:Y:S01]  /*4c50*/  S2UR UR4, SR_CTAID.Y ;  /* 0x00000000000479c3 */ /* 0x000f620000002600 */
[----:B------:R-:W-:Y:S01]  /*4c60*/  UISETP.NE.AND UP1, UPT, UR5, 0x1, UPT ;  /* 0x000000010500788c */ /* 0x000fe2000bf25270 */
[----:B------:R-:W-:Y:S01]  /*4c70*/  BSSY B0, `(.L_x_2005) ;  /* 0x000005c000007945 */ /* 0x000fe20003800000 */
[----:B---3--:R-:W-:Y:S01]  /*4c80*/  UIMAD UR13, UR15, UR13, URZ ;  /* 0x0000000d0f0d72a4 */ /* 0x008fe2000f8e023f */
[C---:B--2---:R-:W-:Y:S01]  /*4c90*/  ISETP.NE.AND P1, PT, R4.reuse, 0x80, PT ;  /* 0x000000800400780c */ /* 0x044fe20003f25270 */
[----:B------:R-:W-:Y:S02]  /*4ca0*/  UIMAD UR12, UR36, UR14, URZ ;  /* 0x0000000e240c72a4 */ /* 0x000fe4000f8e023f */
[----:B------:R-:W-:Y:S01]  /*4cb0*/  UIMAD UR13, UR13, UR14, URZ ;  /* 0x0000000e0d0d72a4 */ /* 0x000fe2000f8e023f */
[----:B-1----:R-:W-:Y:S01]  /*4cc0*/  VIADD R3, R4, 0xffffff80 ;  /* 0xffffff8004037836 */ /* 0x002fe20000000000 */
[----:B------:R-:W-:-:S03]  /*4cd0*/  UIMAD UR15, UR15, 0x3000, URZ ;  /* 0x000030000f0f78a4 */ /* 0x000fc6000f8e023f */
[----:B------:R-:W-:Y:S01]  /*4ce0*/  @UP1 ULDC UR8, c[0x0][0x854] ;  /* 0x0002150000081ab9 */ /* 0x000fe20000000800 */
[----:B------:R-:W-:Y:S01]  /*4cf0*/  @UP1 ULDC UR16, c[0x0][0x858] ;  /* 0x0002160000101ab9 */ /* 0x000fe20000000800 */
[----:B------:R-:W-:Y:S01]  /*4d00*/  USHF.R.S32.HI UR14, URZ, 0x1f, UR13 ;  /* 0x0000001f3f0e7899 */ /* 0x000fe2000801140d */
[----:B------:R-:W-:Y:S01]  /*4d10*/  SHF.R.S32.HI R0, RZ, 0x1f, R3 ;  /* 0x0000001fff007819 */ /* 0x000fe20000011403 */
[----:B-----5:R-:W-:Y:S02]  /*4d20*/  UIMAD.WIDE.U32 UR8, UR4, UR8, URZ ;  /* 0x00000008040872a5 */ /* 0x020fe4000f8e003f */
        /* <DEDUP_REMOVED lines=75> */
.L_x_2007:
[----:B------:R-:W2:Y:S04]  /*51e0*/  LDG.E.STRONG.GPU R4, desc[UR46][R2.64] ;  /* 0x0000002e02047981 */ /* 0x000ea8000c1ef900 */
[----:B--2---:R-:W-:Y:S01]  /*51f0*/  CCTL.IVALL ;  /* 0x00000000ff00798f */ /* 0x004fe20002000000 */
[----:B------:R-:W-:Y:S05]  /*5200*/  YIELD ;  /* 0x0000000000007946 */ /* 0x000fea0003800000 */
[----:B------:R-:W-:-:S13]  /*5210*/  ISETP.NE.AND P0, PT, R4, UR17, PT ;  /* 0x0000001104007c0c */ /* 0x000fda000bf05270 */
[----:B------:R-:W-:Y:S05]  /*5220*/  @P0 BRA `(.L_x_2007) ;  /* 0xfffffffc00ec0947 */ /* 0x000fea000383ffff */
.L_x_2006:
[----:B------:R-:W-:Y:S05]  /*5230*/  BSYNC B0 ;  /* 0x0000000000007941 */ /* 0x000fea0003800000 */
.L_x_2005:
[----:B------:R-:W-:-:S03]  /*5240*/  UMOV UR4, 0xffffffff ;  /* 0xffffffff00047882 */ /* 0x000fc60000000000 */
[----:B------:R-:W-:Y:S05]  /*5250*/  BRA.DIV UR4, `(.L_x_2008) ;  /* 0x0000005604fc7947 */ /* 0x000fea000b800000 */
[----:B------:R-:W-:Y:S01]  /*5260*/  NOP ;  /* 0x0000000000007918 */ /* 0x000fe20000000000 */
.L_x_2117:
        /* <DEDUP_REMOVED lines=16> */
.L_x_2011:
[----:B------:R-:W-:Y:S01]  /*5370*/  @P0 ELECT P2, URZ, PT ;  /* 0x00000000003f082f */ /* 0x000fe20003840000 */
[----:B------:R2:W-:-:S12]  /*5380*/  UBLKRED.G.S.ADD.F32.RN [UR4], [UR9], UR6, desc[UR10] ;  /* 0x00000a04090073bb */ /* 0x0005d800080a1406 */
[----:B------:R-:W-:Y:S02]  /*5390*/  @P2 PLOP3.LUT P0, PT, P2, PT, PT, 0x8, 0x0 ;  /* 0x000000000000281c */ /* 0x000fe4000170e170 */
[----:B------:R-:W-:-:S11]  /*53a0*/  PLOP3.LUT P2, PT, PT, PT, PT, 0x8, 0x0 ;  /* 0x000000000000781c */ /* 0x000fd60003f4e170 */
[----:B--2---:R-:W-:Y:S05]  /*53b0*/  @P0 BRA.U.ANY `(.L_x_2011) ;  /* 0xfffffffd00ec0947 */ /* 0x004fea000393ffff */
[----:B------:R0:W-:Y:S01]  /*53c0*/  UTMACMDFLUSH ;  /* 0x00000000000079b7 */ /* 0x0001e20000000000 */
[----:B------:R-:W-:-:S04]  /*53d0*/  DEPBAR.LE SB0, 0x0 ;  /* 0x000080000000791a */ /* 0x000fc80000000000 */
.L_x_2010:
[----:B------:R-:W-:Y:S05]  /*53e0*/  BSYNC B0 ;  /* 0x0000000000007941 */ /* 0x000fea0003800000 */
.L_x_2009:
        /* <DEDUP_REMOVED lines=14> */
.L_x_2013:
[----:B------:R-:W-:Y:S05]  /*54d0*/  BSYNC B0 ;  /* 0x0000000000007941 */ /* 0x000fea0003800000 */
.L_x_2012:
        /* <DEDUP_REMOVED lines=20> */
.L_x_2016:
[----:B-12---:R-:W2:Y:S04]  /*5620*/  LDG.E.STRONG.GPU R0, desc[UR46][R2.64] ;  /* 0x0000002e02007981 */ /* 0x006ea8000c1ef900 */
[----:B--2---:R-:W-:Y:S01]  /*5630*/  CCTL.IVALL ;  /* 0x00000000ff00798f */ /* 0x004fe20002000000 */
[----:B------:R-:W-:Y:S05]  /*5640*/  YIELD ;  /* 0x0000000000007946 */ /* 0x000fea0003800000 */
[----:B------:R-:W-:-:S13]  /*5650*/  ISETP.NE.AND P0, PT, R0, UR17, PT ;  /* 0x0000001100007c0c */ /* 0x000fda000bf05270 */
[----:B------:R-:W-:Y:S05]  /*5660*/  @P0 BRA `(.L_x_2016) ;  /* 0xfffffffc00ec0947 */ /* 0x000fea000383ffff */
.L_x_2015:
[----:B------:R-:W-:Y:S05]  /*5670*/  BSYNC B0 ;  /* 0x0000000000007941 */ /* 0x000fea0003800000 */
.L_x_2014:
[----:B------:R-:W-:-:S03]  /*5680*/  UMOV UR4, 0xffffffff ;  /* 0xffffffff00047882 */ /* 0x000fc60000000000 */
[----:B------:R-:W-:Y:S05]  /*5690*/  BRA.DIV UR4, `(.L_x_2017) ;  /* 0x0000005604087947 */ /* 0x000fea000b800000 */
[----:B------:R-:W-:Y:S01]  /*56a0*/  NOP ;  /* 0x0000000000007918 */ /* 0x000fe20000000000 */
.L_x_2120:
        /* <DEDUP_REMOVED lines=16> */
.L_x_2020:
[----:B------:R-:W-:Y:S01]  /*57b0*/  @P0 ELECT P2, URZ, PT ;  /* 0x00000000003f082f */ /* 0x000fe20003840000 */
[----:B------:R3:W-:-:S12]  /*57c0*/  UBLKRED.G.S.ADD.F32.RN [UR4], [UR9], UR6, desc[UR10] ;  /* 0x00000a04090073bb */ /* 0x0007d800080a1406 */
[----:B------:R-:W-:Y:S02]  /*57d0*/  @P2 PLOP3.LUT P0, PT, P2, PT, PT, 0x8, 0x0 ;  /* 0x000000000000281c */ /* 0x000fe4000170e170 */
[----:B------:R-:W-:-:S11]  /*57e0*/  PLOP3.LUT P2, PT, PT, PT, PT, 0x8, 0x0 ;  /* 0x000000000000781c */ /* 0x000fd60003f4e170 */
[----:B---3--:R-:W-:Y:S05]  /*57f0*/  @P0 BRA.U.ANY `(.L_x_2020) ;  /* 0xfffffffd00ec0947 */ /* 0x008fea000393ffff */
[----:B------:R0:W-:Y:S01]  /*5800*/  UTMACMDFLUSH ;  /* 0x00000000000079b7 */ /* 0x0001e20000000000 */
[----:B------:R-:W-:-:S04]  /*5810*/  DEPBAR.LE SB0, 0x0 ;  /* 0x000080000000791a */ /* 0x000fc80000000000 */
.L_x_2019:
[----:B------:R-:W-:Y:S05]  /*5820*/  BSYNC B0 ;  /* 0x0000000000007941 */ /* 0x000fea0003800000 */
.L_x_2018:
        /* <DEDUP_REMOVED lines=14> */
.L_x_1974:
        /* <DEDUP_REMOVED lines=21> */
.L_x_2022:
        /* <DEDUP_REMOVED lines=13> */
.L_x_2024:
[----:B------:R-:W-:-:S05]  /*5b30*/  ULDC UR4, c[0x0][0x8c4] ;  /* 0x0002310000047ab9 */ /* 0x000fca0000000800 */
.L_x_2023:
        /* <DEDUP_REMOVED lines=44> */
.L_x_2025:
        /* <DEDUP_REMOVED lines=13> */
.L_x_2026:
        /* <DEDUP_REMOVED lines=12> */
.L_x_2027:
        /* <DEDUP_REMOVED lines=27> */
.L_x_2028:
        /* <DEDUP_REMOVED lines=39> */
.L_x_2033:
[----:B------:R-:W2:Y:S04]  /*63b0*/  LDG.E.STRONG.GPU R0, desc[UR46][R2.64] ;  /* 0x0000002e02007981 */ /* 0x000ea8000c1ef900 */
[----:B--2---:R-:W-:Y:S01]  /*63c0*/  CCTL.IVALL ;  /* 0x00000000ff00798f */ /* 0x004fe20002000000 */
[----:B------:R-:W-:Y:S05]  /*63d0*/  YIELD ;  /* 0x0000000000007946 */ /* 0x000fea0003800000 */
[----:B------:R-:W-:-:S13]  /*63e0*/  ISETP.NE.AND P1, PT, R0, UR22, PT ;  /* 0x0000001600007c0c */ /* 0x000fda000bf25270 */
[----:B------:R-:W-:Y:S05]  /*63f0*/  @P1 BRA `(.L_x_2033) ;  /* 0xfffffffc00ec1947 */ /* 0x000fea000383ffff */
.L_x_2032:
[----:B------:R-:W-:Y:S05]  /*6400*/  BSYNC B0 ;  /* 0x0000000000007941 */ /* 0x000fea0003800000 */
.L_x_2031:
[----:B------:R-:W-:-:S03]  /*6410*/  UMOV UR17, 0xffffffff ;  /* 0xffffffff00117882 */ /* 0x000fc60000000000 */
[----:B------:R-:W-:Y:S05]  /*6420*/  BRA.DIV UR17, `(.L_x_2034) ;  /* 0x0000004611c07947 */ /* 0x000fea000b800000 */
[----:B------:R-:W-:Y:S01]  /*6430*/  NOP ;  /* 0x0000000000007918 */ /* 0x000fe20000000000 */
.L_x_2123:
        /* <DEDUP_REMOVED lines=22> */
.L_x_2036:
[----:B------:R-:W-:Y:S05]  /*65a0*/  BSYNC B0 ;  /* 0x0000000000007941 */ /* 0x000fea0003800000 */
.L_x_2035:
        /* <DEDUP_REMOVED lines=20> */
.L_x_2038:
[----:B------:R-:W-:Y:S05]  /*66f0*/  BSYNC B0 ;  /* 0x0000000000007941 */ /* 0x000fea0003800000 */
.L_x_2037:
[----:B------:R-:W-:Y:S06]  /*6700*/  BAR.ARV 0xa, 0xa0 ;  /* 0x0282800000007b1d */ /* 0x000fec0000002000 */
[----:B------:R-:W-:Y:S04]  /*6710*/  BSSY B0, `(.L_x_2039) ;  /* 0x0000003000007945 */ /* 0x000fe80003800000 */
[----:B------:R-:W-:Y:S05]  /*6720*/  @!P0 BRA `(.L_x_2040) ;  /* 0x0000000000048947 */ /* 0x000fea0003800000 */
[----:B------:R-:W-:-:S04]  /*6730*/  DEPBAR.LE SB0, 0x0 ;  /* 0x000080000000791a */ /* 0x000fc80000000000 */
.L_x_2040:
[----:B------:R-:W-:Y:S05]  /*6740*/  BSYNC B0 ;  /* 0x0000000000007941 */ /* 0x000fea0003800000 */
.L_x_2039:
        /* <DEDUP_REMOVED lines=19> */
.L_x_2042:
[----:B------:R-:W-:Y:S05]  /*6880*/  BSYNC B0 ;  /* 0x0000000000007941 */ /* 0x000fea0003800000 */
.L_x_2041:
[----:B------:R-:W-:Y:S01]  /*6890*/  UIADD3 UR17, UR9, 0x1, URZ ;  /* 0x0000000109117890 */ /* 0x000fe2000fffe03f */
[----:B------:R-:W-:Y:S11]  /*68a0*/  BRA `(.L_x_2043) ;  /* 0x0000000000047947 */ /* 0x000ff60003800000 */
.L_x_2030:
[----:B------:R-:W-:-:S05]  /*68b0*/  UMOV UR17, UR9 ;  /* 0x0000000900117c82 */ /* 0x000fca0008000000 */
.L_x_2043:
        /* <DEDUP_REMOVED lines=16> */
.L_x_2068:
        /* <DEDUP_REMOVED lines=11> */
.L_x_2046:
[----:B------:R-:W2:Y:S04]  /*6a70*/  LDG.E.STRONG.GPU R0, desc[UR46][R2.64] ;  /* 0x0000002e02007981 */ /* 0x000ea8000c1ef900 */
[----:B--2---:R-:W-:Y:S01]  /*6a80*/  CCTL.IVALL ;  /* 0x00000000ff00798f */ /* 0x004fe20002000000 */
[----:B------:R-:W-:Y:S05]  /*6a90*/  YIELD ;  /* 0x0000000000007946 */ /* 0x000fea0003800000 */
[----:B------:R-:W-:-:S13]  /*6aa0*/  ISETP.NE.AND P1, PT, R0, UR22, PT ;  /* 0x0000001600007c0c */ /* 0x000fda000bf25270 */
[----:B------:R-:W-:Y:S05]  /*6ab0*/  @P1 BRA `(.L_x_2046) ;  /* 0xfffffffc00ec1947 */ /* 0x000fea000383ffff */
.L_x_2045:
[----:B------:R-:W-:Y:S05]  /*6ac0*/  BSYNC B0 ;  /* 0x0000000000007941 */ /* 0x000fea0003800000 */
.L_x_2044:
[----:B------:R-:W-:-:S03]  /*6ad0*/  UMOV UR16, 0xffffffff ;  /* 0xffffffff00107882 */ /* 0x000fc60000000000 */
[----:B------:R-:W-:Y:S05]  /*6ae0*/  BRA.DIV UR16, `(.L_x_2047) ;  /* 0x00000042102c7947 */ /* 0x000fea000b800000 */
[----:B------:R-:W-:Y:S01]  /*6af0*/  NOP ;  /* 0x0000000000007918 */ /* 0x000fe20000000000 */
.L_x_2126:
        /* <DEDUP_REMOVED lines=19> */
.L_x_2049:
[----:B------:R-:W-:Y:S05]  /*6c30*/  BSYNC B0 ;  /* 0x0000000000007941 */ /* 0x000fea0003800000 */
.L_x_2048:
        /* <DEDUP_REMOVED lines=17> */
.L_x_2051:
[----:B------:R-:W-:Y:S05]  /*6d50*/  BSYNC B0 ;  /* 0x0000000000007941 */ /* 0x000fea0003800000 */
.L_x_2050:
[----:B------:R-:W-:Y:S06]  /*6d60*/  BAR.ARV 0xa, 0xa0 ;  /* 0x0282800000007b1d */ /* 0x000fec0000002000 */
[----:B------:R-:W-:Y:S04]  /*6d70*/  BSSY B0, `(.L_x_2052) ;  /* 0x0000003000007945 */ /* 0x000fe80003800000 */
[----:B------:R-:W-:Y:S05]  /*6d80*/  @!P0 BRA `(.L_x_2053) ;  /* 0x0000000000048947 */ /* 0x000fea0003800000 */
[----:B------:R-:W-:-:S04]  /*6d90*/  DEPBAR.LE SB0, 0x0 ;  /* 0x000080000000791a */ /* 0x000fc80000000000 */
.L_x_2053:
[----:B------:R-:W-:Y:S05]  /*6da0*/  BSYNC B0 ;  /* 0x0000000000007941 */ /* 0x000fea0003800000 */
.L_x_2052:
        /* <DEDUP_REMOVED lines=19> */
.L_x_2055:
[----:B------:R-:W-:Y:S05]  /*6ee0*/  BSYNC B0 ;  /* 0x0000000000007941 */ /* 0x000fea0003800000 */
.L_x_2054:
        /* <DEDUP_REMOVED lines=9> */
.L_x_2058:
[----:B------:R-:W2:Y:S04]  /*6f80*/  LDG.E.STRONG.GPU R0, desc[UR46][R2.64] ;  /* 0x0000002e02007981 */ /* 0x000ea8000c1ef900 */
[----:B--2---:R-:W-:Y:S01]  /*6f90*/  CCTL.IVALL ;  /* 0x00000000ff00798f */ /* 0x004fe20002000000 */
[----:B------:R-:W-:Y:S05]  /*6fa0*/  YIELD ;  /* 0x0000000000007946 */ /* 0x000fea0003800000 */
[----:B------:R-:W-:-:S13]  /*6fb0*/  ISETP.NE.AND P1, PT, R0, UR22, PT ;  /* 0x0000001600007c0c */ /* 0x000fda000bf25270 */
[----:B------:R-:W-:Y:S05]  /*6fc0*/  @P1 BRA `(.L_x_2058) ;  /* 0xfffffffc00ec1947 */ /* 0x000fea000383ffff */
.L_x_2057:
[----:B------:R-:W-:Y:S05]  /*6fd0*/  BSYNC B0 ;  /* 0x0000000000007941 */ /* 0x000fea0003800000 */
.L_x_2056:
[----:B------:R-:W-:-:S03]  /*6fe0*/  UMOV UR12, 0xffffffff ;  /* 0xffffffff000c7882 */ /* 0x000fc60000000000 */
[----:B------:R-:W-:Y:S05]  /*6ff0*/  BRA.DIV UR12, `(.L_x_2059) ;  /* 0x0000003e0c047947 */ /* 0x000fea000b800000 */
[----:B------:R-:W-:Y:S01]  /*7000*/  NOP ;  /* 0x0000000000007918 */ /* 0x000fe20000000000 */
.L_x_2129:
        /* <DEDUP_REMOVED lines=15> */
.L_x_2061:
[----:B------:R-:W-:Y:S05]  /*7100*/  BSYNC B0 ;  /* 0x0000000000007941 */ /* 0x000fea0003800000 */
.L_x_2060:
        /* <DEDUP_REMOVED lines=15> */
.L_x_2063:
[----:B------:R-:W-:Y:S05]  /*7200*/  BSYNC B0 ;  /* 0x0000000000007941 */ /* 0x000fea0003800000 */
.L_x_2062:
[----:B------:R-:W-:Y:S06]  /*7210*/  BAR.ARV 0xa, 0xa0 ;  /* 0x0282800000007b1d */ /* 0x000fec0000002000 */
[----:B------:R-:W-:Y:S04]  /*7220*/  BSSY B0, `(.L_x_2064) ;  /* 0x0000003000007945 */ /* 0x000fe80003800000 */
[----:B------:R-:W-:Y:S05]  /*7230*/  @!P0 BRA `(.L_x_2065) ;  /* 0x0000000000048947 */ /* 0x000fea0003800000 */
[----:B------:R-:W-:-:S04]  /*7240*/  DEPBAR.LE SB0, 0x0 ;  /* 0x000080000000791a */ /* 0x000fc80000000000 */
.L_x_2065:
[----:B------:R-:W-:Y:S05]  /*7250*/  BSYNC B0 ;  /* 0x0000000000007941 */ /* 0x000fea0003800000 */
.L_x_2064:
        /* <DEDUP_REMOVED lines=19> */
.L_x_2067:
[----:B------:R-:W-:Y:S05]  /*7390*/  BSYNC B0 ;  /* 0x0000000000007941 */ /* 0x000fea0003800000 */
.L_x_2066:
[----:B------:R-:W-:Y:S02]  /*73a0*/  UIADD3 UR9, UR9, 0x2, URZ ;  /* 0x0000000209097890 */ /* 0x000fe4000fffe03f */
[----:B------:R-:W-:Y:S02]  /*73b0*/  UIADD3 UR4, UR4, 0x3000, URZ ;  /* 0x0000300004047890 */ /* 0x000fe4000fffe03f */
[----:B------:R-:W-:-:S06]  /*73c0*/  UISETP.GE.AND UP0, UPT, UR9, UR11, UPT ;  /* 0x0000000b0900728c */ /* 0x000fcc000bf06270 */
[----:B------:R-:W-:-:S13]  /*73d0*/  PLOP3.LUT P1, PT, PT, PT, UP0, 0x80, 0x0 ;  /* 0x000000000000781c */ /* 0x000fda0003f2f008 */
[----:B------:R-:W-:Y:S05]  /*73e0*/  @!P1 BRA `(.L_x_2068) ;  /* 0xfffffff400749947 */ /* 0x000fea000383ffff */
.L_x_2029:
        /* <DEDUP_REMOVED lines=41> */
.L_x_2071:
[----:B------:R-:W-:Y:S05]  /*7680*/  BSYNC B0 ;  /* 0x0000000000007941 */ /* 0x000fea0003800000 */
.L_x_2070:
[----:B------:R-:W-:Y:S05]  /*7690*/  BRA `(.L_x_2072) ;  /* 0x0000000000047947 */ /* 0x000fea0003800000 */
.L_x_2069:
[----:B------:R-:W-:-:S05]  /*76a0*/  UMOV UR4, UR9 ;  /* 0x0000000900047c82 */ /* 0x000fca0008000000 */
.L_x_2072:
        /* <DEDUP_REMOVED lines=11> */
.L_x_2077:
        /* <DEDUP_REMOVED lines=24> */
.L_x_2074:
[----:B------:R-:W-:Y:S05]  /*78e0*/  BSYNC B0 ;  /* 0x0000000000007941 */ /* 0x000fea0003800000 */
.L_x_2073:
        /* <DEDUP_REMOVED lines=24> */
.L_x_2076:
[----:B------:R-:W-:Y:S05]  /*7a70*/  BSYNC B0 ;  /* 0x0000000000007941 */ /* 0x000fea0003800000 */
.L_x_2075:
[----:B------:R-:W-:Y:S02]  /*7a80*/  UIADD3 UR7, UR7, 0x2, URZ ;  /* 0x0000000207077890 */ /* 0x000fe4000fffe03f */
[----:B------:R-:W-:Y:S02]  /*7a90*/  ULEA UR5, UR19, UR5, 0x1 ;  /* 0x0000000513057291 */ /* 0x000fe4000f8e083f */
[----:B------:R-:W-:Y:S02]  /*7aa0*/  ULEA UR6, UR19, UR6, 0x1 ;  /* 0x0000000613067291 */ /* 0x000fe4000f8e083f */
[----:B------:R-:W-:-:S13]  /*7ab0*/  ISETP.NE.AND P0, PT, RZ, UR7, PT ;  /* 0x00000007ff007c0c */ /* 0x000fda000bf05270 */
[----:B------:R-:W-:Y:S05]  /*7ac0*/  @!P0 BRA `(.L_x_1979) ;  /* 0x0000002c00748947 */ /* 0x000fea0003800000 */
[----:B------:R-:W-:Y:S05]  /*7ad0*/  BRA `(.L_x_2077) ;  /* 0xfffffffc00207947 */ /* 0x000fea000383ffff */
.L_x_2021:
        /* <DEDUP_REMOVED lines=14> */
.L_x_2078:
        /* <DEDUP_REMOVED lines=14> */
.L_x_2080:
[----:B------:R-:W-:-:S05]  /*7ca0*/  ULDC UR4, c[0x0][0x8c4] ;  /* 0x0002310000047ab9 */ /* 0x000fca0000000800 */
.L_x_2079:
        /* <DEDUP_REMOVED lines=59> */
.L_x_2082:
        /* <DEDUP_REMOVED lines=13> */
.L_x_2083:
        /* <DEDUP_REMOVED lines=8> */
.L_x_2084:
        /* <DEDUP_REMOVED lines=21> */
.L_x_2085:
        /* <DEDUP_REMOVED lines=50> */
.L_x_2130:
        /* <DEDUP_REMOVED lines=15> */
.L_x_2088:
        /* <DEDUP_REMOVED lines=127> */
.L_x_2099:
[----:B-123--:R-:W-:-:S04]  /*8f00*/  SHF.L.U32 R18, R10, 0x1f, RZ ;  /* 0x0000001f0a127819 */ /* 0x00efc800000006ff */
[----:B------:R-:W2:Y:S02]  /*8f10*/  SYNCS.PHASECHK.TRANS64.TRYWAIT P1, [R15+URZ+0x26840], R18 ;  /* 0x026840120f0075a7 */ /* 0x000ea4000802017f */
[----:B--2---:R-:W-:Y:S05]  /*8f20*/  @!P1 BRA `(.L_x_2091) ;  /* 0x0000001c00689947 */ /* 0x004fea0003800000 */
.L_x_2131:
        /* <DEDUP_REMOVED lines=8> */
.L_x_2092:
        /* <DEDUP_REMOVED lines=44> */
.L_x_2132:
        /* <DEDUP_REMOVED lines=8> */
.L_x_2094:
        /* <DEDUP_REMOVED lines=44> */
.L_x_2133:
        /* <DEDUP_REMOVED lines=8> */
.L_x_2096:
        /* <DEDUP_REMOVED lines=38> */
.L_x_2135:
        /* <DEDUP_REMOVED lines=8> */
.L_x_2098:
        /* <DEDUP_REMOVED lines=44> */
.L_x_2090:
[----:B------:R-:W4:Y:S02]  /*9bd0*/  LDL.LU R4, [R1+0x4] ;  /* 0x0000040001047983 */ /* 0x000f240000300800 */
[----:B----4-:R-:W-:Y:S02]  /*9be0*/  ISETP.NE.AND P1, PT, R4, RZ, PT ;  /* 0x000000ff0400720c */ /* 0x010fe40003f25270 */
[----:B------:R4:W5:Y:S11]  /*9bf0*/  LDL R4, [R1] ;  /* 0x0000000001047983 */ /* 0x0009760000100800 */
[----:B----4-:R-:W-:Y:S05]  /*9c00*/  @!P1 BRA `(.L_x_2089) ;  /* 0x0000000400949947 */ /* 0x010fea0003800000 */
[----:B------:R-:W-:-:S04]  /*9c10*/  SHF.L.U32 R12, R10, 0x1f, RZ ;  /* 0x0000001f0a0c7819 */ /* 0x000fc800000006ff */
[----:B------:R-:W4:Y:S02]  /*9c20*/  SYNCS.PHASECHK.TRANS64.TRYWAIT P1, [R15+URZ+0x26840], R12 ;  /* 0x0268400c0f0075a7 */ /* 0x000f24000802017f */
[----:B----4-:R-:W-:Y:S05]  /*9c30*/  @!P1 BRA `(.L_x_2100) ;  /* 0x0000001000789947 */ /* 0x010fea0003800000 */
.L_x_2136:
        /* <DEDUP_REMOVED lines=8> */
.L_x_2101:
        /* <DEDUP_REMOVED lines=41> */
.L_x_2137:
        /* <DEDUP_REMOVED lines=8> */
.L_x_2103:
        /* <DEDUP_REMOVED lines=41> */
.L_x_2089:
[----:B------:R-:W1:Y:S01]  /*a260*/  S2R R0, SR_TID.X ;  /* 0x0000000000007919 */ /* 0x000e620000002100 */
[----:B------:R-:W-:Y:S01]  /*a270*/  IMAD R3, R16, 0x8, R15 ;  /* 0x0000000810037824 */ /* 0x000fe200078e020f */
[----:B-1----:R-:W-:Y:S02]  /*a280*/  LOP3.LUT R2, R0, 0x7f, RZ, 0xc0, !PT ;  /* 0x0000007f00027812 */ /* 0x002fe400078ec0ff */
[----:B------:R-:W-:Y:S02]  /*a290*/  SHF.L.U32 R0, R10, 0x1f, RZ ;  /* 0x0000001f0a007819 */ /* 0x000fe400000006ff */
[----:B------:R-:W-:Y:S02]  /*a2a0*/  ISETP.NE.AND P1, PT, R2, RZ, PT ;  /* 0x000000ff0200720c */ /* 0x000fe40003f25270 */
[----:B------:R-:W1:Y:S02]  /*a2b0*/  SYNCS.PHASECHK.TRANS64.TRYWAIT P0, [R3+URZ+0x26840], R0 ;  /* 0x02684000030075a7 */ /* 0x000e64000800017f */
[----:B-1----:R-:W-:Y:S09]  /*a2c0*/  @!P0 BRA `(.L_x_2104) ;  /* 0x0000000800fc8947 */ /* 0x002ff20003800000 */
.L_x_2138:
[----:B------:R-:W-:Y:S05]  /*a2d0*/  @P1 BRA `(.L_x_2105) ;  /* 0x0000000000181947 */ /* 0x000fea0003800000 */
[----:B------:R-:W1:Y:S01]  /*a2e0*/  S2R R2, SR_TID.X ;  /* 0x0000000000027919 */ /* 0x000e620000002100 */
[----:B------:R-:W-:-:S04]  /*a2f0*/  IMAD.MOV.U32 R0, RZ, RZ, 0x3100 ;  /* 0x00003100ff007424 */ /* 0x000fc800078e00ff */
[----:B------:R1:W-:Y:S02]  /*a300*/  SYNCS.ARRIVE.TRANS64 RZ, [R3+URZ+0x26830], R0 ;  /* 0x0268300003ff79a7 */ /* 0x0003e4000800003f */
[----:B-1----:R-:W-:-:S13]  /*a310*/  LOP3.LUT P0, RZ, R2, 0x1f, RZ, 0xc0, !PT ;  /* 0x0000001f02ff7812 */ /* 0x002fda000780c0ff */
[----:B------:R-:W-:Y:S05]  /*a320*/  @!P0 BRA `(.L_x_2105) ;  /* 0x0000000000048947 */ /* 0x000fea0003800000 */
[----:B------:R-:W-:Y:S01]  /*a330*/  BPT.TRAP 0x1 ;  /* 0x000000040000795c */ /* 0x000fe20000300000 */
.L_x_2105:
        /* <DEDUP_REMOVED lines=48> */
.L_x_2086:
[----:B------:R-:W-:Y:S05]  /*a640*/  BSYNC B0 ;  /* 0x0000000000007941 */ /* 0x000fea0003800000 */
.L_x_2081:
[----:B------:R-:W-:-:S03]  /*a650*/  UMOV UR8, 0xffffffff ;  /* 0xffffffff00087882 */ /* 0x000fc60000000000 */
[----:B------:R-:W-:Y:S05]  /*a660*/  BRA.DIV UR8, `(.L_x_2106) ;  /* 0x0000000a08287947 */ /* 0x000fea000b800000 */
[----:B------:R-:W-:-:S13]  /*a670*/  ELECT P6, URZ, PT ;  /* 0x00000000003f782f */ /* 0x000fda00038c0000 */
.L_x_2141:
[----:B------:R-:W-:Y:S05]  /*a680*/  @!P6 BRA `(.L_x_1979) ;  /* 0x000000000084e947 */ /* 0x000fea0003800000 */
[----:B------:R-:W-:-:S06]  /*a690*/  ULOP3.LUT UR8, UR38, 0x2, URZ, 0xfc, !UPT ;  /* 0x0000000226087892 */ /* 0x000fcc000f8efc3f */
[----:B------:R-:W-:-:S05]  /*a6a0*/  IMAD.U32 R2, RZ, RZ, UR8 ;  /* 0x00000008ff027e24 */ /* 0x000fca000f8e00ff */
[----:B------:R-:W-:-:S13]  /*a6b0*/  ISETP.NE.AND P2, PT, R2, 0x3, PT ;  /* 0x000000030200780c */ /* 0x000fda0003f45270 */
[----:B------:R-:W-:Y:S05]  /*a6c0*/  @!P2 BRA `(.L_x_2107) ;  /* 0x000000000004a947 */ /* 0x000fea0003800000 */
[----:B---3--:R-:W-:Y:S01]  /*a6d0*/  BPT.TRAP 0x1 ;  /* 0x000000040000795c */ /* 0x008fe20000300000 */
.L_x_2107:
        /* <DEDUP_REMOVED lines=15> */
.L_x_2142:
[----:B------:R-:W2:Y:S02]  /*a7d0*/  SYNCS.PHASECHK.TRANS64.TRYWAIT P0, [R3+URZ], R2 ;  /* 0x00000002030075a7 */ /* 0x000ea4000800017f */
[----:B--2---:R-:W-:Y:S05]  /*a7e0*/  @!P0 BRA `(.L_x_2109) ;  /* 0x0000000400fc8947 */ /* 0x004fea0003800000 */
.L_x_2143:
[----:B------:R-:W-:Y:S05]  /*a7f0*/  @!P2 BRA `(.L_x_2110) ;  /* 0x000000000004a947 */ /* 0x000fea0003800000 */
[----:B---3--:R-:W-:Y:S01]  /*a800*/  BPT.TRAP 0x1 ;  /* 0x000000040000795c */ /* 0x008fe20000300000 */
.L_x_2110:
[----:B--2---:R-:W-:-:S04]  /*a810*/  VIADD R3, R8, 0x26840 ;  /* 0x0002684008037836 */ /* 0x004fc80000000000 */
[----:B------:R-:W-:-:S04]  /*a820*/  IMAD R5, R0, 0x8, R3 ;  /* 0x0000000800057824 */ /* 0x000fc800078e0203 */
[----:B------:R-:W2:Y:S02]  /*a830*/  SYNCS.PHASECHK.TRANS64.TRYWAIT P0, [R5+URZ], R4 ;  /* 0x00000004050075a7 */ /* 0x000ea4000800017f */
[----:B--2---:R-:W-:Y:S05]  /*a840*/  @!P0 BRA `(.L_x_2111) ;  /* 0x0000000400f88947 */ /* 0x004fea0003800000 */
.L_x_2144:
[----:B------:R-:W-:-:S07]  /*a850*/  IMAD R3, R6, 0x8, R3 ;  /* 0x0000000806037824 */ /* 0x000fce00078e0203 */
.L_x_2112:
[----:B----4-:R4:W1:Y:S02]  /*a860*/  SYNCS.PHASECHK.TRANS64.TRYWAIT P0, [R3+URZ], R2 ;  /* 0x00000002030075a7 */ /* 0x010864000800017f */
[----:B-1----:R-:W-:Y:S05]  /*a870*/  @!P0 NANOSLEEP.SYNCS 0x989680 ;  /* 0x009896800000895d */ /* 0x002fea0003900000 */
[----:B------:R-:W1:Y:S02]  /*a880*/  @!P0 SYNCS.PHASECHK.TRANS64 P0, [R3+URZ], R2 ;  /* 0x00000002030085a7 */ /* 0x000e64000800007f */
[----:B-1----:R-:W-:Y:S05]  /*a890*/  @!P0 BRA `(.L_x_2112) ;  /* 0xfffffffc00f08947 */ /* 0x002fea000383ffff */
.L_x_1979:
[----:B---3--:R-:W-:Y:S05]  /*a8a0*/  BSYNC B6 ;  /* 0x0000000000067941 */ /* 0x008fea0003800000 */
.L_x_1973:
[----:B------:R-:W-:Y:S05]  /*a8b0*/  EXIT ;  /* 0x000000000000794d */ /* 0x000fea0003800000 */
.L_x_1990:
[----:B------:R-:W-:Y:S02]  /*a8c0*/  IMAD.MOV.U32 R13, RZ, RZ, R16 ;  /* 0x000000ffff0d7224 */ /* 0x000fe400078e0010 */
[----:B------:R-:W-:Y:S02]  /*a8d0*/  IMAD.MOV.U32 R12, RZ, RZ, RZ ;  /* 0x000000ffff0c7224 */ /* 0x000fe400078e00ff */
[----:B------:R-:W-:Y:S02]  /*a8e0*/  IMAD.MOV.U32 R11, RZ, RZ, 0x1f ;  /* 0x0000001fff0b7424 */ /* 0x000fe400078e00ff */
[----:B------:R-:W-:-:S07]  /*a8f0*/  IMAD.MOV.U32 R15, RZ, RZ, -0x1 ;  /* 0xffffffffff0f7424 */ /* 0x000fce00078e00ff */
[----:B------:R-:W-:Y:S05]  /*a900*/  WARPSYNC.COLLECTIVE R15, `(.L_x_2113) ;  /* 0x000000000f087348 */ /* 0x000fea0003c00000 */
[----:B------:R1:W2:Y:S02]  /*a910*/  SHFL.IDX P6, R14, R13, R12, R11 ;  /* 0x0000000c0d0e7389 */ /* 0x0002a400000c000b */
[----:B-12---:R-:W-:Y:S01]  /*a920*/  ENDCOLLECTIVE ;  /* 0x000000000000791b */ /* 0x006fe20003800000 */
.L_x_2113:
[----:B------:R-:W-:Y:S05]  /*a930*/  BRA `(.L_x_2114) ;  /* 0xffffff6800f07947 */ /* 0x000fea000383ffff */
.L_x_1992:
[----:B--2---:R2:W3:Y:S02]  /*a940*/  SYNCS.PHASECHK.TRANS64.TRYWAIT P0, [R18+URZ+0x26800], R5 ;  /* 0x02680005120075a7 */ /* 0x0044e4000800017f */
[----:B---3--:R-:W-:Y:S05]  /*a950*/  @!P0 NANOSLEEP.SYNCS 0x989680 ;  /* 0x009896800000895d */ /* 0x008fea0003900000 */
[----:B------:R-:W3:Y:S02]  /*a960*/  @!P0 SYNCS.PHASECHK.TRANS64 P0, [R18+URZ+0x26800], R5 ;  /* 0x02680005120085a7 */ /* 0x000ee4000800007f */
[----:B---3--:R-:W-:Y:S05]  /*a970*/  @!P0 BRA `(.L_x_1992) ;  /* 0xfffffffc00f08947 */ /* 0x008fea000383ffff */
[----:B------:R-:W-:Y:S05]  /*a980*/  BRA `(.L_x_1991) ;  /* 0xffffff6c00187947 */ /* 0x000fea000383ffff */
.L_x_1997:
[----:B--2---:R-:W-:-:S04]  /*a990*/  IMAD.U32 R7, RZ, RZ, UR7 ;  /* 0x00000007ff077e24 */ /* 0x004fc8000f8e00ff */
[----:B------:R2:W3:Y:S03]  /*a9a0*/  SYNCS.PHASECHK.TRANS64.TRYWAIT P0, [R7+URZ+0x26810], R16 ;  /* 0x02681010070075a7 */ /* 0x0004e6000800017f */
[----:B---3--:R-:W-:Y:S05]  /*a9b0*/  @!P0 NANOSLEEP.SYNCS 0x989680 ;  /* 0x009896800000895d */ /* 0x008fea0003900000 */
[----:B------:R-:W3:Y:S02]  /*a9c0*/  @!P0 SYNCS.PHASECHK.TRANS64 P0, [R7+URZ+0x26810], R16 ;  /* 0x02681010070085a7 */ /* 0x000ee4000800007f */
[----:B---3--:R-:W-:Y:S05]  /*a9d0*/  @!P0 BRA `(.L_x_1997) ;  /* 0xfffffffc00ec8947 */ /* 0x008fea000383ffff */
[----:B------:R-:W-:Y:S05]  /*a9e0*/  BRA `(.L_x_1996) ;  /* 0xffffff74006c7947 */ /* 0x000fea000383ffff */
.L_x_2001:
[----:B------:R-:W-:-:S04]  /*a9f0*/  IMAD.U32 R121, RZ, RZ, UR7 ;  /* 0x00000007ff797e24 */ /* 0x000fc8000f8e00ff */
[----:B------:R1:W1:Y:S03]  /*aa00*/  SYNCS.PHASECHK.TRANS64.TRYWAIT P0, [R121+URZ+0x26830], R16 ;  /* 0x02683010790075a7 */ /* 0x000266000800017f */
[----:B-1----:R-:W-:Y:S05]  /*aa10*/  @!P0 NANOSLEEP.SYNCS 0x989680 ;  /* 0x009896800000895d */ /* 0x002fea0003900000 */
[----:B------:R-:W1:Y:S02]  /*aa20*/  @!P0 SYNCS.PHASECHK.TRANS64 P0, [R121+URZ+0x26830], R16 ;  /* 0x02683010790085a7 */ /* 0x000e64000800007f */
[----:B-1----:R-:W-:Y:S05]  /*aa30*/  @!P0 BRA `(.L_x_2001) ;  /* 0xfffffffc00ec8947 */ /* 0x002fea000383ffff */
[----:B------:R-:W-:Y:S05]  /*aa40*/  BRA `(.L_x_2000) ;  /* 0xffffff7800747947 */ /* 0x000fea000383ffff */
.L_x_2008:
[----:B------:R-:W-:Y:S01]  /*aa50*/  BSSY B0, `(.L_x_2115) ;  /* 0x0000005000007945 */ /* 0x000fe20003800000 */
[----:B------:R-:W-:-:S07]  /*aa60*/  IMAD.MOV.U32 R15, RZ, RZ, -0x1 ;  /* 0xffffffffff0f7424 */ /* 0x000fce00078e00ff */
[----:B-1----:R-:W-:Y:S05]  /*aa70*/  WARPSYNC.COLLECTIVE R15, `(.L_x_2116) ;  /* 0x000000000f087348 */ /* 0x002fea0003c00000 */
[----:B------:R-:W-:Y:S01]  /*aa80*/  NOP ;  /* 0x0000000000007918 */ /* 0x000fe20000000000 */
[----:B-1----:R-:W-:Y:S01]  /*aa90*/  ENDCOLLECTIVE ;  /* 0x000000000000791b */ /* 0x002fe20003800000 */
.L_x_2116:
[----:B------:R-:W-:Y:S05]  /*aaa0*/  BSYNC B0 ;  /* 0x0000000000007941 */ /* 0x000fea0003800000 */
.L_x_2115:
[----:B------:R-:W-:Y:S05]  /*aab0*/  BRA `(.L_x_2117) ;  /* 0xffffffa400ec7947 */ /* 0x000fea000383ffff */
.L_x_2017:
[----:B------:R-:W-:Y:S01]  /*aac0*/  BSSY B0, `(.L_x_2118) ;  /* 0x0000005000007945 */ /* 0x000fe20003800000 */
[----:B------:R-:W-:-:S07]  /*aad0*/  IMAD.MOV.U32 R15, RZ, RZ, -0x1 ;  /* 0xffffffffff0f7424 */ /* 0x000fce00078e00ff */
[----:B-12---:R-:W-:Y:S05]  /*aae0*/  WARPSYNC.COLLECTIVE R15, `(.L_x_2119) ;  /* 0x000000000f087348 */ /* 0x006fea0003c00000 */
[----:B------:R-:W-:Y:S01]  /*aaf0*/  NOP ;  /* 0x0000000000007918 */ /* 0x000fe20000000000 */
[----:B-12---:R-:W-:Y:S01]  /*ab00*/  ENDCOLLECTIVE ;  /* 0x000000000000791b */ /* 0x006fe20003800000 */
.L_x_2119:
[----:B------:R-:W-:Y:S05]  /*ab10*/  BSYNC B0 ;  /* 0x0000000000007941 */ /* 0x000fea0003800000 */
.L_x_2118:
[----:B------:R-:W-:Y:S05]  /*ab20*/  BRA `(.L_x_2120) ;  /* 0xffffffa800e07947 */ /* 0x000fea000383ffff */
.L_x_2034:
[----:B------:R-:W-:Y:S01]  /*ab30*/  BSSY B0, `(.L_x_2121) ;  /* 0x0000005000007945 */ /* 0x000fe20003800000 */
[----:B------:R-:W-:-:S07]  /*ab40*/  IMAD.MOV.U32 R15, RZ, RZ, -0x1 ;  /* 0xffffffffff0f7424 */ /* 0x000fce00078e00ff */
[----:B------:R-:W-:Y:S05]  /*ab50*/  WARPSYNC.COLLECTIVE R15, `(.L_x_2122) ;  /* 0x000000000f087348 */ /* 0x000fea0003c00000 */
[----:B------:R-:W-:Y:S01]  /*ab60*/  NOP ;  /* 0x0000000000007918 */ /* 0x000fe20000000000 */
[----:B------:R-:W-:Y:S01]  /*ab70*/  ENDCOLLECTIVE ;  /* 0x000000000000791b */ /* 0x000fe20003800000 */
.L_x_2122:
[----:B------:R-:W-:Y:S05]  /*ab80*/  BSYNC B0 ;  /* 0x0000000000007941 */ /* 0x000fea0003800000 */
.L_x_2121:
[----:B------:R-:W-:Y:S05]  /*ab90*/  BRA `(.L_x_2123) ;  /* 0xffffffb800287947 */ /* 0x000fea000383ffff */
.L_x_2047:
[----:B------:R-:W-:Y:S01]  /*aba0*/  BSSY B0, `(.L_x_2124) ;  /* 0x0000005000007945 */ /* 0x000fe20003800000 */
[----:B------:R-:W-:-:S07]  /*abb0*/  IMAD.MOV.U32 R15, RZ, RZ, -0x1 ;  /* 0xffffffffff0f7424 */ /* 0x000fce00078e00ff */
[----:B------:R-:W-:Y:S05]  /*abc0*/  WARPSYNC.COLLECTIVE R15, `(.L_x_2125) ;  /* 0x000000000f087348 */ /* 0x000fea0003c00000 */
[----:B------:R-:W-:Y:S01]  /*abd0*/  NOP ;  /* 0x0000000000007918 */ /* 0x000fe20000000000 */
[----:B------:R-:W-:Y:S01]  /*abe0*/  ENDCOLLECTIVE ;  /* 0x000000000000791b */ /* 0x000fe20003800000 */
.L_x_2125:
[----:B------:R-:W-:Y:S05]  /*abf0*/  BSYNC B0 ;  /* 0x0000000000007941 */ /* 0x000fea0003800000 */
.L_x_2124:
[----:B------:R-:W-:Y:S05]  /*ac00*/  BRA `(.L_x_2126) ;  /* 0xffffffbc00bc7947 */ /* 0x000fea000383ffff */
.L_x_2059:
[----:B------:R-:W-:Y:S01]  /*ac10*/  BSSY B0, `(.L_x_2127) ;  /* 0x0000005000007945 */ /* 0x000fe20003800000 */
[----:B------:R-:W-:-:S07]  /*ac20*/  IMAD.MOV.U32 R15, RZ, RZ, -0x1 ;  /* 0xffffffffff0f7424 */ /* 0x000fce00078e00ff */
[----:B------:R-:W-:Y:S05]  /*ac30*/  WARPSYNC.COLLECTIVE R15, `(.L_x_2128) ;  /* 0x000000000f087348 */ /* 0x000fea0003c00000 */
[----:B------:R-:W-:Y:S01]  /*ac40*/  NOP ;  /* 0x0000000000007918 */ /* 0x000fe20000000000 */
[----:B------:R-:W-:Y:S01]  /*ac50*/  ENDCOLLECTIVE ;  /* 0x000000000000791b */ /* 0x000fe20003800000 */
.L_x_2128:
[----:B------:R-:W-:Y:S05]  /*ac60*/  BSYNC B0 ;  /* 0x0000000000007941 */ /* 0x000fea0003800000 */
.L_x_2127:
[----:B------:R-:W-:Y:S05]  /*ac70*/  BRA `(.L_x_2129) ;  /* 0xffffffc000e47947 */ /* 0x000fea000383ffff */
.L_x_2087:
[----:B-1----:R1:W2:Y:S02]  /*ac80*/  SYNCS.PHASECHK.TRANS64.TRYWAIT P0, [R15+URZ+0x26820], R0 ;  /* 0x026820000f0075a7 */ /* 0x0022a4000800017f */
[----:B--2---:R-:W-:Y:S05]  /*ac90*/  @!P0 NANOSLEEP.SYNCS 0x989680 ;  /* 0x009896800000895d */ /* 0x004fea0003900000 */
[----:B------:R-:W2:Y:S02]  /*aca0*/  @!P0 SYNCS.PHASECHK.TRANS64 P0, [R15+URZ+0x26820], R0 ;  /* 0x026820000f0085a7 */ /* 0x000ea4000800007f */
[----:B--2---:R-:W-:Y:S05]  /*acb0*/  @!P0 BRA `(.L_x_2087) ;  /* 0xfffffffc00f08947 */ /* 0x004fea000383ffff */
[----:B------:R-:W-:Y:S05]  /*acc0*/  BRA `(.L_x_2130) ;  /* 0xffffffd800547947 */ /* 0x000fea000383ffff */
.L_x_2091:
[----:B--2---:R2:W3:Y:S02]  /*acd0*/  SYNCS.PHASECHK.TRANS64.TRYWAIT P1, [R15+URZ+0x26840], R18 ;  /* 0x026840120f0075a7 */ /* 0x0044e4000802017f */
[----:B---3--:R-:W-:Y:S05]  /*ace0*/  @!P1 NANOSLEEP.SYNCS 0x989680 ;  /* 0x009896800000995d */ /* 0x008fea0003900000 */
[----:B------:R-:W3:Y:S02]  /*acf0*/  @!P1 SYNCS.PHASECHK.TRANS64 P1, [R15+URZ+0x26840], R18 ;  /* 0x026840120f0095a7 */ /* 0x000ee4000802007f */
[----:B---3--:R-:W-:Y:S05]  /*ad00*/  @!P1 BRA `(.L_x_2091) ;  /* 0xfffffffc00f09947 */ /* 0x008fea000383ffff */
[----:B------:R-:W-:Y:S05]  /*ad10*/  BRA `(.L_x_2131) ;  /* 0xffffffe000847947 */ /* 0x000fea000383ffff */
.L_x_2093:
[----:B-1----:R1:W3:Y:S02]  /*ad20*/  SYNCS.PHASECHK.TRANS64.TRYWAIT P1, [R15+URZ+0x26828], R18 ;  /* 0x026828120f0075a7 */ /* 0x0022e4000802017f */
[----:B---3--:R-:W-:Y:S05]  /*ad30*/  @!P1 NANOSLEEP.SYNCS 0x989680 ;  /* 0x009896800000995d */ /* 0x008fea0003900000 */
[----:B------:R-:W3:Y:S02]  /*ad40*/  @!P1 SYNCS.PHASECHK.TRANS64 P1, [R15+URZ+0x26828], R18 ;  /* 0x026828120f0095a7 */ /* 0x000ee4000802007f */
[----:B---3--:R-:W-:Y:S05]  /*ad50*/  @!P1 BRA `(.L_x_2093) ;  /* 0xfffffffc00f09947 */ /* 0x008fea000383ffff */
[----:B------:R-:W-:Y:S05]  /*ad60*/  BRA `(.L_x_2132) ;  /* 0xffffffe400407947 */ /* 0x000fea000383ffff */
.L_x_2095:
[----:B---3--:R3:W4:Y:S02]  /*ad70*/  SYNCS.PHASECHK.TRANS64.TRYWAIT P1, [R15+URZ+0x26848], R18 ;  /* 0x026848120f0075a7 */ /* 0x008724000802017f */
[----:B----4-:R-:W-:Y:S05]  /*ad80*/  @!P1 NANOSLEEP.SYNCS 0x989680 ;  /* 0x009896800000995d */ /* 0x010fea0003900000 */
[----:B------:R-:W4:Y:S02]  /*ad90*/  @!P1 SYNCS.PHASECHK.TRANS64 P1, [R15+URZ+0x26848], R18 ;  /* 0x026848120f0095a7 */ /* 0x000f24000802007f */
[----:B----4-:R-:W-:Y:S05]  /*ada0*/  @!P1 BRA `(.L_x_2095) ;  /* 0xfffffffc00f09947 */ /* 0x010fea000383ffff */
[----:B------:R-:W-:Y:S05]  /*adb0*/  BRA `(.L_x_2133) ;  /* 0xffffffe400fc7947 */ /* 0x000fea000383ffff */
.L_x_2097:
[----:B------:R-:W-:-:S07]  /*adc0*/  SHF.L.U32 R4, R10, 0x1f, RZ ;  /* 0x0000001f0a047819 */ /* 0x000fce00000006ff */
.L_x_2134:
[----:B----4-:R4:W1:Y:S02]  /*add0*/  SYNCS.PHASECHK.TRANS64.TRYWAIT P1, [R15+URZ+0x26820], R4 ;  /* 0x026820040f0075a7 */ /* 0x010864000802017f */
[----:B-1----:R-:W-:Y:S05]  /*ade0*/  @!P1 NANOSLEEP.SYNCS 0x989680 ;  /* 0x009896800000995d */ /* 0x002fea0003900000 */
[----:B------:R-:W1:Y:S02]  /*adf0*/  @!P1 SYNCS.PHASECHK.TRANS64 P1, [R15+URZ+0x26820], R4 ;  /* 0x026820040f0095a7 */ /* 0x000e64000802007f */
[----:B-1----:R-:W-:Y:S05]  /*ae00*/  @!P1 BRA `(.L_x_2134) ;  /* 0xfffffffc00f09947 */ /* 0x002fea000383ffff */
[----:B------:R-:W-:Y:S05]  /*ae10*/  BRA `(.L_x_2135) ;  /* 0xffffffe8009c7947 */ /* 0x000fea000383ffff */
.L_x_2100:
[----:B----4-:R4:W1:Y:S02]  /*ae20*/  SYNCS.PHASECHK.TRANS64.TRYWAIT P1, [R15+URZ+0x26840], R12 ;  /* 0x0268400c0f0075a7 */ /* 0x010864000802017f */
[----:B-1----:R-:W-:Y:S05]  /*ae30*/  @!P1 NANOSLEEP.SYNCS 0x989680 ;  /* 0x009896800000995d */ /* 0x002fea0003900000 */
[----:B------:R-:W1:Y:S02]  /*ae40*/  @!P1 SYNCS.PHASECHK.TRANS64 P1, [R15+URZ+0x26840], R12 ;  /* 0x0268400c0f0095a7 */ /* 0x000e64000802007f */
[----:B-1----:R-:W-:Y:S05]  /*ae50*/  @!P1 BRA `(.L_x_2100) ;  /* 0xfffffffc00f09947 */ /* 0x002fea000383ffff */
[----:B------:R-:W-:Y:S05]  /*ae60*/  BRA `(.L_x_2136) ;  /* 0xffffffec00747947 */ /* 0x000fea000383ffff */
.L_x_2102:
[----:B-1----:R1:W2:Y:S02]  /*ae70*/  SYNCS.PHASECHK.TRANS64.TRYWAIT P1, [R15+URZ+0x26828], R12 ;  /* 0x0268280c0f0075a7 */ /* 0x0022a4000802017f */
[----:B--2---:R-:W-:Y:S05]  /*ae80*/  @!P1 NANOSLEEP.SYNCS 0x989680 ;  /* 0x009896800000995d */ /* 0x004fea0003900000 */
[----:B------:R-:W2:Y:S02]  /*ae90*/  @!P1 SYNCS.PHASECHK.TRANS64 P1, [R15+URZ+0x26828], R12 ;  /* 0x0268280c0f0095a7 */ /* 0x000ea4000802007f */
[----:B--2---:R-:W-:Y:S05]  /*aea0*/  @!P1 BRA `(.L_x_2102) ;  /* 0xfffffffc00f09947 */ /* 0x004fea000383ffff */
[----:B------:R-:W-:Y:S05]  /*aeb0*/  BRA `(.L_x_2137) ;  /* 0xfffffff000247947 */ /* 0x000fea000383ffff */
.L_x_2104:
[----:B------:R1:W1:Y:S02]  /*aec0*/  SYNCS.PHASECHK.TRANS64.TRYWAIT P0, [R3+URZ+0x26840], R0 ;  /* 0x02684000030075a7 */ /* 0x000264000800017f */
[----:B-1----:R-:W-:Y:S05]  /*aed0*/  @!P0 NANOSLEEP.SYNCS 0x989680 ;  /* 0x009896800000895d */ /* 0x002fea0003900000 */
[----:B------:R-:W1:Y:S02]  /*aee0*/  @!P0 SYNCS.PHASECHK.TRANS64 P0, [R3+URZ+0x26840], R0 ;  /* 0x02684000030085a7 */ /* 0x000e64000800007f */
[----:B-1----:R-:W-:Y:S05]  /*aef0*/  @!P0 BRA `(.L_x_2104) ;  /* 0xfffffffc00f08947 */ /* 0x002fea000383ffff */
[----:B------:R-:W-:Y:S05]  /*af00*/  BRA `(.L_x_2138) ;  /* 0xfffffff000f07947 */ /* 0x000fea000383ffff */
.L_x_2106:
[----:B------:R-:W-:Y:S01]  /*af10*/  BSSY B0, `(.L_x_2139) ;  /* 0x0000006000007945 */ /* 0x000fe20003800000 */
[----:B------:R-:W-:-:S07]  /*af20*/  IMAD.MOV.U32 R15, RZ, RZ, -0x1 ;  /* 0xffffffffff0f7424 */ /* 0x000fce00078e00ff */
[----:B---3--:R-:W-:Y:S05]  /*af30*/  WARPSYNC.COLLECTIVE R15, `(.L_x_2140) ;  /* 0x000000000f0c7348 */ /* 0x008fea0003c00000 */
[----:B------:R-:W-:Y:S02]  /*af40*/  ELECT P6, UR62, PT ;  /* 0x00000000003e782f */ /* 0x000fe400038c0000 */
[----:B------:R-:W-:Y:S01]  /*af50*/  MOV R14, UR62 ;  /* 0x0000003e000e7c02 */ /* 0x000fe20008000f00 */
[----:B---3--:R-:W-:Y:S10]  /*af60*/  ENDCOLLECTIVE ;  /* 0x000000000000791b */ /* 0x008ff40003800000 */
.L_x_2140:
[----:B------:R-:W-:Y:S05]  /*af70*/  BSYNC B0 ;  /* 0x0000000000007941 */ /* 0x000fea0003800000 */
.L_x_2139:
[----:B------:R-:W-:Y:S05]  /*af80*/  BRA `(.L_x_2141) ;  /* 0xfffffff400bc7947 */ /* 0x000fea000383ffff */
.L_x_2108:
[----:B-1----:R1:W2:Y:S02]  /*af90*/  SYNCS.PHASECHK.TRANS64.TRYWAIT P0, [R7+URZ], R4 ;  /* 0x00000004070075a7 */ /* 0x0022a4000800017f */
[----:B--2---:R-:W-:Y:S05]  /*afa0*/  @!P0 NANOSLEEP.SYNCS 0x989680 ;  /* 0x009896800000895d */ /* 0x004fea0003900000 */
[----:B------:R-:W2:Y:S02]  /*afb0*/  @!P0 SYNCS.PHASECHK.TRANS64 P0, [R7+URZ], R4 ;  /* 0x00000004070085a7 */ /* 0x000ea4000800007f */
[----:B--2---:R-:W-:Y:S05]  /*afc0*/  @!P0 BRA `(.L_x_2108) ;  /* 0xfffffffc00f08947 */ /* 0x004fea000383ffff */
[----:B------:R-:W-:Y:S05]  /*afd0*/  BRA `(.L_x_2142) ;  /* 0xfffffff400fc7947 */ /* 0x000fea000383ffff */
.L_x_2109:
[----:B--2---:R2:W4:Y:S02]  /*afe0*/  SYNCS.PHASECHK.TRANS64.TRYWAIT P0, [R3+URZ], R2 ;  /* 0x00000002030075a7 */ /* 0x004524000800017f */
[----:B----4-:R-:W-:Y:S05]  /*aff0*/  @!P0 NANOSLEEP.SYNCS 0x989680 ;  /* 0x009896800000895d */ /* 0x010fea0003900000 */
[----:B------:R-:W4:Y:S02]  /*b000*/  @!P0 SYNCS.PHASECHK.TRANS64 P0, [R3+URZ], R2 ;  /* 0x00000002030085a7 */ /* 0x000f24000800007f */
[----:B----4-:R-:W-:Y:S05]  /*b010*/  @!P0 BRA `(.L_x_2109) ;  /* 0xfffffffc00f08947 */ /* 0x010fea000383ffff */
[----:B------:R-:W-:Y:S05]  /*b020*/  BRA `(.L_x_2143) ;  /* 0xfffffff400f07947 */ /* 0x000fea000383ffff */
.L_x_2111:
[----:B--2---:R2:W4:Y:S02]  /*b030*/  SYNCS.PHASECHK.TRANS64.TRYWAIT P0, [R5+URZ], R4 ;  /* 0x00000004050075a7 */ /* 0x004524000800017f */
[----:B----4-:R-:W-:Y:S05]  /*b040*/  @!P0 NANOSLEEP.SYNCS 0x989680 ;  /* 0x009896800000895d */ /* 0x010fea0003900000 */
[----:B------:R-:W4:Y:S02]  /*b050*/  @!P0 SYNCS.PHASECHK.TRANS64 P0, [R5+URZ], R4 ;  /* 0x00000004050085a7 */ /* 0x000f24000800007f */
[----:B----4-:R-:W-:Y:S05]  /*b060*/  @!P0 BRA `(.L_x_2111) ;  /* 0xfffffffc00f08947 */ /* 0x010fea000383ffff */
[----:B------:R-:W-:Y:S05]  /*b070*/  BRA `(.L_x_2144) ;  /* 0xfffffff400f47947 */ /* 0x000fea000383ffff */
.L_x_2145:
        /* <DEDUP_REMOVED lines=16> */
.L_x_3308:


//--------------------- .text._ZN7cutlass13device_kernelIN5flash11enable_sm90INS1_16FlashAttnBwdSm90INS1_25CollectiveMainloopBwdSm90ILi2ELi2ELi2EN4cute5tupleIJNS5_1CILi1EEES8_S8_EEENS6_IJNS7_ILi64EEENS7_ILi128EEENS7_ILi96EEEEEENS_10bfloat16_tEfNS_4arch4Sm90ELb1ELb0ELb0ELb0ELb0ELb1ELb0ELb0ELi2ELi1ELi2ELi1ELb1EEENS1_21CollectiveEpilogueBwdISD_SE_SG_Li256ELb0ELb0ELi1EEENS1_25SingleTileBwdLPTSchedulerILb0ELi128ELb0EEEEEEEEEvNT_6ParamsE --------------------------
	.section	.text._ZN7cutlass13device_kernelIN5flash11enable_sm90INS1_16FlashAttnBwdSm90INS1_25CollectiveMainloopBwdSm90ILi2ELi2ELi2EN4cute5tupleIJNS5_1CILi1EEES8_S8_EEENS6_IJNS7_ILi64EEENS7_ILi128EEENS7_ILi96EEEEEENS_10bfloat16_tEfNS_4arch4Sm90ELb1ELb0ELb0ELb0ELb0ELb1ELb0ELb0ELi2ELi1ELi2ELi1ELb1EEENS1_21CollectiveEpilogueBwdISD_SE_SG_Li256ELb0ELb0ELi1EEENS1_25SingleTileBwdLPTSchedulerILb0ELi128ELb0EEEEEEEEEvNT_6ParamsE,"ax",@progbits
	.align	128
.text._ZN7cutlass13device_kernelIN5flash11enable_sm90INS1_16FlashAttnBwdSm90INS1_25CollectiveMainloopBwdSm90ILi2ELi2ELi2EN4cute5tupleIJNS5_1CILi1EEES8_S8_EEENS6_IJNS7_ILi64EEENS7_ILi128EEENS7_ILi96EEEEEENS_10bfloat16_tEfNS_4arch4Sm90ELb1ELb0ELb0ELb0ELb0ELb1ELb0ELb0ELi2ELi1ELi2ELi1ELb1EEENS1_21CollectiveEpilogueBwdISD_SE_SG_Li256ELb0ELb0ELi1EEENS1_25SingleTileBwdLPTSchedulerILb0ELi128ELb0EEEEEEEEEvNT_6ParamsE:
        .type           _ZN7cutlass13device_kernelIN5flash11enable_sm90INS1_16FlashAttnBwdSm90INS1_25CollectiveMainloopBwdSm90ILi2ELi2ELi2EN4cute5tupleIJNS5_1CILi1EEES8_S8_EEENS6_IJNS7_ILi64EEENS7_ILi128EEENS7_ILi96EEEEEENS_10bfloat16_tEfNS_4arch4Sm90ELb1ELb0ELb0ELb0ELb0ELb1ELb0ELb0ELi2ELi1ELi2ELi1ELb1EEENS1_21CollectiveEpilogueBwdISD_SE_SG_Li256ELb0ELb0ELi1EEENS1_25SingleTileBwdLPTSchedulerILb0ELi128ELb0EEEEEEEEEvNT_6ParamsE,@function
        .size           _ZN7cutlass13device_kernelIN5flash11enable_sm90INS1_16FlashAttnBwdSm90INS1_25CollectiveMainloopBwdSm90ILi2ELi2ELi2EN4cute5tupleIJNS5_1CILi1EEES8_S8_EEENS6_IJNS7_ILi64EEENS7_ILi128EEENS7_ILi96EEEEEENS_10bfloat16_tEfNS_4arch4Sm90ELb1ELb0ELb0ELb0ELb0ELb1ELb0ELb0ELi2ELi1ELi2ELi1ELb1EEENS1_21CollectiveEpilogueBwdISD_SE_SG_Li256ELb0ELb0ELi1EEENS1_25SingleTileBwdLPTSchedulerILb0ELi128ELb0EEEEEEEEEvNT_6ParamsE,(.L_x_3309 - _ZN7cutlass13device_kernelIN5flash11enable_sm90INS1_16FlashAttnBwdSm90INS1_25CollectiveMainloopBwdSm90ILi2ELi2ELi2EN4cute5tupleIJNS5_1CILi1EEES8_S8_EEENS6_IJNS7_ILi64EEENS7_ILi128EEENS7_ILi96EEEEEENS_10bfloat16_tEfNS_4arch4Sm90ELb1ELb0ELb0ELb0ELb0ELb1ELb0ELb0ELi2ELi1ELi2ELi1ELb1EEENS1_21CollectiveEpilogueBwdISD_SE_SG_Li256ELb0ELb0ELi1EEENS1_25SingleTileBwdLPTSchedulerILb0ELi128ELb0EEEEEEEEEvNT_6ParamsE)
        .other          _ZN7cutlass13device_kernelIN5flash11enable_sm90INS1_16FlashAttnBwdSm90INS1_25CollectiveMainloopBwdSm90ILi2ELi2ELi2EN4cute5tupleIJNS5_1CILi1EEES8_S8_EEENS6_IJNS7_ILi64EEENS7_ILi128EEENS7_ILi96EEEEEENS_10bfloat16_tEfNS_4arch4Sm90ELb1ELb0ELb0ELb0ELb0ELb1ELb0ELb0ELi2ELi1ELi2ELi1ELb1EEENS1_21CollectiveEpilogueBwdISD_SE_SG_Li256ELb0ELb0ELi1EEENS1_25SingleTileBwdLPTSchedulerILb0ELi128ELb0EEEEEEEEEvNT_6ParamsE,@"STO_CUDA_ENTRY STV_DEFAULT"
_ZN7cutlass13device_kernelIN5flash11enable_sm90INS1_16FlashAttnBwdSm90INS1_25CollectiveMainloopBwdSm90ILi2ELi2ELi2EN4cute5tupleIJNS5_1CILi1EEES8_S8_EEENS6_IJNS7_ILi64EEENS7_ILi128EEENS7_ILi96EEEEEENS_10bfloat16_tEfNS_4arch4Sm90ELb1ELb0ELb0ELb0ELb0ELb1ELb0ELb0ELi2ELi1ELi2ELi1ELb1EEENS1_21CollectiveEpilogueBwdISD_SE_SG_Li256ELb0ELb0ELi1EEENS1_25SingleTileBwdLPTSchedulerILb0ELi128ELb0EEEEEEEEEvNT_6ParamsE:
[----:B------:R-:W1:Y:S02]  /*0000*/  LDC R1, c[0x0][0x28] ;  /* 0x00000a00ff017b82 */ /* 0x000e640000000800 */
[----:B-1----:R-:W-:Y:S01]  /*0010*/  VIADD R1, R1, 0xfffffff8 ;  /* 0xfffffff801017836 */ /* 0x002fe20000000000 */
[----:B------:R-:W1:Y:S01]  /*0020*/  S2R R3, SR_TID.X ;  /* 0x0000000000037919 */ /* 0x000e620000002100 */
[----:B------:R-:W-:Y:S01]  /*0030*/  ELECT P0, URZ, PT ;  /* 0x00000000003f782f */ /* 0x000fe20003800000 */
[----:B------:R-:W-:Y:S01]  /*0040*/  BSSY B0, `(.L_x_2146) ;  /* 0x000001a000007945 */ /* 0x000fe20003800000 */
[--C-:B-1----:R-:W-:Y:S02]  /*0050*/  SHF.R.U32.HI R0, RZ, 0x5, R3.reuse ;  /* 0x00000005ff007819 */ /* 0x102fe40000011603 */
[----:B------:R-:W-:-:S03]  /*0060*/  SHF.R.U32.HI R3, RZ, 0x7, R3 ;  /* 0x00000007ff037819 */ /* 0x000fc60000011603 */
[----:B------:R-:W1:Y:S02]  /*0070*/  SHFL.IDX PT, R2, R0, RZ, 0x1f ;  /* 0x00001fff00027589 */ /* 0x000e6400000e0000 */
[----:B-1----:R-:W-:-:S13]  /*0080*/  ISETP.EQ.AND P0, PT, R2, RZ, P0 ;  /* 0x000000ff0200720c */ /* 0x002fda0000702270 */
        /* <DEDUP_REMOVED lines=21> */
.L_x_2147:
[----:B------:R-:W-:Y:S05]  /*01e0*/  BSYNC B0 ;  /* 0x0000000000007941 */ /* 0x000fea0003800000 */
.L_x_2146:
        /* <DEDUP_REMOVED lines=37> */
.L_x_2148:
        /* <DEDUP_REMOVED lines=22> */
.L_x_2149:
[----:B------:R-:W-:Y:S01]  /*05a0*/  PLOP3.LUT P0, PT, PT, PT, UP0, 0x80, 0x0 ;  /* 0x000000000000781c */ /* 0x000fe20003f0f008 */
[----:B------:R-:W-:Y:S01]  /*05b0*/  NOP ;  /* 0x0000000000007918 */ /* 0x000fe20000000000 */
[----:B-12-4-:R-:W-:Y:S11]  /*05c0*/  BAR.SYNC.DEFER_BLOCKING 0x0 ;  /* 0x0000000000007b1d */ /* 0x016ff60000010000 */
[----:B------:R-:W-:Y:S05]  /*05d0*/  @!P0 BRA `(.L_x_2150) ;  /* 0x00000054009c8947 */ /* 0x000fea0003800000 */
.L_x_2151:
[----:B------:R-:W-:-:S08]  /*05e0*/  NOP ;  /* 0x0000000000007918 */ /* 0x000fd00000000000 */
[----:B------:R-:W1:Y:S02]  /*05f0*/  USETMAXREG.TRY_ALLOC.CTAPOOL UP0, 0xf0 ;  /* 0x000000f0000079c8 */ /* 0x000e640008000600 */
[----:B-1----:R-:W-:-:S13]  /*0600*/  PLOP3.LUT P0, PT, PT, PT, UP0, 0x80, 0x0 ;  /* 0x000000000000781c */ /* 0x002fda0003f0f008 */
[----:B------:R-:W-:Y:S05]  /*0610*/  @!P0 BRA `(.L_x_2151) ;  /* 0xfffffffc00f08947 */ /* 0x000fea000383ffff */
[----:B------:R-:W-:Y:S01]  /*0620*/  LOP3.LUT R0, R0, 0x3, RZ, 0xc0, !PT ;  /* 0x0000000300007812 */ /* 0x000fe200078ec0ff */
[----:B------:R-:W1:Y:S01]  /*0630*/  S2R R2, SR_TID.X ;  /* 0x0000000000027919 */ /* 0x000e620000002100 */
[----:B------:R-:W2:Y:S01]  /*0640*/  S2UR UR7, SR_CTAID.X ;  /* 0x00000000000779c3 */ /* 0x000ea20000002500 */
[----:B------:R-:W-:Y:S02]  /*0650*/  ULDC UR8, c[0x0][0xb50] ;  /* 0x0002d40000087ab9 */ /* 0x000fe40000000800 */
[----:B------:R-:W-:Y:S01]  /*0660*/  UISETP.NE.AND UP0, UPT, UR8, 0x1, UPT ;  /* 0x000000010800788c */ /* 0x000fe2000bf05270 */
[----:B------:R-:W3:Y:S04]  /*0670*/  SHFL.IDX PT, R0, R0, RZ, 0x1f ;  /* 0x00001fff00007589 */ /* 0x000ee800000e0000 */
[----:B------:R-:W4:Y:S06]  /*0680*/  LDC R3, c[0x0][0xb68] ;  /* 0x0002da00ff037b82 */ /* 0x000f2c0000000800 */
[----:B------:R-:W-:Y:S01]  /*0690*/  @UP0 ULDC UR4, c[0x0][0xb54] ;  /* 0x0002d50000040ab9 */ /* 0x000fe20000000800 */
[----:B------:R-:W-:Y:S01]  /*06a0*/  @UP0 ULDC UR9, c[0x0][0xb58] ;  /* 0x0002d60000090ab9 */ /* 0x000fe20000000800 */
[----:B--2---:R-:W-:-:S02]  /*06b0*/  UIMAD.WIDE.U32 UR4, UR7, UR4, URZ ;  /* 0x00000004070472a5 */ /* 0x004fc4000f8e003f */
[----:B------:R-:W-:Y:S01]  /*06c0*/  UMOV UR6, UR7 ;  /* 0x0000000700067c82 */ /* 0x000fe20008000000 */
[----:B---3--:R-:W-:Y:S01]  /*06d0*/  ISETP.NE.AND P0, PT, R0, RZ, PT ;  /* 0x000000ff0000720c */ /* 0x008fe20003f05270 */
[----:B------:R-:W-:Y:S01]  /*06e0*/  @UP0 USHF.R.U32.HI UR6, URZ, UR9, UR5 ;  /* 0x000000093f060299 */ /* 0x000fe20008011605 */
[----:B-1----:R-:W-:-:S03]  /*06f0*/  SHF.R.U32.HI R2, RZ, 0x7, R2 ;  /* 0x00000007ff027819 */ /* 0x002fc60000011602 */
[----:B------:R-:W-:-:S04]  /*0700*/  UIADD3 UR4, -UR6, URZ, URZ ;  /* 0x0000003f06047290 */ /* 0x000fc8000fffe13f */
[----:B------:R-:W-:-:S04]  /*0710*/  UIMAD UR10, UR8, UR4, UR7 ;  /* 0x00000004080a72a4 */ /* 0x000fc8000f8e0207 */
[----:B------:R-:W-:-:S05]  /*0720*/  @!P0 VIADD R2, R2, 0x9 ;  /* 0x0000000902028836 */ /* 0x000fca0000000000 */
[----:B------:R1:W-:Y:S06]  /*0730*/  @!P0 BAR.ARV R2, 0xa0 ;  /* 0x000280020000851d */ /* 0x0003ec0000002000 */
[----:B----4-:R-:W-:-:S13]  /*0740*/  ISETP.LE.AND P0, PT, R3, UR6, PT ;  /* 0x0000000603007c0c */ /* 0x010fda000bf03270 */
[----:B-1----:R-:W-:Y:S05]  /*0750*/  @!P0 BRA `(.L_x_2152) ;  /* 0x0000000000208947 */ /* 0x002fea0003800000 */
[----:B------:R-:W-:Y:S01]  /*0760*/  ULDC UR7, c[0x0][0xb5c] ;  /* 0x0002d70000077ab9 */ /* 0x000fe20000000800 */
[----:B------:R-:W-:Y:S01]  /*0770*/  UMOV UR37, UR10 ;  /* 0x0000000a00257c82 */ /* 0x000fe20008000000 */
[----:B------:R-:W-:-:S11]  /*0780*/  UISETP.NE.AND UP0, UPT, UR7, 0x1, UPT ;  /* 0x000000010700788c */ /* 0x000fd6000bf05270 */
[----:B------:R-:W-:Y:S02]  /*0790*/  @UP0 ULDC.64 UR8, c[0x0][0xb60] ;  /* 0x0002d80000080ab9 */ /* 0x000fe40000000a00 */
[----:B------:R-:W-:-:S04]  /*07a0*/  UIMAD.WIDE.U32 UR4, UR10, UR8, URZ ;  /* 0x000000080a0472a5 */ /* 0x000fc8000f8e003f */
[----:B------:R-:W-:-:S04]  /*07b0*/  @UP0 USHF.R.U32.HI UR37, URZ, UR9, UR5 ;  /* 0x000000093f250299 */ /* 0x000fc80008011605 */
[----:B------:R-:W-:Y:S01]  /*07c0*/  UIMAD UR4, UR37, UR7, URZ ;  /* 0x00000007250472a4 */ /* 0x000fe2000f8e023f */
[----:B------:R-:W-:Y:S11]  /*07d0*/  BRA `(.L_x_2153) ;  /* 0x00000000001c7947 */ /* 0x000ff60003800000 */
.L_x_2152:
[----:B------:R-:W-:Y:S01]  /*07e0*/  ULDC UR7, c[0x0][0xb44] ;  /* 0x0002d10000077ab9 */ /* 0x000fe20000000800 */
[----:B------:R-:W-:Y:S01]  /*07f0*/  UMOV UR37, UR10 ;  /* 0x0000000a00257c82 */ /* 0x000fe20008000000 */
[----:B------:R-:W-:-:S11]  /*0800*/  UISETP.NE.AND UP0, UPT, UR7, 0x1, UPT ;  /* 0x000000010700788c */ /* 0x000fd6000bf05270 */
[----:B------:R-:W-:Y:S02]  /*0810*/  @UP0 ULDC.64 UR8, c[0x0][0xb48] ;  /* 0x0002d20000080ab9 */ /* 0x000fe40000000a00 */
[----:B------:R-:W-:-:S04]  /*0820*/  UIMAD.WIDE.U32 UR4, UR10, UR8, URZ ;  /* 0x000000080a0472a5 */ /* 0x000fc8000f8e003f */
[----:B------:R-:W-:-:S04]  /*0830*/  @UP0 USHF.R.U32.HI UR37, URZ, UR9, UR5 ;  /* 0x000000093f250299 */ /* 0x000fc80008011605 */
[----:B------:R-:W-:-:S12]  /*0840*/  UIMAD UR4, UR37, UR7, URZ ;  /* 0x00000007250472a4 */ /* 0x000fd8000f8e023f */
.L_x_2153:
[----:B------:R-:W-:Y:S01]  /*0850*/  ULDC UR43, c[0x0][0xb38] ;  /* 0x0002ce00002b7ab9 */ /* 0x000fe20000000800 */
[----:B------:R-:W-:Y:S02]  /*0860*/  UIADD3 UR4, UR10, -UR4, URZ ;  /* 0x800000040a047290 */ /* 0x000fe4000fffe03f */
[----:B------:R-:W-:Y:S01]  /*0870*/  UISETP.NE.AND UP0, UPT, UR43, 0x1, UPT ;  /* 0x000000012b00788c */ /* 0x000fe2000bf05270 */
[----:B------:R-:W-:Y:S02]  /*0880*/  ULDC UR5, c[0x0][0xb44] ;  /* 0x0002d10000057ab9 */ /* 0x000fe40000000800 */
[----:B------:R-:W-:-:S08]  /*0890*/  UIMAD UR6, UR6, UR5, UR4 ;  /* 0x00000005060672a4 */ /* 0x000fd0000f8e0204 */
[----:B------:R-:W-:Y:S01]  /*08a0*/  @UP0 ULDC UR4, c[0x0][0xb3c] ;  /* 0x0002cf0000040ab9 */ /* 0x000fe20000000800 */
[----:B------:R-:W-:Y:S01]  /*08b0*/  @UP0 ULDC UR7, c[0x0][0xb40] ;  /* 0x0002d00000070ab9 */ /* 0x000fe20000000800 */
[----:B------:R-:W-:Y:S02]  /*08c0*/  UIMAD.WIDE.U32 UR4, UR6, UR4, URZ ;  /* 0x00000004060472a5 */ /* 0x000fe4000f8e003f */
[----:B------:R-:W-:Y:S02]  /*08d0*/  UMOV UR44, UR6 ;  /* 0x00000006002c7c82 */ /* 0x000fe40008000000 */
[----:B------:R-:W-:-:S04]  /*08e0*/  @UP0 USHF.R.U32.HI UR44, URZ, UR7, UR5 ;  /* 0x000000073f2c0299 */ /* 0x000fc80008011605 */
[----:B------:R-:W-:Y:S02]  /*08f0*/  UIADD3 UR4, -UR44, URZ, URZ ;  /* 0x0000003f2c047290 */ /* 0x000fe4000fffe13f */
[----:B------:R-:W-:Y:S02]  /*0900*/  ISETP.LE.AND P0, PT, RZ, UR44, PT ;  /* 0x0000002cff007c0c */ /* 0x000fe4000bf03270 */
[----:B------:R-:W-:-:S11]  /*0910*/  UIMAD UR43, UR43, UR4, UR6 ;  /* 0x000000042b2b72a4 */ /* 0x000fd6000f8e0206 */
[----:B------:R-:W-:Y:S05]  /*0920*/  @!P0 EXIT ;  /* 0x000000000000894d */ /* 0x000fea0003800000 */
[----:B------:R-:W-:Y:S01]  /*0930*/  ULDC UR7, c[0x0][0x280] ;  /* 0x0000a00000077ab9 */ /* 0x000fe20000000800 */
[----:B------:R-:W-:Y:S01]  /*0940*/  ULDC UR5, c[0x0][0x290] ;  /* 0x0000a40000057ab9 */ /* 0x000fe20000000800 */
[----:B------:R-:W-:Y:S01]  /*0950*/  ULEA UR4, UR37, UR7, 0x7 ;  /* 0x0000000725047291 */ /* 0x000fe2000f8e383f */
[----:B------:R-:W-:Y:S01]  /*0960*/  PLOP3.LUT P0, PT, PT, PT, PT, 0x80, 0x0 ;  /* 0x000000000000781c */ /* 0x000fe20003f0f070 */
[----:B------:R-:W-:Y:S01]  /*0970*/  ULDC UR6, c[0x0][0x74c] ;  /* 0x0001d30000067ab9 */ /* 0x000fe20000000800 */
[----:B------:R-:W-:Y:S01]  /*0980*/  CS2R R70, SRZ ;  /* 0x0000000000467805 */ /* 0x000fe2000001ff00 */
[----:B------:R-:W-:Y:S01]  /*0990*/  UIADD3 UR5, -UR6, UR4, -UR5 ;  /* 0x0000000406057290 */ /* 0x000fe2000fffe905 */
[----:B------:R-:W-:Y:S01]  /*09a0*/  CS2R R68, SRZ ;  /* 0x0000000000447805 */ /* 0x000fe2000001ff00 */
[----:B------:R-:W-:Y:S01]  /*09b0*/  UIADD3 UR4, UR7, 0x3f, URZ ;  /* 0x0000003f07047890 */ /* 0x000fe2000fffe03f */
        /* <DEDUP_REMOVED lines=20> */
[----:B------:R-:W-:Y:S01]  /*0b00*/  CS2R R42, SRZ ;  /* 0x00000000002a7805 */ /* 0x000fe2000001ff00 */
[----:B------:R-:W-:Y:S01]  /*0b10*/  UISETP.GT.AND UP0, UPT, UR36, UR39, UPT ;  /* 0x000000272400728c */ /* 0x000fe2000bf04270 */
[----:B------:R-:W-:Y:S02]  /*0b20*/  CS2R R40, SRZ ;  /* 0x0000000000287805 */ /* 0x000fe4000001ff00 */
[----:B------:R-:W-:Y:S02]  /*0b30*/  CS2R R38, SRZ ;  /* 0x0000000000267805 */ /* 0x000fe4000001ff00 */
[----:B------:R-:W-:Y:S02]  /*0b40*/  CS2R R36, SRZ ;  /* 0x0000000000247805 */ /* 0x000fe4000001ff00 */
[----:B------:R-:W-:-:S02]  /*0b50*/  CS2R R34, SRZ ;  /* 0x0000000000227805 */ /* 0x000fc4000001ff00 */
[----:B------:R-:W-:Y:S02]  /*0b60*/  CS2R R32, SRZ ;  /* 0x0000000000207805 */ /* 0x000fe4000001ff00 */
[----:B------:R-:W-:Y:S02]  /*0b70*/  PLOP3.LUT P1, PT, PT, PT, UP0, 0x80, 0x0 ;  /* 0x000000000000781c */ /* 0x000fe40003f2f008 */
        /* <DEDUP_REMOVED lines=28> */
[----:B------:R-:W-:Y:S06]  /*0d40*/  @!P1 BRA `(.L_x_2154) ;  /* 0x0000003800389947 */ /* 0x000fec0003800000 */
        /* <DEDUP_REMOVED lines=21> */
.L_x_2156:
        /* <DEDUP_REMOVED lines=15> */
.L_x_2155:
        /* <DEDUP_REMOVED lines=22> */
.L_x_2158:
        /* <DEDUP_REMOVED lines=15> */
.L_x_2157:
[----:B------:R-:W-:Y:S01]  /*11e0*/  SHF.R.S32.HI R23, RZ, 0x1f, R22 ;  /* 0x0000001fff177819 */ /* 0x000fe20000011416 */
[----:B------:R-:W-:-:S03]  /*11f0*/  UMOV UR4, 0xffffffff ;  /* 0xffffffff00047882 */ /* 0x000fc60000000000 */
[----:B------:R-:W-:-:S04]  /*1200*/  LEA.HI R0, R23, R22, RZ, 0x7 ;  /* 0x0000001617007211 */ /* 0x000fc800078f38ff */
[----:B------:R-:W-:Y:S01]  /*1210*/  SHF.R.S32.HI R19, RZ, 0x7, R0 ;  /* 0x00000007ff137819 */ /* 0x000fe20000011400 */
[----:B------:R-:W-:Y:S06]  /*1220*/  BRA.DIV UR4, `(.L_x_2159) ;  /* 0x00000082042c7947 */ /* 0x000fec000b800000 */
[----:B------:R1:W2:Y:S02]  /*1230*/  SHFL.IDX PT, R14, R19, RZ, 0x1f ;  /* 0x00001fff130e7589 */ /* 0x0002a400000e0000 */
.L_x_2246:
        /* <DEDUP_REMOVED lines=15> */
.L_x_2160:
        /* <DEDUP_REMOVED lines=19> */
.L_x_2162:
        /* <DEDUP_REMOVED lines=35> */
[----:B------:R-:W-:Y:S01]  /*1690*/  ULDC UR4, c[0x0][0x290] ;  /* 0x0000a40000047ab9 */ /* 0x000fe20000000800 */
[----:B------:R-:W-:Y:S01]  /*16a0*/  LEA.HI R25, R25, R24, RZ, 0x5 ;  /* 0x0000001819197211 */ /* 0x000fe200078f28ff */
[----:B------:R-:W-:Y:S01]  /*16b0*/  UIMAD UR4, UR37, -0x80, UR4 ;  /* 0xffffff80250478a4 */ /* 0x000fe2000f8e0204 */
[----:B------:R-:W-:Y:S01]  /*16c0*/  IMAD.SHL.U32 R7, R7, 0x10, RZ ;  /* 0x0000001007077824 */ /* 0x000fe200078e00ff */
[--C-:B------:R-:W-:Y:S01]  /*16d0*/  SHF.R.S32.HI R3, RZ, 0x2, R26.reuse ;  /* 0x00000002ff037819 */ /* 0x100fe2000001141a */
[----:B------:R-:W2:Y:S01]  /*16e0*/  LDSM.16.M88.4 R184, [R5+0x6000] ;  /* 0x0060000005b8783b */ /* 0x000ea20000000200 */
[----:B------:R-:W-:Y:S02]  /*16f0*/  SHF.R.S32.HI R26, RZ, 0x1f, R26 ;  /* 0x0000001fff1a7819 */ /* 0x000fe4000001141a */
[----:B------:R-:W-:Y:S02]  /*1700*/  CS2R R70, SRZ ;  /* 0x0000000000467805 */ /* 0x000fe4000001ff00 */
[----:B------:R-:W-:Y:S01]  /*1710*/  SHF.R.S32.HI R25, RZ, 0x5, R25 ;  /* 0x00000005ff197819 */ /* 0x000fe20000011419 */
[----:B------:R-:W-:Y:S01]  /*1720*/  IMAD.U32 R6, RZ, RZ, UR4 ;  /* 0x00000004ff067e24 */ /* 0x000fe2000f8e00ff */
[----:B------:R-:W-:Y:S01]  /*1730*/  LEA.HI R22, R23, R22, RZ, 0x3 ;  /* 0x0000001617167211 */ /* 0x000fe200078f18ff */
[----:B------:R-:W3:Y:S01]  /*1740*/  LDSM.16.M88.4 R188, [R5+0x8000] ;  /* 0x0080000005bc783b */ /* 0x000ee20000000200 */
[----:B------:R-:W-:Y:S01]  /*1750*/  LOP3.LUT R7, R0, 0x30, R7, 0xf8, !PT ;  /* 0x0000003000077812 */ /* 0x000fe200078ef807 */
[----:B------:R-:W-:Y:S01]  /*1760*/  IMAD R25, R25, -0x10, R6 ;  /* 0xfffffff019197824 */ /* 0x000fe200078e0206 */
[----:B------:R-:W-:Y:S01]  /*1770*/  LEA.HI R26, R26, R3, RZ, 0x3 ;  /* 0x000000031a1a7211 */ /* 0x000fe200078f18ff */
[----:B------:R4:W2:Y:S01]  /*1780*/  LDSM.16.M88.4 R192, [R5+0xa000] ;  /* 0x00a0000005c0783b */ /* 0x0008a20000000200 */
[----:B------:R-:W-:-:S02]  /*1790*/  LOP3.LUT R7, R7, 0x8, R22, 0xf8, !PT ;  /* 0x0000000807077812 */ /* 0x000fc400078ef816 */
[----:B------:R-:W-:Y:S02]  /*17a0*/  CS2R R68, SRZ ;  /* 0x0000000000447805 */ /* 0x000fe4000001ff00 */
[----:B------:R-:W-:Y:S02]  /*17b0*/  SHF.R.U32.HI R0, RZ, 0x3, R0 ;  /* 0x00000003ff007819 */ /* 0x000fe40000011600 */
[----:B------:R-:W-:Y:S02]  /*17c0*/  CS2R R66, SRZ ;  /* 0x0000000000427805 */ /* 0x000fe4000001ff00 */
[----:B------:R-:W-:Y:S02]  /*17d0*/  LOP3.LUT R26, R26, 0xfffffff8, RZ, 0xc0, !PT ;  /* 0xfffffff81a1a7812 */ /* 0x000fe400078ec0ff */
[----:B------:R-:W-:Y:S02]  /*17e0*/  CS2R R64, SRZ ;  /* 0x0000000000407805 */ /* 0x000fe4000001ff00 */
[----:B------:R-:W-:-:S02]  /*17f0*/  LOP3.LUT R0, R7, R0, RZ, 0x3c, !PT ;  /* 0x0000000007007212 */ /* 0x000fc400078e3cff */
[----:B------:R-:W-:Y:S02]  /*1800*/  CS2R R62, SRZ ;  /* 0x00000000003e7805 */ /* 0x000fe4000001ff00 */
[----:B------:R-:W-:Y:S01]  /*1810*/  IADD3 R25, R25, R26, -R3 ;  /* 0x0000001a19197210 */ /* 0x000fe20007ffe803 */
[C---:B------:R-:W-:Y:S01]  /*1820*/  IMAD R3, R19.reuse, 0x8, R4 ;  /* 0x0000000813037824 */ /* 0x040fe200078e0204 */
[----:B------:R-:W-:Y:S02]  /*1830*/  LEA.HI R6, R19, R19, RZ, 0x1 ;  /* 0x0000001313067211 */ /* 0x000fe400078f08ff */
[----:B------:R-:W-:Y:S02]  /*1840*/  CS2R R60, SRZ ;  /* 0x00000000003c7805 */ /* 0x000fe4000001ff00 */
[----:B------:R-:W-:Y:S01]  /*1850*/  CS2R R58, SRZ ;  /* 0x00000000003a7805 */ /* 0x000fe2000001ff00 */
[----:B------:R-:W-:Y:S01]  /*1860*/  IMAD.U32 R3, R3, 0x200, R0 ;  /* 0x0000020003037824 */ /* 0x000fe200078e0000 */
[----:B------:R-:W-:Y:S01]  /*1870*/  LOP3.LUT R6, R6, 0xfffffffe, RZ, 0xc0, !PT ;  /* 0xfffffffe06067812 */ /* 0x000fe200078ec0ff */
[----:B------:R-:W-:Y:S01]  /*1880*/  IMAD.MOV.U32 R0, RZ, RZ, 0x20 ;  /* 0x00000020ff007424 */ /* 0x000fe200078e00ff */
[----:B------:R-:W-:-:S02]  /*1890*/  CS2R R56, SRZ ;  /* 0x0000000000387805 */ /* 0x000fc4000001ff00 */
[----:B------:R-:W-:Y:S02]  /*18a0*/  CS2R R54, SRZ ;  /* 0x0000000000367805 */ /* 0x000fe4000001ff00 */
[----:B------:R-:W-:Y:S01]  /*18b0*/  CS2R R52, SRZ ;  /* 0x0000000000347805 */ /* 0x000fe2000001ff00 */
[C---:B------:R-:W-:Y:S01]  /*18c0*/  IMAD.IADD R4, R19.reuse, 0x1, -R6 ;  /* 0x0000000113047824 */ /* 0x040fe200078e0a06 */
[----:B------:R-:W-:Y:S01]  /*18d0*/  SEL R0, R0, 0xffffffe0, !P0 ;  /* 0xffffffe000007807 */ /* 0x000fe20004000000 */
[----:B-1----:R-:W-:Y:S01]  /*18e0*/  IMAD R19, R19, 0x300, R24 ;  /* 0x0000030013137824 */ /* 0x002fe200078e0218 */
[----:B------:R-:W-:Y:S01]  /*18f0*/  CS2R R50, SRZ ;  /* 0x0000000000327805 */ /* 0x000fe2000001ff00 */
[----:B------:R-:W-:Y:S01]  /*1900*/  IMAD R4, R4, -0x40, R25 ;  /* 0xffffffc004047824 */ /* 0x000fe200078e0219 */
[----:B------:R-:W-:Y:S01]  /*1910*/  CS2R R48, SRZ ;  /* 0x0000000000307805 */ /* 0x000fe2000001ff00 */
[----:B------:R-:W-:Y:S01]  /*1920*/  IMAD.IADD R0, R5, 0x1, R0 ;  /* 0x0000000105007824 */ /* 0x000fe200078e0200 */
[----:B------:R-:W-:Y:S01]  /*1930*/  CS2R R46, SRZ ;  /* 0x00000000002e7805 */ /* 0x000fe2000001ff00 */
[----:B----4-:R-:W-:Y:S01]  /*1940*/  IMAD.SHL.U32 R5, R19, 0x4, RZ ;  /* 0x0000000413057824 */ /* 0x010fe200078e00ff */
[----:B------:R-:W-:-:S02]  /*1950*/  CS2R R44, SRZ ;  /* 0x00000000002c7805 */ /* 0x000fc4000001ff00 */
[----:B------:R-:W-:Y:S01]  /*1960*/  CS2R R42, SRZ ;  /* 0x00000000002a7805 */ /* 0x000fe2000001ff00 */
[----:B------:R-:W1:Y:S01]  /*1970*/  LDSM.16.M88.4 R196, [R0+0x6000] ;  /* 0x0060000000c4783b */ /* 0x000e620000000200 */
[----:B------:R-:W-:Y:S02]  /*1980*/  CS2R R40, SRZ ;  /* 0x0000000000287805 */ /* 0x000fe4000001ff00 */
[----:B------:R-:W-:Y:S02]  /*1990*/  CS2R R38, SRZ ;  /* 0x0000000000267805 */ /* 0x000fe4000001ff00 */
[----:B------:R-:W-:Y:S01]  /*19a0*/  CS2R R36, SRZ ;  /* 0x0000000000247805 */ /* 0x000fe2000001ff00 */
[----:B------:R-:W4:Y:S01]  /*19b0*/  LDSM.16.M88.4 R200, [R0+0x8000] ;  /* 0x0080000000c8783b */ /* 0x000f220000000200 */
[----:B------:R-:W-:Y:S02]  /*19c0*/  CS2R R34, SRZ ;  /* 0x0000000000227805 */ /* 0x000fe4000001ff00 */
[----:B------:R-:W-:-:S02]  /*19d0*/  CS2R R32, SRZ ;  /* 0x0000000000207805 */ /* 0x000fc4000001ff00 */
[----:B------:R-:W-:Y:S01]  /*19e0*/  CS2R R30, SRZ ;  /* 0x00000000001e7805 */ /* 0x000fe2000001ff00 */
[----:B------:R5:W1:Y:S01]  /*19f0*/  LDSM.16.M88.4 R204, [R0+0xa000] ;  /* 0x00a0000000cc783b */ /* 0x000a620000000200 */
        /* <DEDUP_REMOVED lines=26> */
[----:B------:R-:W-:Y:S01]  /*1ba0*/  CS2R R72, SRZ ;  /* 0x0000000000487805 */ /* 0x000fe2000001ff00 */
[----:B-----5:R-:W-:Y:S01]  /*1bb0*/  IMAD R0, R5, 0x4, R2 ;  /* 0x0000000405007824 */ /* 0x020fe200078e0202 */
[----:B------:R-:W-:Y:S01]  /*1bc0*/  ULOP3.LUT UR11, UR38, 0x1, URZ, 0xfc, !UPT ;  /* 0x00000001260b7892 */ /* 0x000fe2000f8efc3f */
[----:B------:R-:W-:Y:S01]  /*1bd0*/  UMOV UR9, URZ ;  /* 0x0000003f00097c82 */ /* 0x000fe20008000000 */
[----:B------:R-:W-:Y:S01]  /*1be0*/  UMOV UR4, URZ ;  /* 0x0000003f00047c82 */ /* 0x000fe20008000000 */
[----:B------:R-:W-:Y:S01]  /*1bf0*/  ULDC UR5, c[0x0][0x280] ;  /* 0x0000a00000057ab9 */ /* 0x000fe20000000800 */
[----:B-1234-:R-:W-:-:S08]  /*1c00*/  ULDC UR6, c[0x0][0x744] ;  /* 0x0001d10000067ab9 */ /* 0x01efd00000000800 */
.L_x_2173:
[----:B------:R-:W-:-:S06]  /*1c10*/  UISETP.NE.AND UP0, UPT, UR11, 0x3, UPT ;  /* 0x000000030b00788c */ /* 0x000fcc000bf05270 */
[----:B------:R-:W-:-:S13]  /*1c20*/  PLOP3.LUT P0, PT, PT, PT, UP0, 0x80, 0x0 ;  /* 0x000000000000781c */ /* 0x000fda0003f0f008 */
[----:B-1----:R-:W-:Y:S05]  /*1c30*/  @!P0 BRA `(.L_x_2163) ;  /* 0x0000000000048947 */ /* 0x002fea0003800000 */
[----:B------:R-:W-:Y:S01]  /*1c40*/  BPT.TRAP 0x1 ;  /* 0x000000040000795c */ /* 0x000fe20000300000 */
.L_x_2163:
[----:B------:R-:W-:Y:S01]  /*1c50*/  R2UR UR7, R2 ;  /* 0x00000000020772ca */ /* 0x000fe200000e0000 */
[----:B------:R-:W-:-:S05]  /*1c60*/  IMAD.U32 R6, RZ, RZ, UR9 ;  /* 0x00000009ff067e24 */ /* 0x000fca000f8e00ff */
[----:B------:R-:W-:-:S07]  /*1c70*/  SHF.L.U32 R6, R6, 0x1f, RZ ;  /* 0x0000001f06067819 */ /* 0x000fce00000006ff */
[----:B------:R-:W-:-:S09]  /*1c80*/  ULEA UR7, UR4, UR7, 0x3 ;  /* 0x0000000704077291 */ /* 0x000fd2000f8e183f */
[----:B------:R1:W2:Y:S01]  /*1c90*/  SYNCS.PHASECHK.TRANS64.TRYWAIT P1, [UR7+0x26810], R6 ;  /* 0x02681006ff0075a7 */ /* 0x0002a20008020147 */
[----:B------:R-:W-:Y:S05]  /*1ca0*/  @!P0 BRA `(.L_x_2164) ;  /* 0x0000000000048947 */ /* 0x000fea0003800000 */
[----:B------:R-:W-:Y:S01]  /*1cb0*/  BPT.TRAP 0x1 ;  /* 0x000000040000795c */ /* 0x000fe20000300000 */
.L_x_2164:
[----:B--2---:R-:W-:Y:S05]  /*1cc0*/  @P1 BRA `(.L_x_2165) ;  /* 0x0000000000081947 */ /* 0x004fea0003800000 */
[----:B------:R-:W2:Y:S02]  /*1cd0*/  SYNCS.PHASECHK.TRANS64.TRYWAIT P1, [UR7+0x26810], R6 ;  /* 0x02681006ff0075a7 */ /* 0x000ea40008020147 */
[----:B--2---:R-:W-:Y:S05]  /*1ce0*/  @!P1 BRA `(.L_x_2166) ;  /* 0x0000007400b09947 */ /* 0x004fea0003800000 */
.L_x_2165:
[----:B------:R-:W-:Y:S01]  /*1cf0*/  R2UR UR8, R2 ;  /* 0x00000000020872ca */ /* 0x000fe200000e0000 */
[----:B--2---:R-:W-:Y:S01]  /*1d00*/  IMAD R5, R17, 0x800, R2 ;  /* 0x0000080011057824 */ /* 0x004fe200078e0202 */
[----:B------:R-:W-:Y:S01]  /*1d10*/  WARPGROUP.ARRIVE ;  /* 0x00000000000079c5 */ /* 0x000fe20000000000 */
[----:B------:R-:W-:Y:S01]  /*1d20*/  UMOV UR13, 0xc0000010 ;  /* 0xc0000010000d7882 */ /* 0x000fe20000000000 */
[----:B------:R-:W-:Y:S02]  /*1d30*/  UMOV UR15, 0x80000020 ;  /* 0x80000020000f7882 */ /* 0x000fe40000000000 */
[----:B------:R-:W-:Y:S01]  /*1d40*/  R2UR UR10, R5 ;  /* 0x00000000050a72ca */ /* 0x000fe200000e0000 */
[----:B------:R-:W-:-:S04]  /*1d50*/  IMAD.U32 R5, RZ, RZ, UR4 ;  /* 0x00000004ff057e24 */ /* 0x000fc8000f8e00ff */
[----:B------:R-:W-:Y:S02]  /*1d60*/  IMAD R5, R5, 0x40, R18 ;  /* 0x0000004005057824 */ /* 0x000fe400078e0212 */
        /* <DEDUP_REMOVED lines=58> */
.L_x_2167:
[----:B------:R1:W1:Y:S01]  /*2110*/  SYNCS.PHASECHK.TRANS64.TRYWAIT P1, [UR7+0x26830], R6 ;  /* 0x02683006ff0075a7 */ /* 0x0002620008020147 */
[----:B------:R-:W-:Y:S05]  /*2120*/  @!P0 BRA `(.L_x_2168) ;  /* 0x0000000000048947 */ /* 0x000fea0003800000 */
[----:B------:R-:W-:Y:S01]  /*2130*/  BPT.TRAP 0x1 ;  /* 0x000000040000795c */ /* 0x000fe20000300000 */
.L_x_2168:
[----:B-1----:R-:W-:Y:S05]  /*2140*/  @P1 BRA `(.L_x_2169) ;  /* 0x0000000000081947 */ /* 0x002fea0003800000 */
[----:B------:R-:W1:Y:S02]  /*2150*/  SYNCS.PHASECHK.TRANS64.TRYWAIT P1, [UR7+0x26830], R6 ;  /* 0x02683006ff0075a7 */ /* 0x000e640008020147 */
[----:B-1----:R-:W-:Y:S05]  /*2160*/  @!P1 BRA `(.L_x_2170) ;  /* 0x0000007000a89947 */ /* 0x002fea0003800000 */
.L_x_2169:
[----:B------:R-:W-:Y:S01]  /*2170*/  R2UR UR10, R2 ;  /* 0x00000000020a72ca */ /* 0x000fe200000e0000 */
[----:B------:R-:W-:Y:S01]  /*2180*/  WARPGROUP.ARRIVE ;  /* 0x00000000000079c5 */ /* 0x000fe20000000000 */
[----:B------:R-:W-:Y:S01]  /*2190*/  UMOV UR15, 0x80000020 ;  /* 0x80000020000f7882 */ /* 0x000fe20000000000 */
[----:B------:R-:W-:Y:S01]  /*21a0*/  UIMAD UR13, UR39, -0x40, UR5 ;  /* 0xffffffc0270d78a4 */ /* 0x000fe2000f8e0205 */
[----:B------:R-:W-:Y:S01]  /*21b0*/  ISETP.GT.AND P1, PT, R4, RZ, PT ;  /* 0x000000ff0400720c */ /* 0x000fe20003f24270 */
[----:B------:R-:W-:Y:S01]  /*21c0*/  UMOV UR19, 0xc0000010 ;  /* 0xc000001000137882 */ /* 0x000fe20000000000 */
[----:B------:R-:W-:-:S03]  /*21d0*/  UMOV UR17, 0x40000040 ;  /* 0x4000004000117882 */ /* 0x000fc60000000000 */
[----:B------:R-:W-:-:S04]  /*21e0*/  IADD3 R19, -R4, UR13, -R18 ;  /* 0x0000000d04137c10 */ /* 0x000fc8000fffe912 */
[----:B------:R-:W-:Y:S01]  /*21f0*/  UIADD3 UR10, UR10, 0x18000, URZ ;  /* 0x000180000a0a7890 */ /* 0x000fe2000fffe03f */
[----:B------:R-:W-:-:S03]  /*2200*/  SEL R221, R19, 0x40, P1 ;  /* 0x0000004013dd7807 */ /* 0x000fc60000800000 */
[----:B------:R-:W-:Y:S01]  /*2210*/  USHF.R.U32.HI UR10, URZ, 0x4, UR10 ;  /* 0x000000043f0a7899 */ /* 0x000fe2000801160a */
[C---:B------:R-:W-:Y:S02]  /*2220*/  ISETP.GT.AND P1, PT, R221.reuse, RZ, PT ;  /* 0x000000ffdd00720c */ /* 0x040fe40003f24270 */
[C---:B------:R-:W-:Y:S01]  /*2230*/  ISETP.GT.AND P2, PT, R221.reuse, 0x38, PT ;  /* 0x00000038dd00780c */ /* 0x040fe20003f44270 */
[----:B------:R-:W-:Y:S01]  /*2240*/  ULOP3.LUT UR10, UR10, 0x3fff, URZ, 0xc0, !UPT ;  /* 0x00003fff0a0a7892 */ /* 0x000fe2000f8ec03f */
[----:B------:R-:W-:Y:S02]  /*2250*/  FSEL R5, R152, -INF , !P1 ;  /* 0xff80000098057808 */ /* 0x000fe40004800000 */
[C---:B------:R-:W-:Y:S01]  /*2260*/  ISETP.GT.AND P1, PT, R221.reuse, 0x1, PT ;  /* 0x00000001dd00780c */ /* 0x040fe20003f24270 */
[----:B------:R-:W-:Y:S01]  /*2270*/  ULOP3.LUT UR12, UR10, 0x10000, URZ, 0xfc, !UPT ;  /* 0x000100000a0c7892 */ /* 0x000fe2000f8efc3f */
[----:B------:R-:W-:Y:S01]  /*2280*/  ISETP.GT.AND P3, PT, R221, 0x39, PT ;  /* 0x00000039dd00780c */ /* 0x000fe20003f64270 */
[----:B---3--:R-:W-:Y:S01]  /*2290*/  FFMA.FTZ R152, R5, UR6, -R216 ;  /* 0x0000000605987c23 */ /* 0x008fe200080108d8 */
[----:B------:R-:W-:Y:S01]  /*22a0*/  FSEL R6, R153, -INF , !P1 ;  /* 0xff80000099067808 */ /* 0x000fe20004800000 */
[----:B------:R-:W-:Y:S01]  /*22b0*/  UIMAD UR12, UR4, 0x300, UR12 ;  /* 0x00000300040c78a4 */ /* 0x000fe2000f8e020c */
[----:B------:R-:W-:Y:S01]  /*22c0*/  ISETP.GT.AND P1, PT, R221, 0x8, PT ;  /* 0x00000008dd00780c */ /* 0x000fe20003f24270 */
[----:B------:R-:W-:-:S02]  /*22d0*/  ULOP3.LUT UR10, UR10, 0x1000000, URZ, 0xfc, !UPT ;  /* 0x010000000a0a7892 */ /* 0x000fc4000f8efc3f */
[----:B------:R-:W-:Y:S01]  /*22e0*/  FFMA.FTZ R153, R6, UR6, -R217 ;  /* 0x0000000606997c23 */ /* 0x000fe200080108d9 */
[----:B------:R-:W-:Y:S01]  /*22f0*/  FSEL R5, R156, -INF , !P1 ;  /* 0xff8000009c057808 */ /* 0x000fe20004800000 */
[----:B------:R-:W-:Y:S01]  /*2300*/  MUFU.EX2 R152, R152 ;  /* 0x0000009800987308 */ /* 0x000fe20000000800 */
[----:B------:R-:W-:Y:S01]  /*2310*/  UMOV UR14, UR12 ;  /* 0x0000000c000e7c82 */ /* 0x000fe20008000000 */
[----:B------:R-:W-:Y:S01]  /*2320*/  ISETP.GT.AND P1, PT, R221, 0x9, PT ;  /* 0x00000009dd00780c */ /* 0x000fe20003f24270 */
[----:B------:R-:W-:Y:S01]  /*2330*/  HGMMA.64x64x16.F32.BF16 R120, R184, gdesc[UR12], RZ, !UPT, gsb0 ;  /* 0x00e0000cb8787df0 */ /* 0x000fe2000c0018ff */
[----:B------:R-:W-:Y:S01]  /*2340*/  UIADD3 UR14, UR12, 0x2, URZ ;  /* 0x000000020c0e7890 */ /* 0x000fe2000fffe03f */
[----:B----4-:R-:W-:Y:S01]  /*2350*/  FFMA.FTZ R5, R5, UR6, -R214 ;  /* 0x0000000605057c23 */ /* 0x010fe200080108d6 */
[----:B------:R-:W-:Y:S01]  /*2360*/  UMOV UR15, 0x80000020 ;  /* 0x80000020000f7882 */ /* 0x000fe20000000000 */
[----:B------:R-:W-:Y:S01]  /*2370*/  FSEL R6, R157, -INF , !P1 ;  /* 0xff8000009d067808 */ /* 0x000fe20004800000 */
[----:B------:R-:W-:Y:S01]  /*2380*/  MUFU.EX2 R153, R153 ;  /* 0x0000009900997308 */ /* 0x000fe20000000800 */
[----:B------:R-:W-:Y:S01]  /*2390*/  ISETP.GT.AND P1, PT, R221, 0x10, PT ;  /* 0x00000010dd00780c */ /* 0x000fe20003f24270 */
[----:B------:R-:W-:Y:S01]  /*23a0*/  UIMAD UR10, UR4, 0x300, UR10 ;  /* 0x00000300040a78a4 */ /* 0x000fe2000f8e020a */
[----:B------:R-:W-:Y:S01]  /*23b0*/  FSEL R157, R180, -INF , !P2 ;  /* 0xff800000b49d7808 */ /* 0x000fe20005000000 */
[----:B------:R-:W-:Y:S01]  /*23c0*/  FFMA.FTZ R6, R6, UR6, -R215 ;  /* 0x0000000606067c23 */ /* 0x000fe200080108d7 */
[----:B------:R-:W-:-:S02]  /*23d0*/  FSEL R7, R160, -INF , !P1 ;  /* 0xff800000a0077808 */ /* 0x000fc40004800000 */
[----:B------:R-:W-:Y:S01]  /*23e0*/  ISETP.GT.AND P1, PT, R221, 0x11, PT ;  /* 0x00000011dd00780c */ /* 0x000fe20003f24270 */
[----:B------:R-:W-:Y:S01]  /*23f0*/  FFMA.FTZ R160, R157, UR6, -R218 ;  /* 0x000000069da07c23 */ /* 0x000fe200080108da */
[----:B------:R-:W1:Y:S01]  /*2400*/  MUFU.EX2 R5, R5 ;  /* 0x0000000500057308 */ /* 0x000e620000000800 */
[----:B------:R-:W-:Y:S01]  /*2410*/  FFMA.FTZ R7, R7, UR6, -R208 ;  /* 0x0000000607077c23 */ /* 0x000fe200080108d0 */
[----:B------:R-:W-:Y:S02]  /*2420*/  FSEL R8, R161, -INF , !P1 ;  /* 0xff800000a1087808 */ /* 0x000fe40004800000 */
[----:B------:R-:W-:-:S03]  /*2430*/  ISETP.GT.AND P1, PT, R221, 0x18, PT ;  /* 0x00000018dd00780c */ /* 0x000fc60003f24270 */
[----:B------:R-:W-:Y:S01]  /*2440*/  FFMA.FTZ R8, R8, UR6, -R209 ;  /* 0x0000000608087c23 */ /* 0x000fe200080108d1 */
[----:B------:R-:W-:Y:S01]  /*2450*/  FSEL R9, R164, -INF , !P1 ;  /* 0xff800000a4097808 */ /* 0x000fe20004800000 */
[----:B------:R-:W3:Y:S01]  /*2460*/  MUFU.EX2 R6, R6 ;  /* 0x0000000600067308 */ /* 0x000ee20000000800 */
[----:B------:R-:W-:-:S03]  /*2470*/  ISETP.GT.AND P1, PT, R221, 0x19, PT ;  /* 0x00000019dd00780c */ /* 0x000fc60003f24270 */
[----:B------:R-:W-:Y:S01]  /*2480*/  FFMA.FTZ R9, R9, UR6, -R20 ;  /* 0x0000000609097c23 */ /* 0x000fe20008010814 */
[----:B------:R-:W-:Y:S02]  /*2490*/  FSEL R10, R165, -INF , !P1 ;  /* 0xff800000a50a7808 */ /* 0x000fe40004800000 */
[C---:B------:R-:W-:Y:S01]  /*24a0*/  ISETP.GT.AND P1, PT, R221.reuse, 0x20, PT ;  /* 0x00000020dd00780c */ /* 0x040fe20003f24270 */
[----:B------:R-:W-:Y:S02]  /*24b0*/  MUFU.EX2 R7, R7 ;  /* 0x0000000700077308 */ /* 0x000fe40000000800 */
[----:B------:R-:W-:Y:S01]  /*24c0*/  FFMA.FTZ R10, R10, UR6, -R21 ;  /* 0x000000060a0a7c23 */ /* 0x000fe20008010815 */
[----:B------:R-:W-:Y:S02]  /*24d0*/  FSEL R11, R168, -INF , !P1 ;  /* 0xff800000a80b7808 */ /* 0x000fe40004800000 */
[----:B------:R-:W-:-:S03]  /*24e0*/  ISETP.GT.AND P1, PT, R221, 0x21, PT ;  /* 0x00000021dd00780c */ /* 0x000fc60003f24270 */
[----:B------:R-:W-:Y:S01]  /*24f0*/  FFMA.FTZ R11, R11, UR6, -R212 ;  /* 0x000000060b0b7c23 */ /* 0x000fe200080108d4 */
[----:B------:R-:W-:Y:S01]  /*2500*/  FSEL R12, R169, -INF , !P1 ;  /* 0xff800000a90c7808 */ /* 0x000fe20004800000 */
[----:B------:R-:W-:Y:S01]  /*2510*/  MUFU.EX2 R9, R9 ;  /* 0x0000000900097308 */ /* 0x000fe20000000800 */
[----:B------:R-:W-:-:S03]  /*2520*/  ISETP.GT.AND P1, PT, R221, 0x28, PT ;  /* 0x00000028dd00780c */ /* 0x000fc60003f24270 */
[----:B------:R-:W-:Y:S01]  /*2530*/  FFMA.FTZ R12, R12, UR6, -R213 ;  /* 0x000000060c0c7c23 */ /* 0x000fe200080108d5 */
[----:B------:R-:W-:Y:S02]  /*2540*/  FSEL R13, R172, -INF , !P1 ;  /* 0xff800000ac0d7808 */ /* 0x000fe40004800000 */
[----:B------:R-:W-:Y:S01]  /*2550*/  ISETP.GT.AND P1, PT, R221, 0x29, PT ;  /* 0x00000029dd00780c */ /* 0x000fe20003f24270 */
        /* <DEDUP_REMOVED lines=9> */
[----:B------:R-:W-:Y:S01]  /*25f0*/  FSEL R156, R177, -INF , !P1 ;  /* 0xff800000b19c7808 */ /* 0x000fe20004800000 */
[----:B------:R-:W-:Y:S01]  /*2600*/  VIADD R177, R19, 0x8 ;  /* 0x0000000813b17836 */ /* 0x000fe20000000000 */
[----:B------:R-:W-:Y:S01]  /*2610*/  ISETP.GT.AND P1, PT, R4, 0x8, PT ;  /* 0x000000080400780c */ /* 0x000fe20003f24270 */
[----:B------:R-:W-:Y:S02]  /*2620*/  MUFU.EX2 R11, R11 ;  /* 0x0000000b000b7308 */ /* 0x000fe40000000800 */
[----:B------:R-:W-:Y:S01]  /*2630*/  FFMA.FTZ R164, R156, UR6, -R211 ;  /* 0x000000069ca47c23 */ /* 0x000fe200080108d3 */
[----:B------:R-:W-:Y:S02]  /*2640*/  SEL R177, R177, 0x40, P1 ;  /* 0x00000040b1b17807 */ /* 0x000fe40000800000 */
[----:B------:R-:W-:Y:S02]  /*2650*/  FSEL R156, R181, -INF , !P3 ;  /* 0xff800000b59c7808 */ /* 0x000fe40005800000 */
[C---:B------:R-:W-:Y:S01]  /*2660*/  ISETP.GT.AND P1, PT, R177.reuse, RZ, PT ;  /* 0x000000ffb100720c */ /* 0x040fe20003f24270 */
[----:B------:R-:W-:Y:S01]  /*2670*/  MUFU.EX2 R19, R164 ;  /* 0x000000a400137308 */ /* 0x000fe20000000800 */
[----:B------:R-:W-:Y:S01]  /*2680*/  ISETP.GT.AND P2, PT, R177, 0x11, PT ;  /* 0x00000011b100780c */ /* 0x000fe20003f44270 */
[----:B------:R-:W-:Y:S01]  /*2690*/  FFMA.FTZ R156, R156, UR6, -R219 ;  /* 0x000000069c9c7c23 */ /* 0x000fe200080108db */
[----:B------:R-:W-:-:S02]  /*26a0*/  WARPGROUP.DEPBAR.LE gsb0, 0x0 ;  /* 0x00008000000079c5 */ /* 0x000fc40000010000 */
[----:B------:R-:W-:Y:S01]  /*26b0*/  WARPGROUP.ARRIVE ;  /* 0x00000000000079c5 */ /* 0x000fe20000000000 */
[----:B------:R-:W-:Y:S02]  /*26c0*/  FSEL R157, R154, -INF , !P1 ;  /* 0xff8000009a9d7808 */ /* 0x000fe40004800000 */
[C---:B------:R-:W-:Y:S01]  /*26d0*/  ISETP.GT.AND P1, PT, R177.reuse, 0x1, PT ;  /* 0x00000001b100780c */ /* 0x040fe20003f24270 */
[----:B------:R-:W-:Y:S01]  /*26e0*/  MUFU.EX2 R161, R156 ;  /* 0x0000009c00a17308 */ /* 0x000fe20000000800 */
[----:B------:R-:W-:Y:S01]  /*26f0*/  ISETP.GT.AND P3, PT, R177, 0x18, PT ;  /* 0x00000018b100780c */ /* 0x000fe20003f64270 */
[----:B------:R-:W-:Y:S01]  /*2700*/  HGMMA.64x64x16.F32.BF16 R120, R196, gdesc[UR12], R120, gsb0 ;  /* 0x00e0000cc4787df0 */ /* 0x000fe20008001878 */
[----:B------:R-:W-:Y:S01]  /*2710*/  UIADD3 UR14, UR12, 0x100, URZ ;  /* 0x000001000c0e7890 */ /* 0x000fe2000fffe03f */
[----:B------:R-:W-:Y:S01]  /*2720*/  FSEL R154, R155, -INF , !P1 ;  /* 0xff8000009b9a7808 */ /* 0x000fe20004800000 */
[----:B------:R-:W-:Y:S01]  /*2730*/  UMOV UR15, 0x80000020 ;  /* 0x80000020000f7882 */ /* 0x000fe20000000000 */
[----:B------:R-:W-:Y:S01]  /*2740*/  ISETP.GT.AND P1, PT, R177, 0x8, PT ;  /* 0x00000008b100780c */ /* 0x000fe20003f24270 */
[----:B------:R-:W-:Y:S01]  /*2750*/  FFMA.FTZ R157, R157, UR6, -R216 ;  /* 0x000000069d9d7c23 */ /* 0x000fe200080108d8 */
[C---:B------:R-:W-:Y:S01]  /*2760*/  ISETP.GT.AND P6, PT, R177.reuse, 0x20, PT ;  /* 0x00000020b100780c */ /* 0x040fe20003fc4270 */
[----:B------:R-:W-:Y:S01]  /*2770*/  FFMA.FTZ R165, R154, UR6, -R217 ;  /* 0x000000069aa57c23 */ /* 0x000fe200080108d9 */
[----:B------:R-:W-:Y:S01]  /*2780*/  FSEL R155, R158, -INF , !P1 ;  /* 0xff8000009e9b7808 */ /* 0x000fe20004800000 */
[----:B------:R4:W-:Y:S01]  /*2790*/  MUFU.EX2 R164, R157 ;  /* 0x0000009d00a47308 */ /* 0x0009e20000000800 */
[----:B------:R-:W-:-:S02]  /*27a0*/  ISETP.GT.AND P1, PT, R177, 0x9, PT ;  /* 0x00000009b100780c */ /* 0x000fc40003f24270 */
[----:B------:R-:W-:Y:S01]  /*27b0*/  ISETP.GT.AND P5, PT, R177, 0x21, PT ;  /* 0x00000021b100780c */ /* 0x000fe20003fa4270 */
[----:B------:R-:W-:Y:S01]  /*27c0*/  FFMA.FTZ R168, R155, UR6, -R214 ;  /* 0x000000069ba87c23 */ /* 0x000fe200080108d6 */
[----:B------:R-:W-:Y:S02]  /*27d0*/  FSEL R154, R159, -INF , !P1 ;  /* 0xff8000009f9a7808 */ /* 0x000fe40004800000 */
[----:B------:R-:W-:Y:S01]  /*27e0*/  ISETP.GT.AND P1, PT, R177, 0x10, PT ;  /* 0x00000010b100780c */ /* 0x000fe20003f24270 */
[----:B------:R-:W-:Y:S01]  /*27f0*/  MUFU.EX2 R165, R165 ;  /* 0x000000a500a57308 */ /* 0x000fe20000000800 */
[----:B----4-:R-:W-:Y:S01]  /*2800*/  FSEL R157, R166, -INF , !P3 ;  /* 0xff800000a69d7808 */ /* 0x010fe20005800000 */
[----:B------:R-:W-:Y:S01]  /*2810*/  FFMA.FTZ R215, R154, UR6, -R215 ;  /* 0x000000069ad77c23 */ /* 0x000fe200080108d7 */
[----:B------:R-:W-:Y:S02]  /*2820*/  FSEL R155, R162, -INF , !P1 ;  /* 0xff800000a29b7808 */ /* 0x000fe40004800000 */
[----:B------:R-:W-:Y:S01]  /*2830*/  FSEL R154, R163, -INF , !P2 ;  /* 0xff800000a39a7808 */ /* 0x000fe20005000000 */
[----:B------:R-:W-:Y:S01]  /*2840*/  FFMA.FTZ R176, R157, UR6, -R20 ;  /* 0x000000069db07c23 */ /* 0x000fe20008010814 */
[----:B------:R-:W-:Y:S01]  /*2850*/  ISETP.GT.AND P2, PT, R177, 0x19, PT ;  /* 0x00000019b100780c */ /* 0x000fe20003f44270 */
[----:B------:R-:W-:Y:S01]  /*2860*/  FFMA.FTZ R169, R155, UR6, -R208 ;  /* 0x000000069ba97c23 */ /* 0x000fe200080108d0 */
[----:B------:R-:W-:Y:S01]  /*2870*/  FSEL R181, R170, -INF , !P6 ;  /* 0xff800000aab57808 */ /* 0x000fe20007000000 */
[----:B------:R-:W-:Y:S01]  /*2880*/  FFMA.FTZ R163, R154, UR6, -R209 ;  /* 0x000000069aa37c23 */ /* 0x000fe200080108d1 */
[----:B------:R-:W-:Y:S01]  /*2890*/  FSEL R20, R167, -INF , !P2 ;  /* 0xff800000a7147808 */ /* 0x000fe20005000000 */
[----:B------:R-:W-:Y:S01]  /*28a0*/  MUFU.EX2 R162, R215 ;  /* 0x000000d700a27308 */ /* 0x000fe20000000800 */
[----:B------:R-:W-:Y:S01]  /*28b0*/  FSEL R180, R171, -INF , !P5 ;  /* 0xff800000abb47808 */ /* 0x000fe20006800000 */
[----:B------:R-:W-:Y:S01]  /*28c0*/  FFMA.FTZ R212, R181, UR6, -R212 ;  /* 0x00000006b5d47c23 */ /* 0x000fe200080108d4 */
[----:B------:R-:W-:-:S02]  /*28d0*/  ISETP.GT.AND P1, PT, R177, 0x28, PT ;  /* 0x00000028b100780c */ /* 0x000fc40003f24270 */
[C---:B------:R-:W-:Y:S01]  /*28e0*/  ISETP.GT.AND P4, PT, R177.reuse, 0x29, PT ;  /* 0x00000029b100780c */ /* 0x040fe20003f84270 */
[----:B------:R-:W-:Y:S01]  /*28f0*/  FFMA.FTZ R180, R180, UR6, -R213 ;  /* 0x00000006b4b47c23 */ /* 0x000fe200080108d5 */
[C---:B------:R-:W-:Y:S01]  /*2900*/  ISETP.GT.AND P3, PT, R177.reuse, 0x30, PT ;  /* 0x00000030b100780c */ /* 0x040fe20003f64270 */
[----:B------:R-:W4:Y:S01]  /*2910*/  MUFU.EX2 R168, R168 ;  /* 0x000000a800a87308 */ /* 0x000f220000000800 */
[C---:B------:R-:W-:Y:S02]  /*2920*/  ISETP.GT.AND P2, PT, R177.reuse, 0x31, PT ;  /* 0x00000031b100780c */ /* 0x040fe40003f44270 */
[C---:B------:R-:W-:Y:S02]  /*2930*/  ISETP.GT.AND P6, PT, R177.reuse, 0x38, PT ;  /* 0x00000038b100780c */ /* 0x040fe40003fc4270 */
[----:B------:R-:W-:Y:S01]  /*2940*/  ISETP.GT.AND P5, PT, R177, 0x39, PT ;  /* 0x00000039b100780c */ /* 0x000fe20003fa4270 */
[----:B------:R-:W-:Y:S01]  /*2950*/  FFMA.FTZ R177, R20, UR6, -R21 ;  /* 0x0000000614b17c23 */ /* 0x000fe20008010815 */
[----:B------:R-:W-:Y:S01]  /*2960*/  FSEL R208, R175, -INF , !P4 ;  /* 0xff800000afd07808 */ /* 0x000fe20006000000 */
[----:B------:R-:W5:Y:S01]  /*2970*/  MUFU.EX2 R15, R15 ;  /* 0x0000000f000f7308 */ /* 0x000f620000000800 */
[----:B------:R-:W-:-:S02]  /*2980*/  FSEL R175, R178, -INF , !P3 ;  /* 0xff800000b2af7808 */ /* 0x000fc40005800000 */
[----:B------:R-:W-:Y:S01]  /*2990*/  FSEL R178, R179, -INF , !P2 ;  /* 0xff800000b3b27808 */ /* 0x000fe20005000000 */
[----:B------:R-:W-:Y:S01]  /*29a0*/  FFMA.FTZ R208, R208, UR6, -R23 ;  /* 0x00000006d0d07c23 */ /* 0x000fe20008010817 */
[----:B------:R-:W-:Y:S01]  /*29b0*/  FSEL R179, R182, -INF , !P6 ;  /* 0xff800000b6b37808 */ /* 0x000fe20007000000 */
[----:B------:R-:W-:Y:S01]  /*29c0*/  FFMA.FTZ R210, R175, UR6, -R210 ;  /* 0x00000006afd27c23 */ /* 0x000fe200080108d2 */
[----:B------:R-:W-:Y:S01]  /*29d0*/  FSEL R181, R174, -INF , !P1 ;  /* 0xff800000aeb57808 */ /* 0x000fe20004800000 */
[----:B------:R-:W-:Y:S01]  /*29e0*/  FFMA.FTZ R211, R178, UR6, -R211 ;  /* 0x00000006b2d37c23 */ /* 0x000fe200080108d3 */
[----:B------:R-:W-:Y:S01]  /*29f0*/  FSEL R182, R183, -INF , !P5 ;  /* 0xff800000b7b67808 */ /* 0x000fe20006800000 */
[----:B------:R-:W-:Y:S01]  /*2a00*/  FFMA.FTZ R218, R179, UR6, -R218 ;  /* 0x00000006b3da7c23 */ /* 0x000fe200080108da */
[----:B------:R-:W-:Y:S01]  /*2a10*/  MUFU.EX2 R169, R169 ;  /* 0x000000a900a97308 */ /* 0x000fe20000000800 */
[----:B------:R-:W-:Y:S02]  /*2a20*/  FFMA.FTZ R22, R181, UR6, -R22 ;  /* 0x00000006b5167c23 */ /* 0x000fe40008010816 */
[----:B------:R-:W-:-:S05]  /*2a30*/  FFMA.FTZ R219, R182, UR6, -R219 ;  /* 0x00000006b6db7c23 */ /* 0x000fca00080108db */
[----:B------:R-:W5:Y:S08]  /*2a40*/  MUFU.EX2 R22, R22 ;  /* 0x0000001600167308 */ /* 0x000f700000000800 */
[----:B------:R-:W-:Y:S01]  /*2a50*/  MUFU.EX2 R163, R163 ;  /* 0x000000a300a37308 */ /* 0x000fe20000000800 */
[----:B------:R-:W-:Y:S02]  /*2a60*/  WARPGROUP.DEPBAR.LE gsb0, 0x0 ;  /* 0x00008000000079c5 */ /* 0x000fe40000010000 */
        /* <DEDUP_REMOVED lines=34> */
[----:B------:R-:W4:Y:S04]  /*2c90*/  LDS.64 R172, [R220+0x1e240] ;  /* 0x01e24000dcac7984 */ /* 0x000f280000000a00 */
[----:B------:R-:W5:Y:S04]  /*2ca0*/  LDS.64 R156, [R220+0x1e260] ;  /* 0x01e26000dc9c7984 */ /* 0x000f680000000a00 */
[----:B------:R-:W5:Y:S04]  /*2cb0*/  LDS.64 R166, [R220+0x1e280] ;  /* 0x01e28000dca67984 */ /* 0x000f680000000a00 */
[----:B------:R-:W5:Y:S04]  /*2cc0*/  LDS.64 R20, [R220+0x1e2a0] ;  /* 0x01e2a000dc147984 */ /* 0x000f680000000a00 */
[----:B------:R-:W5:Y:S04]  /*2cd0*/  LDS.64 R170, [R220+0x1e2c0] ;  /* 0x01e2c000dcaa7984 */ /* 0x000f680000000a00 */
[----:B--2---:R-:W2:Y:S01]  /*2ce0*/  LDS.64 R220, [R220+0x1e2e0] ;  /* 0x01e2e000dcdc7984 */ /* 0x004ea20000000a00 */
[--C-:B-1----:R-:W-:Y:S01]  /*2cf0*/  FADD.FTZ R179, R122, -R158.reuse ;  /* 0x8000009e7ab37221 */ /* 0x102fe20000010000 */
[--C-:B------:R-:W-:Y:S01]  /*2d00*/  FADD.FTZ R122, R123, -R159.reuse ;  /* 0x8000009f7b7a7221 */ /* 0x100fe20000010000 */
[----:B------:R-:W-:Y:S01]  /*2d10*/  FADD.FTZ R175, R120, -R158 ;  /* 0x8000009e78af7221 */ /* 0x000fe20000010000 */
[----:B------:R-:W-:Y:S01]  /*2d20*/  FADD.FTZ R120, R121, -R159 ;  /* 0x8000009f79787221 */ /* 0x000fe20000010000 */
[--C-:B---3--:R-:W-:Y:S01]  /*2d30*/  FADD.FTZ R124, R124, -R154.reuse ;  /* 0x8000009a7c7c7221 */ /* 0x108fe20000010000 */
[--C-:B------:R-:W-:Y:S01]  /*2d40*/  FADD.FTZ R123, R125, -R155.reuse ;  /* 0x8000009b7d7b7221 */ /* 0x100fe20000010000 */
[----:B------:R-:W-:Y:S01]  /*2d50*/  FADD.FTZ R127, R127, -R155 ;  /* 0x8000009b7f7f7221 */ /* 0x000fe20000010000 */
[----:B------:R-:W1:Y:S01]  /*2d60*/  MUFU.EX2 R125, R208 ;  /* 0x000000d0007d7308 */ /* 0x000e620000000800 */
[----:B------:R-:W-:Y:S01]  /*2d70*/  FMUL.FTZ R124, R5, R124 ;  /* 0x0000007c057c7220 */ /* 0x000fe20000410000 */
[----:B------:R-:W-:Y:S01]  /*2d80*/  FMUL.FTZ R123, R6, R123 ;  /* 0x0000007b067b7220 */ /* 0x000fe20000410000 */
[----:B------:R-:W-:Y:S01]  /*2d90*/  FADD.FTZ R121, R126, -R154 ;  /* 0x8000009a7e797221 */ /* 0x000fe20000010000 */
[--C-:B----4-:R-:W-:Y:S01]  /*2da0*/  FADD.FTZ R129, R129, -R173.reuse ;  /* 0x800000ad81817221 */ /* 0x110fe20000010000 */
[----:B------:R-:W-:Y:S01]  /*2db0*/  FADD.FTZ R126, R131, -R173 ;  /* 0x800000ad837e7221 */ /* 0x000fe20000010000 */
[----:B-----5:R-:W-:Y:S01]  /*2dc0*/  FADD.FTZ R131, R134, -R156 ;  /* 0x8000009c86837221 */ /* 0x020fe20000010000 */
[----:B------:R-:W-:Y:S01]  /*2dd0*/  F2FP.BF16.F32.PACK_AB R158, R123, R124 ;  /* 0x0000007c7b9e723e */ /* 0x000fe200000010ff */
[----:B------:R-:W-:Y:S01]  /*2de0*/  FADD.FTZ R134, R135, -R157 ;  /* 0x8000009d87867221 */ /* 0x000fe20000010000 */
[----:B------:R-:W-:Y:S01]  /*2df0*/  FADD.FTZ R173, R137, -R167 ;  /* 0x800000a789ad7221 */ /* 0x000fe20000010000 */
[----:B------:R-:W-:Y:S01]  /*2e00*/  MUFU.EX2 R124, R219 ;  /* 0x000000db007c7308 */ /* 0x000fe20000000800 */
[----:B------:R-:W-:Y:S01]  /*2e10*/  FMUL.FTZ R121, R168, R121 ;  /* 0x00000079a8797220 */ /* 0x000fe20000410000 */
[----:B------:R-:W-:Y:S01]  /*2e20*/  FADD.FTZ R155, R133, -R157 ;  /* 0x8000009d859b7221 */ /* 0x000fe20000010000 */
[--C-:B------:R-:W-:Y:S01]  /*2e30*/  FADD.FTZ R135, R142, -R20.reuse ;  /* 0x800000148e877221 */ /* 0x100fe20000010000 */
[----:B------:R-:W-:Y:S01]  /*2e40*/  FMUL.FTZ R157, R164, R179 ;  /* 0x000000b3a49d7220 */ /* 0x000fe20000410000 */
[----:B------:R-:W-:Y:S01]  /*2e50*/  FMUL.FTZ R122, R165, R122 ;  /* 0x0000007aa57a7220 */ /* 0x000fe20000410000 */
[----:B------:R-:W-:Y:S01]  /*2e60*/  FADD.FTZ R140, R140, -R20 ;  /* 0x800000148c8c7221 */ /* 0x000fe20000010000 */
[----:B------:R-:W-:Y:S01]  /*2e70*/  FADD.FTZ R144, R144, -R170 ;  /* 0x800000aa90907221 */ /* 0x000fe20000010000 */
[----:B------:R-:W-:Y:S01]  /*2e80*/  FADD.FTZ R142, R145, -R171 ;  /* 0x800000ab918e7221 */ /* 0x000fe20000010000 */
[--C-:B------:R-:W-:Y:S01]  /*2e90*/  FADD.FTZ R20, R143, -R21.reuse ;  /* 0x800000158f147221 */ /* 0x100fe20000010000 */
[----:B------:R-:W-:Y:S01]  /*2ea0*/  FADD.FTZ R132, R132, -R156 ;  /* 0x8000009c84847221 */ /* 0x000fe20000010000 */
[----:B--2---:R-:W-:Y:S01]  /*2eb0*/  FADD.FTZ R137, R148, -R220 ;  /* 0x800000dc94897221 */ /* 0x004fe20000010000 */
[----:B------:R-:W-:Y:S01]  /*2ec0*/  FMUL.FTZ R148, R162, R127 ;  /* 0x0000007fa2947220 */ /* 0x000fe20000410000 */
[----:B------:R-:W-:Y:S01]  /*2ed0*/  FMUL.FTZ R144, R15, R144 ;  /* 0x000000900f907220 */ /* 0x000fe20000410000 */
[----:B------:R-:W2:Y:S01]  /*2ee0*/  MUFU.EX2 R127, R218 ;  /* 0x000000da007f7308 */ /* 0x000ea20000000800 */
[----:B------:R-:W-:Y:S01]  /*2ef0*/  FADD.FTZ R141, R141, -R21 ;  /* 0x800000158d8d7221 */ /* 0x000fe20000010000 */
[----:B------:R-:W-:Y:S01]  /*2f00*/  F2FP.BF16.F32.PACK_AB R157, R122, R157 ;  /* 0x0000009d7a9d723e */ /* 0x000fe200000010ff */
[--C-:B------:R-:W-:Y:S01]  /*2f10*/  FADD.FTZ R128, R128, -R172.reuse ;  /* 0x800000ac80807221 */ /* 0x100fe20000010000 */
[----:B------:R-:W-:Y:S01]  /*2f20*/  F2FP.BF16.F32.PACK_AB R159, R148, R121 ;  /* 0x00000079949f723e */ /* 0x000fe200000010ff */
[----:B------:R-:W-:Y:S01]  /*2f30*/  FMUL.FTZ R121, R19, R142 ;  /* 0x0000008e13797220 */ /* 0x000fe20000410000 */
[----:B------:R-:W-:Y:S01]  /*2f40*/  FADD.FTZ R130, R130, -R172 ;  /* 0x800000ac82827221 */ /* 0x000fe20000010000 */
[----:B------:R-:W-:Y:S01]  /*2f50*/  FADD.FTZ R154, R136, -R166 ;  /* 0x800000a6889a7221 */ /* 0x000fe20000010000 */
[----:B------:R-:W-:Y:S01]  /*2f60*/  FADD.FTZ R21, R146, -R170 ;  /* 0x800000aa92157221 */ /* 0x000fe20000010000 */
[----:B------:R-:W-:Y:S01]  /*2f70*/  FMUL.FTZ R135, R22, R135 ;  /* 0x0000008716877220 */ /* 0x000fe20000410000 */
[----:B-1----:R-:W-:Y:S01]  /*2f80*/  FMUL.FTZ R20, R125, R20 ;  /* 0x000000147d147220 */ /* 0x002fe20000410000 */
[----:B------:R-:W-:-:S02]  /*2f90*/  IMAD.U32 R122, RZ, RZ, UR4 ;  /* 0x00000004ff7a7e24 */ /* 0x000fc4000f8e00ff */
[----:B------:R-:W-:Y:S01]  /*2fa0*/  FADD.FTZ R133, R138, -R166 ;  /* 0x800000a68a857221 */ /* 0x000fe20000010000 */
[----:B------:R-:W-:Y:S01]  /*2fb0*/  FADD.FTZ R136, R139, -R167 ;  /* 0x800000a78b887221 */ /* 0x000fe20000010000 */
[----:B------:R-:W-:Y:S01]  /*2fc0*/  FADD.FTZ R146, R149, -R221 ;  /* 0x800000dd95927221 */ /* 0x000fe20000010000 */
[----:B------:R-:W-:Y:S01]  /*2fd0*/  FADD.FTZ R138, R147, -R171 ;  /* 0x800000ab938a7221 */ /* 0x000fe20000010000 */
[----:B------:R-:W-:Y:S01]  /*2fe0*/  FADD.FTZ R220, R150, -R220 ;  /* 0x800000dc96dc7221 */ /* 0x000fe20000010000 */
[----:B------:R-:W-:Y:S01]  /*2ff0*/  FADD.FTZ R221, R151, -R221 ;  /* 0x800000dd97dd7221 */ /* 0x000fe20000010000 */
[C---:B------:R-:W-:Y:S01]  /*3000*/  FMUL.FTZ R139, R153.reuse, R120 ;  /* 0x00000078998b7220 */ /* 0x040fe20000410000 */
[----:B------:R-:W-:Y:S01]  /*3010*/  FMUL.FTZ R156, R152, R175 ;  /* 0x000000af989c7220 */ /* 0x000fe20000410000 */
[----:B------:R-:W-:Y:S01]  /*3020*/  F2FP.BF16.F32.PACK_AB R120, R153, R152 ;  /* 0x000000989978723e */ /* 0x000fe200000010ff */
        /* <DEDUP_REMOVED lines=21> */
[----:B--2---:R-:W-:Y:S01]  /*3180*/  FMUL.FTZ R147, R127, R220 ;  /* 0x000000dc7f937220 */ /* 0x004fe20000410000 */
[----:B------:R-:W-:Y:S01]  /*3190*/  FMUL.FTZ R20, R124, R221 ;  /* 0x000000dd7c147220 */ /* 0x000fe20000410000 */
        /* <DEDUP_REMOVED lines=12> */
[----:B------:R-:W-:Y:S01]  /*3260*/  F2FP.BF16.F32.PACK_AB R146, R146, R137 ;  /* 0x000000899292723e */ /* 0x000fe200000010ff */
[----:B------:R-:W-:Y:S01]  /*3270*/  STSM.16.MT88.4 [R126+0x1f800], R148 ;  /* 0x01f800947e007844 */ /* 0x000fe20000004200 */
[----:B------:R-:W-:Y:S02]  /*3280*/  F2FP.BF16.F32.PACK_AB R147, R20, R147 ;  /* 0x000000931493723e */ /* 0x000fe400000010ff */
[----:B------:R-:W-:Y:S01]  /*3290*/  F2FP.BF16.F32.PACK_AB R122, R6, R5 ;  /* 0x00000005067a723e */ /* 0x000fe200000010ff */
[----:B------:R-:W-:Y:S01]  /*32a0*/  IMAD R5, R17, 0x1000, R2 ;  /* 0x0000100011057824 */ /* 0x000fe200078e0202 */
[----:B------:R-:W-:Y:S01]  /*32b0*/  F2FP.BF16.F32.PACK_AB R121, R165, R164 ;  /* 0x000000a4a579723e */ /* 0x000fe200000010ff */
[----:B------:R1:W-:Y:S01]  /*32c0*/  STSM.16.MT88.4 [R126+0x20000], R144 ;  /* 0x020000907e007844 */ /* 0x0003e20000004200 */
[----:B------:R-:W-:-:S02]  /*32d0*/  F2FP.BF16.F32.PACK_AB R123, R162, R168 ;  /* 0x000000a8a27b723e */ /* 0x000fc400000010ff */
[----:B------:R-:W-:Y:S02]  /*32e0*/  R2UR UR13, R5 ;  /* 0x00000000050d72ca */ /* 0x000fe400000e0000 */
[----:B------:R-:W-:-:S11]  /*32f0*/  WARPGROUP.ARRIVE ;  /* 0x00000000000079c5 */ /* 0x000fd60000000000 */
[----:B------:R-:W-:Y:S01]  /*3300*/  HGMMA.64x96x16.F32.BF16 R72, R120, gdesc[UR12].tnspB, R72, gsb0 ;  /* 0x4160000c78487df0 */ /* 0x000fe20008001848 */
[----:B------:R-:W-:Y:S01]  /*3310*/  UMOV UR14, UR12 ;  /* 0x0000000c000e7c82 */ /* 0x000fe20008000000 */
[----:B------:R-:W-:Y:S01]  /*3320*/  UMOV UR15, 0x80000020 ;  /* 0x80000020000f7882 */ /* 0x000fe20000000000 */
[----:B------:R-:W-:Y:S02]  /*3330*/  UIADD3 UR12, UR10, 0x80, URZ ;  /* 0x000000800a0c7890 */ /* 0x000fe4000fffe03f */
[----:B------:R-:W-:Y:S01]  /*3340*/  USHF.R.U32.HI UR13, URZ, 0x4, UR13 ;  /* 0x000000043f0d7899 */ /* 0x000fe2000801160d */
[----:B------:R-:W-:Y:S02]  /*3350*/  WARPGROUP.DEPBAR.LE gsb0, 0x0 ;  /* 0x00008000000079c5 */ /* 0x000fe40000010000 */
[----:B------:R-:W-:Y:S02]  /*3360*/  F2FP.BF16.F32.PACK_AB R120, R8, R7 ;  /* 0x000000070878723e */ /* 0x000fe400000010ff */
[----:B------:R-:W-:-:S02]  /*3370*/  F2FP.BF16.F32.PACK_AB R122, R10, R9 ;  /* 0x000000090a7a723e */ /* 0x000fc400000010ff */
        /* <DEDUP_REMOVED lines=10> */
[----:B------:R-:W-:Y:S02]  /*3420*/  F2FP.BF16.F32.PACK_AB R120, R12, R11 ;  /* 0x0000000b0c78723e */ /* 0x000fe400000010ff */
[----:B------:R-:W-:Y:S02]  /*3430*/  F2FP.BF16.F32.PACK_AB R122, R14, R13 ;  /* 0x0000000d0e7a723e */ /* 0x000fe400000010ff */
[----:B------:R-:W-:Y:S02]  /*3440*/  F2FP.BF16.F32.PACK_AB R121, R23, R174 ;  /* 0x000000ae1779723e */ /* 0x000fe400000010ff */
[----:B------:R-:W-:-:S04]  /*3450*/  F2FP.BF16.F32.PACK_AB R123, R125, R22 ;  /* 0x000000167d7b723e */ /* 0x000fc800000010ff */
        /* <DEDUP_REMOVED lines=11> */
[----:B------:R-:W-:Y:S02]  /*3510*/  F2FP.BF16.F32.PACK_AB R120, R19, R15 ;  /* 0x0000000f1378723e */ /* 0x000fe400000010ff */
[----:B------:R-:W-:Y:S02]  /*3520*/  F2FP.BF16.F32.PACK_AB R122, R161, R160 ;  /* 0x000000a0a17a723e */ /* 0x000fe400000010ff */
[----:B------:R-:W-:-:S02]  /*3530*/  F2FP.BF16.F32.PACK_AB R121, R211, R210 ;  /* 0x000000d2d379723e */ /* 0x000fc400000010ff */
[----:B------:R-:W-:-:S04]  /*3540*/  F2FP.BF16.F32.PACK_AB R123, R124, R127 ;  /* 0x0000007f7c7b723e */ /* 0x000fc800000010ff */
        /* <DEDUP_REMOVED lines=160> */
.L_x_2171:
        /* <DEDUP_REMOVED lines=48> */
.L_x_2172:
        /* <DEDUP_REMOVED lines=62> */
.L_x_2154:
[----:B------:R-:W-:Y:S05]  /*4630*/  @P0 BRA `(.L_x_2174) ;  /* 0x0000000c008c0947 */ /* 0x000fea0003800000 */
[----:B------:R-:W2:Y:S01]  /*4640*/  S2UR UR4, SR_CgaCtaId ;  /* 0x00000000000479c3 */ /* 0x000ea20000008800 */
[----:B------:R-:W-:Y:S02]  /*4650*/  UMOV UR39, 0x400 ;  /* 0x0000040000277882 */ /* 0x000fe40000000000 */
[----:B--2---:R-:W-:-:S06]  /*4660*/  ULEA UR39, UR4, UR39, 0x18 ;  /* 0x0000002704277291 */ /* 0x004fcc000f8ec03f */
[----:B------:R-:W-:-:S05]  /*4670*/  IMAD.U32 R16, RZ, RZ, UR39 ;  /* 0x00000027ff107e24 */ /* 0x000fca000f8e00ff */
[----:B------:R-:W-:-:S13]  /*4680*/  LOP3.LUT P0, RZ, R16, 0x1bf, RZ, 0xc0, !PT ;  /* 0x000001bf10ff7812 */ /* 0x000fda000780c0ff */
[----:B------:R-:W-:Y:S05]  /*4690*/  @!P0 BRA `(.L_x_2175) ;  /* 0x0000000000408947 */ /* 0x000fea0003800000 */
[----:B-1----:R-:W-:Y:S01]  /*46a0*/  MOV R0, 0x0 ;  /* 0x0000000000007802 */ /* 0x002fe20000000f00 */
        /* <DEDUP_REMOVED lines=15> */
.L_x_2175:
[----:B------:R-:W-:-:S06]  /*47a0*/  UIADD3 UR4, UR39, 0x6000, URZ ;  /* 0x0000600027047890 */ /* 0x000fcc000fffe03f */
        /* <DEDUP_REMOVED lines=19> */
.L_x_2176:
        /* <DEDUP_REMOVED lines=18> */
.L_x_2177:
        /* <DEDUP_REMOVED lines=18> */
.L_x_2178:
[----:B-1----:R-:W1:Y:S01]  /*4b20*/  S2R R0, SR_TID.X ;  /* 0x0000000000007919 */ /* 0x002e620000002100 */
        /* <DEDUP_REMOVED lines=15> */
[----:B-1----:R-:W-:Y:S01]  /*4c20*/  VIADD R0, R0, 0xffffff80 ;  /* 0xffffff8000007836 */ /* 0x002fe20000000000 */
        /* <DEDUP_REMOVED lines=12> */
[----:B------:R-:W-:Y:S01]  /*4cf0*/  LEA.HI R4, R5, R5, RZ, 0x1 ;  /* 0x0000000505047211 */ /* 0x000fe200078f08ff */
        /* <DEDUP_REMOVED lines=80> */
[----:B------:R-:W-:Y:S01]  /*5200*/  ULDC.64 UR6, c[0x0][0x198] ;  /* 0x0000660000067ab9 */ /* 0x000fe20000000a00 */
[----:B------:R-:W-:Y:S02]  /*5210*/  UIADD3 UR40, UR39, 0x6000, URZ ;  /* 0x0000600027287890 */ /* 0x000fe4000fffe03f */
[----:B------:R-:W-:Y:S02]  /*5220*/  UIADD3 UR4, UP0, UR6, 0x770, URZ ;  /* 0x0000077006047890 */ /* 0x000fe4000ff1e03f */
[----:B------:R-:W-:Y:S02]  /*5230*/  USHF.L.U32 UR42, UR37, 0x7, URZ ;  /* 0x00000007252a7899 */ /* 0x000fe4000800063f */
[----:B------:R-:W-:Y:S02]  /*5240*/  UIADD3.X UR5, URZ, UR7, URZ, UP0, !UPT ;  /* 0x000000073f057290 */ /* 0x000fe400087fe43f */
[----:B------:R-:W-:Y:S02]  /*5250*/  UIADD3 UR6, UP0, UR6, 0x670, URZ ;  /* 0x0000067006067890 */ /* 0x000fe4000ff1e03f */
[----:B------:R-:W-:-:S02]  /*5260*/  UIADD3 UR32, UR39, 0x8000, URZ ;  /* 0x0000800027207890 */ /* 0x000fc4000fffe03f */
[----:B------:R-:W-:Y:S02]  /*5270*/  UIADD3 UR24, UR39, 0xa000, URZ ;  /* 0x0000a00027187890 */ /* 0x000fe4000fffe03f */
[----:B------:R-:W-:Y:S02]  /*5280*/  UIADD3.X UR7, URZ, UR7, URZ, UP0, !UPT ;  /* 0x000000073f077290 */ /* 0x000fe400087fe43f */
[----:B------:R-:W-:Y:S02]  /*5290*/  UIADD3 UR16, UR39, 0x2000, URZ ;  /* 0x0000200027107890 */ /* 0x000fe4000fffe03f */
[----:B------:R-:W-:Y:S01]  /*52a0*/  UIADD3 UR8, UR39, 0x4000, URZ ;  /* 0x0000400027087890 */ /* 0x000fe2000fffe03f */
[----:B------:R-:W-:Y:S01]  /*52b0*/  UMOV UR41, URZ ;  /* 0x0000003f00297c82 */ /* 0x000fe20008000000 */
[----:B------:R-:W-:Y:S01]  /*52c0*/  UMOV UR33, 0x20 ;  /* 0x0000002000217882 */ /* 0x000fe20000000000 */
[----:B------:R-:W-:Y:S01]  /*52d0*/  UMOV UR35, UR43 ;  /* 0x0000002b00237c82 */ /* 0x000fe20008000000 */
[----:B------:R-:W-:Y:S01]  /*52e0*/  UMOV UR36, UR44 ;  /* 0x0000002c00247c82 */ /* 0x000fe20008000000 */
[----:B------:R-:W-:Y:S01]  /*52f0*/  UMOV UR34, UR42 ;  /* 0x0000002a00227c82 */ /* 0x000fe20008000000 */
[----:B------:R-:W-:Y:S01]  /*5300*/  UMOV UR25, 0x40 ;  /* 0x0000004000197882 */ /* 0x000fe20000000000 */
[----:B------:R-:W-:Y:S01]  /*5310*/  UMOV UR27, UR43 ;  /* 0x0000002b001b7c82 */ /* 0x000fe20008000000 */
[----:B------:R-:W-:Y:S01]  /*5320*/  UMOV UR28, UR44 ;  /* 0x0000002c001c7c82 */ /* 0x000fe20008000000 */
[----:B------:R1:W-:Y:S01]  /*5330*/  UTMASTG.4D [UR40], [UR4] ;  /* 0x00000028040073b5 */ /* 0x0003e20008018000 */
[----:B------:R-:W-:Y:S01]  /*5340*/  UMOV UR26, UR42 ;  /* 0x0000002a001a7c82 */ /* 0x000fe20008000000 */
[----:B------:R-:W-:Y:S01]  /*5350*/  UMOV UR17, 0x20 ;  /* 0x0000002000117882 */ /* 0x000fe20000000000 */
[----:B------:R-:W-:Y:S01]  /*5360*/  UMOV UR19, UR43 ;  /* 0x0000002b00137c82 */ /* 0x000fe20008000000 */
[----:B------:R-:W-:Y:S01]  /*5370*/  UMOV UR20, UR44 ;  /* 0x0000002c00147c82 */ /* 0x000fe20008000000 */
[----:B------:R-:W-:Y:S01]  /*5380*/  UMOV UR18, UR42 ;  /* 0x0000002a00127c82 */ /* 0x000fe20008000000 */
[----:B------:R-:W-:Y:S01]  /*5390*/  UMOV UR9, 0x40 ;  /* 0x0000004000097882 */ /* 0x000fe20000000000 */
[----:B------:R-:W-:Y:S01]  /*53a0*/  UMOV UR11, UR43 ;  /* 0x0000002b000b7c82 */ /* 0x000fe20008000000 */
[----:B------:R3:W-:Y:S01]  /*53b0*/  UTMASTG.4D [UR32], [UR4] ;  /* 0x00000020040073b5 */ /* 0x0007e20008018000 */
[----:B------:R-:W-:Y:S01]  /*53c0*/  UMOV UR12, UR44 ;  /* 0x0000002c000c7c82 */ /* 0x000fe20008000000 */
[----:B------:R-:W-:Y:S01]  /*53d0*/  UMOV UR10, UR42 ;  /* 0x0000002a000a7c82 */ /* 0x000fe20008000000 */
[----:B------:R3:W-:Y:S01]  /*53e0*/  UTMASTG.4D [UR24], [UR4] ;  /* 0x00000018040073b5 */ /* 0x0007e20008018000 */
[----:B-1----:R-:W-:-:S02]  /*53f0*/  UMOV UR40, UR39 ;  /* 0x0000002700287c82 */ /* 0x002fc40008000000 */
[----:B------:R3:W-:Y:S01]  /*5400*/  UTMASTG.4D [UR40], [UR6] ;  /* 0x00000028060073b5 */ /* 0x0007e20008018000 */
[----:B------:R3:W-:Y:S01]  /*5410*/  UTMASTG.4D [UR16], [UR6] ;  /* 0x00000010060073b5 */ /* 0x0007e20008018000 */
[----:B------:R3:W-:Y:S02]  /*5420*/  UTMASTG.4D [UR8], [UR6] ;  /* 0x00000008060073b5 */ /* 0x0007e40008018000 */
[----:B---3--:R0:W-:Y:S02]  /*5430*/  UTMACMDFLUSH ;  /* 0x00000000000079b7 */ /* 0x0081e40000000000 */
.L_x_2180:
[----:B------:R-:W-:Y:S05]  /*5440*/  BSYNC B0 ;  /* 0x0000000000007941 */ /* 0x000fea0003800000 */
.L_x_2179:
[----:B------:R-:W-:-:S04]  /*5450*/  DEPBAR.LE SB0, 0x0 ;  /* 0x000080000000791a */ /* 0x000fc80000000000 */
[----:B------:R-:W-:Y:S05]  /*5460*/  EXIT ;  /* 0x000000000000794d */ /* 0x000fea0003800000 */
.L_x_2174:
[----:B-1----:R-:W1:Y:S01]  /*5470*/  S2R R0, SR_TID.X ;  /* 0x0000000000007919 */ /* 0x002e620000002100 */
[----:B------:R-:W2:Y:S01]  /*5480*/  LDC.64 R12, c[0x0][0x850] ;  /* 0x00021400ff0c7b82 */ /* 0x000ea20000000a00 */
[----:B------:R-:W-:Y:S01]  /*5490*/  USHF.R.S32.HI UR10, URZ, 0x1f, UR43 ;  /* 0x0000001f3f0a7899 */ /* 0x000fe2000801142b */
[----:B------:R-:W-:Y:S01]  /*54a0*/  IMAD.U32 R19, RZ, RZ, UR37 ;  /* 0x00000025ff137e24 */ /* 0x000fe2000f8e00ff */
[----:B------:R-:W-:Y:S01]  /*54b0*/  ULDC UR4, c[0x0][0x808] ;  /* 0x0002020000047ab9 */ /* 0x000fe20000000800 */
[----:B------:R-:W-:Y:S01]  /*54c0*/  USHF.R.S32.HI UR11, URZ, 0x1f, UR44 ;  /* 0x0000001f3f0b7899 */ /* 0x000fe2000801142c */
[----:B------:R-:W-:Y:S01]  /*54d0*/  BSSY B0, `(.L_x_2181) ;  /* 0x0000036000007945 */ /* 0x000fe20003800000 */
[----:B------:R-:W-:Y:S02]  /*54e0*/  UIMAD UR4, UR37, -0x80, UR4 ;  /* 0xffffff80250478a4 */ /* 0x000fe4000f8e0204 */
[----:B------:R-:W3:Y:S01]  /*54f0*/  LDC.64 R10, c[0x0][0x820] ;  /* 0x00020800ff0a7b82 */ /* 0x000ee20000000a00 */
[----:B------:R-:W-:-:S07]  /*5500*/  ULDC.64 UR6, c[0x0][0x208] ;  /* 0x0000820000067ab9 */ /* 0x000fce0000000a00 */
[----:B------:R-:W4:Y:S08]  /*5510*/  LDC.64 R16, c[0x0][0x828] ;  /* 0x00020a00ff107b82 */ /* 0x000f300000000a00 */
[----:B------:R-:W5:Y:S01]  /*5520*/  LDC.64 R14, c[0x0][0x858] ;  /* 0x00021600ff0e7b82 */ /* 0x000f620000000a00 */
[----:B--2---:R-:W-:-:S04]  /*5530*/  IMAD R4, R12, UR10, RZ ;  /* 0x0000000a0c047c24 */ /* 0x004fc8000f8e02ff */
[----:B------:R-:W-:Y:S02]  /*5540*/  IMAD R13, R13, UR43, R4 ;  /* 0x0000002b0d0d7c24 */ /* 0x000fe4000f8e0204 */
[----:B-1----:R-:W-:-:S05]  /*5550*/  VIADD R3, R0, 0xffffff80 ;  /* 0xffffff8000037836 */ /* 0x002fca0000000000 */
[----:B------:R-:W-:-:S04]  /*5560*/  SHF.R.S32.HI R2, RZ, 0x1f, R3 ;  /* 0x0000001fff027819 */ /* 0x000fc80000011403 */
[----:B------:R-:W-:-:S04]  /*5570*/  LEA.HI R2, R2, R3, RZ, 0x2 ;  /* 0x0000000302027211 */ /* 0x000fc800078f10ff */
[----:B------:R-:W-:Y:S02]  /*5580*/  LOP3.LUT R0, R2, 0x1ffffffc, RZ, 0xc0, !PT ;  /* 0x1ffffffc02007812 */ /* 0x000fe400078ec0ff */
[----:B------:R-:W-:-:S03]  /*5590*/  SHF.R.S32.HI R2, RZ, 0x2, R2 ;  /* 0x00000002ff027819 */ /* 0x000fc60000011402 */
[----:B------:R-:W-:Y:S01]  /*55a0*/  IMAD.IADD R0, R3, 0x1, -R0 ;  /* 0x0000000103007824 */ /* 0x000fe200078e0a00 */
[C---:B------:R-:W-:Y:S01]  /*55b0*/  ISETP.GE.AND P1, PT, R2.reuse, UR4, PT ;  /* 0x0000000402007c0c */ /* 0x040fe2000bf26270 */
[----:B------:R-:W-:Y:S02]  /*55c0*/  VIADD R3, R2, 0x40 ;  /* 0x0000004002037836 */ /* 0x000fe40000000000 */
[----:B------:R-:W-:Y:S02]  /*55d0*/  IMAD.SHL.U32 R6, R0, 0x8, RZ ;  /* 0x0000000800067824 */ /* 0x000fe400078e00ff */
[----:B---3--:R-:W-:Y:S01]  /*55e0*/  IMAD R0, R10, UR10, RZ ;  /* 0x0000000a0a007c24 */ /* 0x008fe2000f8e02ff */
[----:B------:R-:W-:Y:S01]  /*55f0*/  ISETP.GE.AND P0, PT, R3, UR4, PT ;  /* 0x0000000403007c0c */ /* 0x000fe2000bf06270 */
[----:B------:R-:W-:Y:S01]  /*5600*/  VIADD R18, R6, 0x40 ;  /* 0x0000004006127836 */ /* 0x000fe20000000000 */
[----:B------:R-:W-:Y:S01]  /*5610*/  SHF.R.S32.HI R7, RZ, 0x1f, R6 ;  /* 0x0000001fff077819 */ /* 0x000fe20000011406 */
[----:B------:R-:W-:Y:S01]  /*5620*/  IMAD R11, R11, UR43, R0 ;  /* 0x0000002b0b0b7c24 */ /* 0x000fe2000f8e0200 */
[----:B------:R-:W-:Y:S01]  /*5630*/  SHF.R.S32.HI R3, RZ, 0x1f, R2 ;  /* 0x0000001fff037819 */ /* 0x000fe20000011402 */
[----:B----4-:R-:W-:-:S02]  /*5640*/  IMAD R0, R16, UR11, RZ ;  /* 0x0000000b10007c24 */ /* 0x010fc4000f8e02ff */
[----:B------:R-:W-:-:S04]  /*5650*/  IMAD.WIDE.U32 R4, R10, UR43, R6 ;  /* 0x0000002b0a047c25 */ /* 0x000fc8000f8e0006 */
[----:B------:R-:W-:-:S04]  /*5660*/  IMAD.WIDE.U32 R8, R12, UR43, R6 ;  /* 0x0000002b0c087c25 */ /* 0x000fc8000f8e0006 */
[----:B------:R-:W-:Y:S02]  /*5670*/  IMAD.IADD R5, R5, 0x1, R11 ;  /* 0x0000000105057824 */ /* 0x000fe400078e020b */
[----:B------:R-:W-:-:S04]  /*5680*/  IMAD.WIDE R10, R19, 0x80, R2 ;  /* 0x00000080130a7825 */ /* 0x000fc800078e0202 */
[C---:B-----5:R-:W-:Y:S02]  /*5690*/  IMAD R2, R14.reuse, UR11, RZ ;  /* 0x0000000b0e027c24 */ /* 0x060fe4000f8e02ff */
[----:B------:R-:W-:Y:S02]  /*56a0*/  IMAD.IADD R9, R9, 0x1, R13 ;  /* 0x0000000109097824 */ /* 0x000fe400078e020d */
[----:B------:R-:W-:Y:S02]  /*56b0*/  IMAD R3, R17, UR44, R0 ;  /* 0x0000002c11037c24 */ /* 0x000fe4000f8e0200 */
[----:B------:R-:W-:Y:S02]  /*56c0*/  IMAD R17, R15, UR44, R2 ;  /* 0x0000002c0f117c24 */ /* 0x000fe4000f8e0202 */
        /* <DEDUP_REMOVED lines=22> */
.L_x_2182:
[----:B------:R-:W-:Y:S05]  /*5830*/  BSYNC B0 ;  /* 0x0000000000007941 */ /* 0x000fea0003800000 */
.L_x_2181:
        /* <DEDUP_REMOVED lines=21> */
.L_x_2184:
[----:B------:R-:W-:Y:S05]  /*5990*/  BSYNC B0 ;  /* 0x0000000000007941 */ /* 0x000fea0003800000 */
.L_x_2183:
        /* <DEDUP_REMOVED lines=18> */
.L_x_2186:
[----:B------:R-:W-:Y:S05]  /*5ac0*/  BSYNC B0 ;  /* 0x0000000000007941 */ /* 0x000fea0003800000 */
.L_x_2185:
        /* <DEDUP_REMOVED lines=22> */
.L_x_2188:
[----:B------:R-:W-:Y:S05]  /*5c30*/  BSYNC B0 ;  /* 0x0000000000007941 */ /* 0x000fea0003800000 */
.L_x_2187:
[----:B------:R-:W-:Y:S05]  /*5c40*/  EXIT ;  /* 0x000000000000794d */ /* 0x000fea0003800000 */
.L_x_2150:
[----:B------:R-:W-:-:S08]  /*5c50*/  NOP ;  /* 0x0000000000007918 */ /* 0x000fd00000000000 */
[----:B------:R-:W1:-:S00]  /*5c60*/  USETMAXREG.DEALLOC.CTAPOOL 0x18 ;  /* 0x00000018000079c8 */ /* 0x000e4000080e0500 */
[----:B-1----:R-:W-:Y:S01]  /*5c70*/  LOP3.LUT R0, R0, 0x3, RZ, 0xc0, !PT ;  /* 0x0000000300007812 */ /* 0x002fe200078ec0ff */
[----:B------:R-:W-:Y:S05]  /*5c80*/  BSSY B0, `(.L_x_2189) ;  /* 0x0000364000007945 */ /* 0x000fea0003800000 */
[----:B------:R-:W1:Y:S02]  /*5c90*/  SHFL.IDX PT, R0, R0, RZ, 0x1f ;  /* 0x00001fff00007589 */ /* 0x000e6400000e0000 */
[----:B-1----:R-:W-:-:S13]  /*5ca0*/  ISETP.NE.AND P0, PT, R0, RZ, PT ;  /* 0x000000ff0000720c */ /* 0x002fda0003f05270 */
[----:B------:R-:W-:Y:S05]  /*5cb0*/  @!P0 BRA `(.L_x_2190) ;  /* 0x0000000c00888947 */ /* 0x000fea0003800000 */
[----:B------:R-:W-:-:S13]  /*5cc0*/  ISETP.NE.AND P0, PT, R0, 0x1, PT ;  /* 0x000000010000780c */ /* 0x000fda0003f05270 */
[----:B------:R-:W-:Y:S05]  /*5cd0*/  @P0 BRA `(.L_x_2191) ;  /* 0x0000003400780947 */ /* 0x000fea0003800000 */
[----:B------:R-:W1:Y:S01]  /*5ce0*/  S2UR UR7, SR_CTAID.X ;  /* 0x00000000000779c3 */ /* 0x000e620000002500 */
[----:B------:R-:W-:Y:S02]  /*5cf0*/  ULDC UR8, c[0x0][0xb50] ;  /* 0x0002d40000087ab9 */ /* 0x000fe40000000800 */
[----:B------:R-:W-:-:S05]  /*5d00*/  UISETP.NE.AND UP0, UPT, UR8, 0x1, UPT ;  /* 0x000000010800788c */ /* 0x000fca000bf05270 */
[----:B------:R-:W2:Y:S06]  /*5d10*/  LDC R0, c[0x0][0xb68] ;  /* 0x0002da00ff007b82 */ /* 0x000eac0000000800 */
[----:B------:R-:W-:Y:S01]  /*5d20*/  @UP0 ULDC UR4, c[0x0][0xb54] ;  /* 0x0002d50000040ab9 */ /* 0x000fe20000000800 */
[----:B------:R-:W-:Y:S01]  /*5d30*/  @UP0 ULDC UR9, c[0x0][0xb58] ;  /* 0x0002d60000090ab9 */ /* 0x000fe20000000800 */
[----:B-1----:R-:W-:Y:S02]  /*5d40*/  UIMAD.WIDE.U32 UR4, UR7, UR4, URZ ;  /* 0x00000004070472a5 */ /* 0x002fe4000f8e003f */
[----:B------:R-:W-:-:S02]  /*5d50*/  UMOV UR6, UR7 ;  /* 0x0000000700067c82 */ /* 0x000fc40008000000 */
[----:B------:R-:W-:-:S04]  /*5d60*/  @UP0 USHF.R.U32.HI UR6, URZ, UR9, UR5 ;  /* 0x000000093f060299 */ /* 0x000fc80008011605 */
[----:B------:R-:W-:Y:S02]  /*5d70*/  UIADD3 UR4, -UR6, URZ, URZ ;  /* 0x0000003f06047290 */ /* 0x000fe4000fffe13f */
[----:B--2---:R-:W-:Y:S02]  /*5d80*/  ISETP.LE.AND P0, PT, R0, UR6, PT ;  /* 0x0000000600007c0c */ /* 0x004fe4000bf03270 */
[----:B------:R-:W-:-:S11]  /*5d90*/  UIMAD UR8, UR8, UR4, UR7 ;  /* 0x00000004080872a4 */ /* 0x000fd6000f8e0207 */
[----:B------:R-:W-:Y:S05]  /*5da0*/  @!P0 BRA `(.L_x_2192) ;  /* 0x0000000000208947 */ /* 0x000fea0003800000 */
        /* <DEDUP_REMOVED lines=8> */
.L_x_2192:
[----:B------:R-:W-:Y:S01]  /*5e30*/  ULDC UR9, c[0x0][0xb44] ;  /* 0x0002d10000097ab9 */ /* 0x000fe20000000800 */
[----:B------:R-:W-:Y:S01]  /*5e40*/  UMOV UR7, UR8 ;  /* 0x0000000800077c82 */ /* 0x000fe20008000000 */
[----:B------:R-:W-:-:S11]  /*5e50*/  UISETP.NE.AND UP0, UPT, UR9, 0x1, UPT ;  /* 0x000000010900788c */ /* 0x000fd6000bf05270 */
[----:B------:R-:W-:Y:S02]  /*5e60*/  @UP0 ULDC.64 UR10, c[0x0][0xb48] ;  /* 0x0002d200000a0ab9 */ /* 0x000fe40000000a00 */
[----:B------:R-:W-:-:S04]  /*5e70*/  UIMAD.WIDE.U32 UR4, UR8, UR10, URZ ;  /* 0x0000000a080472a5 */ /* 0x000fc8000f8e003f */
[----:B------:R-:W-:-:S04]  /*5e80*/  @UP0 USHF.R.U32.HI UR7, URZ, UR11, UR5 ;  /* 0x0000000b3f070299 */ /* 0x000fc80008011605 */
[----:B------:R-:W-:-:S12]  /*5e90*/  UIMAD UR4, UR7, UR9, URZ ;  /* 0x00000009070472a4 */ /* 0x000fd8000f8e023f */
.L_x_2193:
        /* <DEDUP_REMOVED lines=13> */
[----:B------:R-:W-:Y:S05]  /*5f70*/  @!P0 BRA `(.L_x_2191) ;  /* 0x0000003000d08947 */ /* 0x000fea0003800000 */
[----:B------:R-:W-:Y:S01]  /*5f80*/  ULDC UR5, c[0x0][0x280] ;  /* 0x0000a00000057ab9 */ /* 0x000fe20000000800 */
[----:B------:R-:W-:Y:S01]  /*5f90*/  ULDC UR4, c[0x0][0x290] ;  /* 0x0000a40000047ab9 */ /* 0x000fe20000000800 */
[----:B------:R-:W-:Y:S01]  /*5fa0*/  ULEA UR7, UR7, UR5, 0x7 ;  /* 0x0000000507077291 */ /* 0x000fe2000f8e383f */
[----:B------:R-:W-:Y:S01]  /*5fb0*/  ULDC UR6, c[0x0][0x74c] ;  /* 0x0001d30000067ab9 */ /* 0x000fe20000000800 */
[----:B------:R-:W-:Y:S02]  /*5fc0*/  UIADD3 UR5, UR5, 0x3f, URZ ;  /* 0x0000003f05057890 */ /* 0x000fe4000fffe03f */
[----:B------:R-:W-:Y:S02]  /*5fd0*/  UIADD3 UR7, -UR6, UR7, -UR4 ;  /* 0x0000000706077290 */ /* 0x000fe4000fffe904 */
[----:B------:R-:W-:Y:S02]  /*5fe0*/  USHF.R.S32.HI UR6, URZ, 0x1f, UR5 ;  /* 0x0000001f3f067899 */ /* 0x000fe40008011405 */
[----:B------:R-:W-:-:S02]  /*5ff0*/  USHF.R.S32.HI UR4, URZ, 0x1f, UR7 ;  /* 0x0000001f3f047899 */ /* 0x000fc40008011407 */
[----:B------:R-:W-:Y:S02]  /*6000*/  ULEA.HI UR5, UR6, UR5, URZ, 0x6 ;  /* 0x0000000506057291 */ /* 0x000fe4000f8f303f */
[----:B------:R-:W-:Y:S02]  /*6010*/  ULEA.HI UR4, UR4, UR7, URZ, 0x6 ;  /* 0x0000000704047291 */ /* 0x000fe4000f8f303f */
[----:B------:R-:W-:Y:S02]  /*6020*/  USHF.R.S32.HI UR5, URZ, 0x6, UR5 ;  /* 0x000000063f057899 */ /* 0x000fe40008011405 */
[----:B------:R-:W-:-:S04]  /*6030*/  USHF.R.S32.HI UR4, URZ, 0x6, UR4 ;  /* 0x000000063f047899 */ /* 0x000fc80008011404 */
[----:B------:R-:W-:-:S04]  /*6040*/  UISETP.LT.AND UP0, UPT, URZ, UR4, UPT ;  /* 0x000000043f00728c */ /* 0x000fc8000bf01270 */
[----:B------:R-:W-:-:S04]  /*6050*/  USEL UR8, URZ, UR4, !UP0 ;  /* 0x000000043f087287 */ /* 0x000fc8000c000000 */
[----:B------:R-:W-:-:S06]  /*6060*/  UISETP.GT.AND UP0, UPT, UR5, UR8, UPT ;  /* 0x000000080500728c */ /* 0x000fcc000bf04270 */
[----:B------:R-:W-:-:S13]  /*6070*/  PLOP3.LUT P0, PT, PT, PT, UP0, 0x80, 0x0 ;  /* 0x000000000000781c */ /* 0x000fda0003f0f008 */
[----:B------:R-:W-:Y:S05]  /*6080*/  @!P0 BRA `(.L_x_2191) ;  /* 0x00000030008c8947 */ /* 0x000fea0003800000 */
[----:B------:R-:W-:Y:S01]  /*6090*/  USHF.R.S32.HI UR4, URZ, 0x1f, UR11 ;  /* 0x0000001f3f047899 */ /* 0x000fe2000801140b */
[----:B------:R-:W-:Y:S01]  /*60a0*/  ULDC.64 UR12, c[0x0][0x2d8] ;  /* 0x0000b600000c7ab9 */ /* 0x000fe20000000a00 */
[----:B------:R-:W-:Y:S02]  /*60b0*/  ELECT P0, URZ, PT ;  /* 0x00000000003f782f */ /* 0x000fe40003800000 */
[----:B------:R-:W-:Y:S02]  /*60c0*/  UIMAD UR9, UR4, UR12, URZ ;  /* 0x0000000c040972a4 */ /* 0x000fe4000f8e023f */
[----:B------:R-:W-:Y:S02]  /*60d0*/  UIADD3 UR4, UR5, -UR8, URZ ;  /* 0x8000000805047290 */ /* 0x000fe4000fffe03f */
[----:B------:R-:W-:Y:S02]  /*60e0*/  UIMAD.WIDE.U32 UR6, UR11, UR12, URZ ;  /* 0x0000000c0b0672a5 */ /* 0x000fe4000f8e003f */
[----:B------:R-:W-:-:S02]  /*60f0*/  ULOP3.LUT UR4, UR4, 0x1, URZ, 0xc0, !UPT ;  /* 0x0000000104047892 */ /* 0x000fc4000f8ec03f */
[----:B------:R-:W-:Y:S02]  /*6100*/  UIMAD UR9, UR11, UR13, UR9 ;  /* 0x0000000d0b0972a4 */ /* 0x000fe4000f8e0209 */
[----:B------:R-:W-:Y:S02]  /*6110*/  UISETP.NE.U32.AND UP0, UPT, UR4, 0x1, UPT ;  /* 0x000000010400788c */ /* 0x000fe4000bf05070 */
[----:B------:R-:W-:Y:S01]  /*6120*/  USHF.R.S32.HI UR11, URZ, 0x1f, UR10 ;  /* 0x0000001f3f0b7899 */ /* 0x000fe2000801140a */
[----:B------:R-:W-:Y:S01]  /*6130*/  ULDC.64 UR12, c[0x0][0x2e0] ;  /* 0x0000b800000c7ab9 */ /* 0x000fe20000000a00 */
[----:B------:R-:W-:Y:S02]  /*6140*/  UIADD3 UR7, UR7, UR9, URZ ;  /* 0x0000000907077290 */ /* 0x000fe4000fffe03f */
[----:B------:R-:W-:Y:S01]  /*6150*/  PLOP3.LUT P1, PT, PT, PT, UP0, 0x80, 0x0 ;  /* 0x000000000000781c */ /* 0x000fe20003f2f008 */
[----:B------:R-:W-:Y:S02]  /*6160*/  UIMAD UR9, UR11, UR12, URZ ;  /* 0x0000000c0b0972a4 */ /* 0x000fe4000f8e023f */
[----:B------:R-:W-:-:S02]  /*6170*/  UIMAD.WIDE.U32 UR6, UR10, UR12, UR6 ;  /* 0x0000000c0a0672a5 */ /* 0x000fc4000f8e0006 */
[----:B------:R-:W-:-:S04]  /*6180*/  UIMAD UR9, UR10, UR13, UR9 ;  /* 0x0000000d0a0972a4 */ /* 0x000fc8000f8e0209 */
[----:B------:R-:W-:-:S04]  /*6190*/  UIADD3 UR23, UR7, UR9, URZ ;  /* 0x0000000907177290 */ /* 0x000fc8000fffe03f */
[----:B------:R-:W-:Y:S08]  /*61a0*/  @P1 BRA `(.L_x_2194) ;  /* 0x0000000000bc1947 */ /* 0x000ff00003800000 */
        /* <DEDUP_REMOVED lines=18> */
.L_x_2196:
[----:B------:R-:W-:Y:S05]  /*62d0*/  BSYNC B1 ;  /* 0x0000000000017941 */ /* 0x000fea0003800000 */
.L_x_2195:
        /* <DEDUP_REMOVED lines=19> */
.L_x_2198:
[----:B------:R-:W-:Y:S05]  /*6410*/  BSYNC B1 ;  /* 0x0000000000017941 */ /* 0x000fea0003800000 */
.L_x_2197:
[----:B------:R-:W-:Y:S06]  /*6420*/  BAR.ARV 0xa, 0xa0 ;  /* 0x0282800000007b1d */ /* 0x000fec0000002000 */
[----:B------:R-:W-:Y:S04]  /*6430*/  BSSY B1, `(.L_x_2199) ;  /* 0x0000003000017945 */ /* 0x000fe80003800000 */
[----:B------:R-:W-:Y:S05]  /*6440*/  @!P0 BRA `(.L_x_2200) ;  /* 0x0000000000048947 */ /* 0x000fea0003800000 */
[----:B------:R-:W-:-:S04]  /*6450*/  DEPBAR.LE SB0, 0x0 ;  /* 0x000080000000791a */ /* 0x000fc80000000000 */
.L_x_2200:
[----:B------:R-:W-:Y:S05]  /*6460*/  BSYNC B1 ;  /* 0x0000000000017941 */ /* 0x000fea0003800000 */
.L_x_2199:
[----:B------:R-:W-:Y:S06]  /*6470*/  BAR.ARV 0xb, 0xa0 ;  /* 0x02c2800000007b1d */ /* 0x000fec0000002000 */
[----:B------:R-:W-:Y:S01]  /*6480*/  UIADD3 UR12, UR8, 0x1, URZ ;  /* 0x00000001080c7890 */ /* 0x000fe2000fffe03f */
[----:B------:R-:W-:Y:S11]  /*6490*/  BRA `(.L_x_2201) ;  /* 0x0000000000047947 */ /* 0x000ff60003800000 */
.L_x_2194:
[----:B------:R-:W-:-:S05]  /*64a0*/  UMOV UR12, UR8 ;  /* 0x00000008000c7c82 */ /* 0x000fca0008000000 */
.L_x_2201:
[----:B------:R-:W-:-:S04]  /*64b0*/  UIADD3 UR4, UR8, 0x1, URZ ;  /* 0x0000000108047890 */ /* 0x000fc8000fffe03f */
[----:B------:R-:W-:-:S06]  /*64c0*/  UISETP.NE.AND UP0, UPT, UR5, UR4, UPT ;  /* 0x000000040500728c */ /* 0x000fcc000bf05270 */
[----:B------:R-:W-:-:S13]  /*64d0*/  PLOP3.LUT P1, PT, PT, PT, UP0, 0x80, 0x0 ;  /* 0x000000000000781c */ /* 0x000fda0003f2f008 */
[----:B------:R-:W-:Y:S05]  /*64e0*/  @!P1 BRA `(.L_x_2191) ;  /* 0x0000002c00749947 */ /* 0x000fea0003800000 */
[----:B------:R-:W-:Y:S01]  /*64f0*/  ULDC.64 UR10, c[0x0][0x2c0] ;  /* 0x0000b000000a7ab9 */ /* 0x000fe20000000a00 */
[----:B------:R-:W-:Y:S02]  /*6500*/  UIADD3 UR19, UR9, UR7, URZ ;  /* 0x0000000709137290 */ /* 0x000fe4000fffe03f */
        /* <DEDUP_REMOVED lines=10> */
[----:B------:R-:W-:Y:S01]  /*65b0*/  ULDC.64 UR24, c[0x0][0x2c0] ;  /* 0x0000b00000187ab9 */ /* 0x000fe20000000a00 */
[----:B------:R-:W-:-:S09]  /*65c0*/  UMOV UR20, UR13 ;  /* 0x0000000d00147c82 */ /* 0x000fd20008000000 */
.L_x_2214:
        /* <DEDUP_REMOVED lines=20> */
.L_x_2203:
[----:B------:R-:W-:Y:S05]  /*6710*/  BSYNC B1 ;  /* 0x0000000000017941 */ /* 0x000fea0003800000 */
.L_x_2202:
        /* <DEDUP_REMOVED lines=13> */
.L_x_2205:
[----:B------:R-:W-:Y:S05]  /*67f0*/  BSYNC B1 ;  /* 0x0000000000017941 */ /* 0x000fea0003800000 */
.L_x_2204:
[----:B------:R-:W-:Y:S06]  /*6800*/  BAR.ARV 0xa, 0xa0 ;  /* 0x0282800000007b1d */ /* 0x000fec0000002000 */
[----:B------:R-:W-:Y:S04]  /*6810*/  BSSY B1, `(.L_x_2206) ;  /* 0x0000003000017945 */ /* 0x000fe80003800000 */
[----:B------:R-:W-:Y:S05]  /*6820*/  @!P0 BRA `(.L_x_2207) ;  /* 0x0000000000048947 */ /* 0x000fea0003800000 */
[----:B------:R-:W-:-:S04]  /*6830*/  DEPBAR.LE SB0, 0x0 ;  /* 0x000080000000791a */ /* 0x000fc80000000000 */
.L_x_2207:
[----:B------:R-:W-:Y:S05]  /*6840*/  BSYNC B1 ;  /* 0x0000000000017941 */ /* 0x000fea0003800000 */
.L_x_2206:
        /* <DEDUP_REMOVED lines=13> */
.L_x_2209:
[----:B------:R-:W-:Y:S05]  /*6920*/  BSYNC B1 ;  /* 0x0000000000017941 */ /* 0x000fea0003800000 */
.L_x_2208:
        /* <DEDUP_REMOVED lines=13> */
.L_x_2211:
[----:B------:R-:W-:Y:S05]  /*6a00*/  BSYNC B1 ;  /* 0x0000000000017941 */ /* 0x000fea0003800000 */
.L_x_2210:
[----:B------:R-:W-:Y:S01]  /*6a10*/  UIADD3 UR12, UR12, 0x2, URZ ;  /* 0x000000020c0c7890 */ /* 0x000fe2000fffe03f */
[----:B------:R-:W-:Y:S06]  /*6a20*/  BAR.ARV 0xa, 0xa0 ;  /* 0x0282800000007b1d */ /* 0x000fec0000002000 */
[----:B------:R-:W-:Y:S01]  /*6a30*/  UISETP.GE.AND UP0, UPT, UR12, UR5, UPT ;  /* 0x000000050c00728c */ /* 0x000fe2000bf06270 */
[----:B------:R-:W-:Y:S04]  /*6a40*/  BSSY B1, `(.L_x_2212) ;  /* 0x0000003000017945 */ /* 0x000fe80003800000 */
[----:B------:R-:W-:Y:S06]  /*6a50*/  @!P0 BRA `(.L_x_2213) ;  /* 0x0000000000048947 */ /* 0x000fec0003800000 */
[----:B------:R-:W-:-:S04]  /*6a60*/  DEPBAR.LE SB0, 0x0 ;  /* 0x000080000000791a */ /* 0x000fc80000000000 */
.L_x_2213:
[----:B------:R-:W-:Y:S05]  /*6a70*/  BSYNC B1 ;  /* 0x0000000000017941 */ /* 0x000fea0003800000 */
.L_x_2212:
[----:B------:R-:W-:Y:S06]  /*6a80*/  BAR.ARV 0xb, 0xa0 ;  /* 0x02c2800000007b1d */ /* 0x000fec0000002000 */
[----:B------:R-:W-:Y:S01]  /*6a90*/  PLOP3.LUT P1, PT, PT, PT, UP0, 0x80, 0x0 ;  /* 0x000000000000781c */ /* 0x000fe20003f2f008 */
[----:B------:R-:W-:Y:S02]  /*6aa0*/  UIADD3 UR20, UR20, 0x3000, URZ ;  /* 0x0000300014147890 */ /* 0x000fe4000fffe03f */
[----:B------:R-:W-:-:S10]  /*6ab0*/  UIADD3 UR4, UR4, 0x3000, URZ ;  /* 0x0000300004047890 */ /* 0x000fd4000fffe03f */
[----:B------:R-:W-:Y:S05]  /*6ac0*/  @!P1 BRA `(.L_x_2214) ;  /* 0xfffffff800c09947 */ /* 0x000fea000383ffff */
[----:B------:R-:W-:Y:S05]  /*6ad0*/  BRA `(.L_x_2191) ;  /* 0x0000002400f87947 */ /* 0x000fea0003800000 */
.L_x_2190:
        /* <DEDUP_REMOVED lines=21> */
.L_x_2215:
[----:B------:R-:W-:Y:S01]  /*6c30*/  ULDC UR8, c[0x0][0xb44] ;  /* 0x0002d10000087ab9 */ /* 0x000fe20000000800 */
[----:B------:R-:W-:Y:S01]  /*6c40*/  UMOV UR11, UR7 ;  /* 0x00000007000b7c82 */ /* 0x000fe20008000000 */
[----:B------:R-:W-:-:S11]  /*6c50*/  UISETP.NE.AND UP0, UPT, UR8, 0x1, UPT ;  /* 0x000000010800788c */ /* 0x000fd6000bf05270 */
[----:B------:R-:W-:Y:S02]  /*6c60*/  @UP0 ULDC.64 UR12, c[0x0][0xb48] ;  /* 0x0002d200000c0ab9 */ /* 0x000fe40000000a00 */
[----:B------:R-:W-:-:S04]  /*6c70*/  UIMAD.WIDE.U32 UR4, UR7, UR12, URZ ;  /* 0x0000000c070472a5 */ /* 0x000fc8000f8e003f */
[----:B------:R-:W-:-:S04]  /*6c80*/  @UP0 USHF.R.U32.HI UR11, URZ, UR13, UR5 ;  /* 0x0000000d3f0b0299 */ /* 0x000fc80008011605 */
[----:B------:R-:W-:-:S12]  /*6c90*/  UIMAD UR4, UR11, UR8, URZ ;  /* 0x000000080b0472a4 */ /* 0x000fd8000f8e023f */
.L_x_2216:
[----:B------:R-:W-:Y:S01]  /*6ca0*/  ULDC UR8, c[0x0][0xb38] ;  /* 0x0002ce0000087ab9 */ /* 0x000fe20000000800 */
[----:B------:R-:W-:Y:S01]  /*6cb0*/  UIADD3 UR4, UR7, -UR4, URZ ;  /* 0x8000000407047290 */ /* 0x000fe2000fffe03f */
[----:B------:R-:W-:Y:S01]  /*6cc0*/  IMAD.MOV.U32 R11, RZ, RZ, 0x1 ;  /* 0x00000001ff0b7424 */ /* 0x000fe200078e00ff */
[----:B------:R-:W-:Y:S01]  /*6cd0*/  UISETP.NE.AND UP0, UPT, UR8, 0x1, UPT ;  /* 0x000000010800788c */ /* 0x000fe2000bf05270 */
[----:B------:R-:W-:Y:S01]  /*6ce0*/  IMAD.MOV.U32 R0, RZ, RZ, RZ ;  /* 0x000000ffff007224 */ /* 0x000fe200078e00ff */
[----:B------:R-:W-:Y:S02]  /*6cf0*/  ULDC UR5, c[0x0][0xb44] ;  /* 0x0002d10000057ab9 */ /* 0x000fe40000000800 */
[----:B------:R-:W-:-:S07]  /*6d00*/  UIMAD UR6, UR6, UR5, UR4 ;  /* 0x00000005060672a4 */ /* 0x000fce000f8e0204 */
        /* <DEDUP_REMOVED lines=9> */
[----:B------:R-:W-:Y:S01]  /*6da0*/  USHF.L.U32 UR11, UR11, 0x7, URZ ;  /* 0x000000070b0b7899 */ /* 0x000fe2000800063f */
[----:B------:R-:W-:Y:S01]  /*6db0*/  ULDC UR5, c[0x0][0x280] ;  /* 0x0000a00000057ab9 */ /* 0x000fe20000000800 */
[----:B------:R-:W-:Y:S01]  /*6dc0*/  ULDC UR4, c[0x0][0x290] ;  /* 0x0000a40000047ab9 */ /* 0x000fe20000000800 */
[----:B------:R-:W-:Y:S01]  /*6dd0*/  ULDC UR6, c[0x0][0x74c] ;  /* 0x0001d30000067ab9 */ /* 0x000fe20000000800 */
[----:B------:R-:W-:-:S04]  /*6de0*/  UIADD3 UR4, -UR4, UR11, UR5 ;  /* 0x0000000b04047290 */ /* 0x000fc8000fffe105 */
[----:B------:R-:W-:Y:S02]  /*6df0*/  UIADD3 UR4, UR4, -UR6, URZ ;  /* 0x8000000604047290 */ /* 0x000fe4000fffe03f */
[----:B------:R-:W-:Y:S02]  /*6e00*/  UIADD3 UR6, UR5, 0x3f, URZ ;  /* 0x0000003f05067890 */ /* 0x000fe4000fffe03f */
[----:B------:R-:W-:Y:S02]  /*6e10*/  USHF.R.S32.HI UR5, URZ, 0x1f, UR4 ;  /* 0x0000001f3f057899 */ /* 0x000fe40008011404 */
[----:B------:R-:W-:Y:S02]  /*6e20*/  USHF.R.S32.HI UR7, URZ, 0x1f, UR6 ;  /* 0x0000001f3f077899 */ /* 0x000fe40008011406 */
[----:B------:R-:W-:Y:S02]  /*6e30*/  ULEA.HI UR5, UR5, UR4, URZ, 0x6 ;  /* 0x0000000405057291 */ /* 0x000fe4000f8f303f */
[----:B------:R-:W-:-:S02]  /*6e40*/  ULEA.HI UR4, UR7, UR6, URZ, 0x6 ;  /* 0x0000000607047291 */ /* 0x000fc4000f8f303f */
[----:B------:R-:W-:Y:S02]  /*6e50*/  USHF.R.S32.HI UR5, URZ, 0x6, UR5 ;  /* 0x000000063f057899 */ /* 0x000fe40008011405 */
[----:B------:R-:W-:-:S04]  /*6e60*/  USHF.R.S32.HI UR4, URZ, 0x6, UR4 ;  /* 0x000000063f047899 */ /* 0x000fc80008011404 */
[----:B------:R-:W-:-:S04]  /*6e70*/  VIMNMX R4, RZ, UR5, !PT ;  /* 0x00000005ff047c48 */ /* 0x000fc8000ffe0100 */
[----:B------:R-:W-:-:S13]  /*6e80*/  ISETP.LT.AND P0, PT, R4, UR4, PT ;  /* 0x0000000404007c0c */ /* 0x000fda000bf01270 */
[----:B------:R-:W-:Y:S05]  /*6e90*/  @!P0 BRA `(.L_x_2217) ;  /* 0x0000002000748947 */ /* 0x000fea0003800000 */
[----:B------:R-:W-:Y:S01]  /*6ea0*/  USHF.R.S32.HI UR5, URZ, 0x1f, UR20 ;  /* 0x0000001f3f057899 */ /* 0x000fe20008011414 */
[----:B------:R-:W-:Y:S01]  /*6eb0*/  BSSY B1, `(.L_x_2217) ;  /* 0x000021b000017945 */ /* 0x000fe20003800000 */
[----:B------:R-:W-:Y:S01]  /*6ec0*/  ULDC.64 UR6, c[0x0][0x718] ;  /* 0x0001c60000067ab9 */ /* 0x000fe20000000a00 */
[----:B------:R-:W-:Y:S01]  /*6ed0*/  ULDC.64 UR14, c[0x0][0x730] ;  /* 0x0001cc00000e7ab9 */ /* 0x000fe20000000a00 */
[----:B------:R-:W-:Y:S01]  /*6ee0*/  UIMAD.WIDE.U32 UR8, UR20, UR6, URZ ;  /* 0x00000006140872a5 */ /* 0x000fe2000f8e003f */
[----:B------:R-:W-:Y:S01]  /*6ef0*/  IMAD.MOV.U32 R0, RZ, RZ, RZ ;  /* 0x000000ffff007224 */ /* 0x000fe200078e00ff */
[----:B------:R-:W-:Y:S02]  /*6f00*/  UIMAD UR6, UR5, UR6, URZ ;  /* 0x00000006050672a4 */ /* 0x000fe4000f8e023f */
[----:B------:R-:W-:Y:S02]  /*6f10*/  UIMAD UR5, UR5, UR14, URZ ;  /* 0x0000000e050572a4 */ /* 0x000fe4000f8e023f */
[----:B------:R-:W-:-:S02]  /*6f20*/  UIMAD UR6, UR20, UR7, UR6 ;  /* 0x00000007140672a4 */ /* 0x000fc4000f8e0206 */
[----:B------:R-:W-:Y:S01]  /*6f30*/  UIMAD UR10, UR20, UR15, UR5 ;  /* 0x0000000f140a72a4 */ /* 0x000fe2000f8e0205 */
[----:B------:R-:W-:Y:S01]  /*6f40*/  ULDC UR7, c[0x0][0x2e8] ;  /* 0x0000ba0000077ab9 */ /* 0x000fe20000000800 */
[----:B------:R-:W-:Y:S02]  /*6f50*/  USHF.R.S32.HI UR5, URZ, 0x1f, UR21 ;  /* 0x0000001f3f057899 */ /* 0x000fe40008011415 */
[----:B------:R-:W-:Y:S01]  /*6f60*/  UISETP.NE.AND UP0, UPT, UR7, 0x1, UPT ;  /* 0x000000010700788c */ /* 0x000fe2000bf05270 */
[----:B------:R-:W-:Y:S01]  /*6f70*/  ULDC.64 UR22, c[0x0][0x720] ;  /* 0x0001c80000167ab9 */ /* 0x000fe20000000a00 */
[----:B------:R-:W-:Y:S01]  /*6f80*/  ELECT P0, URZ, PT ;  /* 0x00000000003f782f */ /* 0x000fe20003800000 */
[----:B------:R-:W-:Y:S02]  /*6f90*/  UIMAD UR7, UR5, UR22, URZ ;  /* 0x00000016050772a4 */ /* 0x000fe4000f8e023f */
[----:B------:R-:W-:Y:S02]  /*6fa0*/  UIADD3 UR9, UR9, UR6, URZ ;  /* 0x0000000609097290 */ /* 0x000fe4000fffe03f */
[----:B------:R-:W-:-:S02]  /*6fb0*/  UIMAD.WIDE.U32 UR12, UR20, UR14, URZ ;  /* 0x0000000e140c72a5 */ /* 0x000fc4000f8e003f */
[----:B------:R-:W-:Y:S01]  /*6fc0*/  UIMAD UR6, UR21, UR23, UR7 ;  /* 0x00000017150672a4 */ /* 0x000fe2000f8e0207 */
[----:B------:R-:W-:Y:S01]  /*6fd0*/  ULDC.64 UR14, c[0x0][0x738] ;  /* 0x0001ce00000e7ab9 */ /* 0x000fe20000000a00 */
[----:B------:R-:W-:Y:S02]  /*6fe0*/  UIMAD.WIDE.U32 UR22, UR21, UR22, UR8 ;  /* 0x00000016151672a5 */ /* 0x000fe4000f8e0008 */
[----:B------:R-:W-:Y:S02]  /*6ff0*/  UIMAD UR5, UR5, UR14, URZ ;  /* 0x0000000e050572a4 */ /* 0x000fe4000f8e023f */
[----:B------:R-:W-:Y:S01]  /*7000*/  UIADD3 UR13, UR13, UR10, URZ ;  /* 0x0000000a0d0d7290 */ /* 0x000fe2000fffe03f */
[----:B------:R-:W-:Y:S01]  /*7010*/  @UP0 ULDC UR8, c[0x0][0x2ec] ;  /* 0x0000bb0000080ab9 */ /* 0x000fe20000000800 */
[----:B------:R-:W-:Y:S02]  /*7020*/  UIMAD UR5, UR21, UR15, UR5 ;  /* 0x0000000f150572a4 */ /* 0x000fe4000f8e0205 */
[----:B------:R-:W-:-:S02]  /*7030*/  UIMAD.WIDE.U32 UR8, UR20, UR8, URZ ;  /* 0x00000008140872a5 */ /* 0x000fc4000f8e003f */
[----:B------:R-:W-:Y:S01]  /*7040*/  UIMAD.WIDE.U32 UR14, UR21, UR14, UR12 ;  /* 0x0000000e150e72a5 */ /* 0x000fe2000f8e000c */
[----:B------:R-:W-:Y:S02]  /*7050*/  @UP0 ULDC UR7, c[0x0][0x2f0] ;  /* 0x0000bc0000070ab9 */ /* 0x000fe40000000800 */
[----:B------:R-:W-:Y:S01]  /*7060*/  UMOV UR12, UR20 ;  /* 0x00000014000c7c82 */ /* 0x000fe20008000000 */
        /* <DEDUP_REMOVED lines=9> */
.L_x_2247:
        /* <DEDUP_REMOVED lines=15> */
.L_x_2220:
        /* <DEDUP_REMOVED lines=67> */
[----:B------:R-:W-:Y:S01]  /*7620*/  ISETP.GE.AND P1, PT, R4, R6, PT ;  /* 0x000000060400720c */ /* 0x000fe20003f26270 */
[----:B------:R-:W-:Y:S01]  /*7630*/  UTMALDG.4D [UR16], [UR48], desc[UR50] ;  /* 0x00003210300075b4 */ /* 0x000fe20008019000 */
[----:B------:R-:W-:Y:S01]  /*7640*/  UMOV UR60, UR12 ;  /* 0x0000000c003c7c82 */ /* 0x000fe20008000000 */
[----:B------:R-:W-:Y:S01]  /*7650*/  UMOV UR61, UR21 ;  /* 0x00000015003d7c82 */ /* 0x000fe20008000000 */
[----:B------:R1:W-:Y:S01]  /*7660*/  UTMALDG.4D [UR40], [UR48], desc[UR50] ;  /* 0x00003228300075b4 */ /* 0x0003e20008019000 */
[----:B------:R-:W-:Y:S01]  /*7670*/  UTMALDG.4D [UR24], [UR48], desc[UR50] ;  /* 0x00003218300075b4 */ /* 0x000fe20008019000 */
[----:B------:R2:W-:Y:S01]  /*7680*/  UBLKCP.S.G [UR56], [UR32], UR7 ;  /* 0x00000038200073ba */ /* 0x0005e20008000207 */
[----:B------:R3:W-:Y:S01]  /*7690*/  SYNCS.ARRIVE.TRANS64 RZ, [R16+URZ+0x26800], R5 ;  /* 0x0268000510ff79a7 */ /* 0x0007e2000800003f */
[----:B------:R4:W-:Y:S01]  /*76a0*/  UTMALDG.4D [UR8], [UR46], desc[UR54] ;  /* 0x000036082e0075b4 */ /* 0x0009e20008019000 */
[----:B-1----:R-:W-:Y:S01]  /*76b0*/  UIADD3 UR40, UR8, 0x4000, URZ ;  /* 0x0000400008287890 */ /* 0x002fe2000fffe03f */
[----:B------:R-:W-:Y:S01]  /*76c0*/  UMOV UR42, 0x40 ;  /* 0x00000040002a7882 */ /* 0x000fe20000000000 */
[----:B------:R-:W-:Y:S01]  /*76d0*/  UMOV UR43, UR11 ;  /* 0x0000000b002b7c82 */ /* 0x000fe20008000000 */
[----:B------:R-:W-:Y:S01]  /*76e0*/  UMOV UR44, UR12 ;  /* 0x0000000c002c7c82 */ /* 0x000fe20008000000 */
[----:B------:R-:W-:Y:S01]  /*76f0*/  UMOV UR41, UR9 ;  /* 0x0000000900297c82 */ /* 0x000fe20008000000 */
[----:B--2---:R-:W-:-:S02]  /*7700*/  UIADD3 UR32, UR8, 0x1000, URZ ;  /* 0x0000100008207890 */ /* 0x004fc4000fffe03f */
        /* <DEDUP_REMOVED lines=17> */
[----:B-1----:R-:W-:Y:S01]  /*7820*/  UIADD3 UR32, UR8, 0x6000, URZ ;  /* 0x0000600008207890 */ /* 0x002fe2000fffe03f */
        /* <DEDUP_REMOVED lines=8> */
[----:B---3--:R-:W-:Y:S05]  /*78b0*/  @P1 BRA `(.L_x_2221) ;  /* 0x0000001000f41947 */ /* 0x008fea0003800000 */
        /* <DEDUP_REMOVED lines=10> */
[----:B------:R2:W-:Y:S01]  /*7960*/  STL [R1], R5 ;  /* 0x0000000501007387 */ /* 0x0005e20000100800 */
[----:B-1----:R-:W-:Y:S01]  /*7970*/  LOP3.LUT R6, R6, 0x1f, RZ, 0xc0, !PT ;  /* 0x0000001f06067812 */ /* 0x002fe200078ec0ff */
[----:B------:R-:W-:Y:S06]  /*7980*/  @!P1 BRA `(.L_x_2222) ;  /* 0x0000000c00209947 */ /* 0x000fec0003800000 */
[----:B------:R-:W-:Y:S01]  /*7990*/  R2UR UR8, R5 ;  /* 0x00000000050872ca */ /* 0x000fe200000e0000 */
[----:B------:R-:W-:Y:S02]  /*79a0*/  IMAD.MOV.U32 R0, RZ, RZ, R4 ;  /* 0x000000ffff007224 */ /* 0x000fe400078e0004 */
[----:B------:R-:W-:-:S10]  /*79b0*/  IMAD.MOV.U32 R11, RZ, RZ, 0x1 ;  /* 0x00000001ff0b7424 */ /* 0x000fd400078e00ff */
[----:B------:R-:W-:-:S06]  /*79c0*/  UIADD3 UR7, UR7, -UR8, URZ ;  /* 0x8000000807077290 */ /* 0x000fcc000fffe03f */
[----:B------:R-:W-:-:S07]  /*79d0*/  IMAD.U32 R20, RZ, RZ, UR7 ;  /* 0x00000007ff147e24 */ /* 0x000fce000f8e00ff */
.L_x_2231:
[----:B--234-:R-:W-:-:S04]  /*79e0*/  SHF.L.U32 R21, R11, 0x1f, RZ ;  /* 0x0000001f0b157819 */ /* 0x01cfc800000006ff */
[----:B------:R-:W1:Y:S02]  /*79f0*/  SYNCS.PHASECHK.TRANS64.TRYWAIT P1, [R16+URZ+0x26840], R21 ;  /* 0x02684015100075a7 */ /* 0x000e64000802017f */
[----:B-1----:R-:W-:Y:S05]  /*7a00*/  @!P1 BRA `(.L_x_2223) ;  /* 0x0000001800ac9947 */ /* 0x002fea0003800000 */
.L_x_2248:
[----:B------:R-:W-:Y:S05]  /*7a10*/  @P0 BRA `(.L_x_2224) ;  /* 0x0000000000140947 */ /* 0x000fea0003800000 */
[----:B------:R-:W-:Y:S01]  /*7a20*/  ISETP.NE.AND P1, PT, R6, RZ, PT ;  /* 0x000000ff0600720c */ /* 0x000fe20003f25270 */
[----:B------:R-:W-:-:S04]  /*7a30*/  IMAD.MOV.U32 R3, RZ, RZ, 0x3100 ;  /* 0x00003100ff037424 */ /* 0x000fc800078e00ff */
[----:B------:R3:W-:Y:S08]  /*7a40*/  SYNCS.ARRIVE.TRANS64 RZ, [R16+URZ+0x26830], R3 ;  /* 0x0268300310ff79a7 */ /* 0x0007f0000800003f */
[----:B------:R-:W-:Y:S05]  /*7a50*/  @!P1 BRA `(.L_x_2224) ;  /* 0x0000000000049947 */ /* 0x000fea0003800000 */
[----:B------:R-:W-:Y:S01]  /*7a60*/  BPT.TRAP 0x1 ;  /* 0x000000040000795c */ /* 0x000fe20000300000 */
.L_x_2224:
        /* <DEDUP_REMOVED lines=43> */
.L_x_2249:
[----:B------:R-:W-:Y:S05]  /*7d20*/  @P0 BRA `(.L_x_2226) ;  /* 0x0000000000140947 */ /* 0x000fea0003800000 */
[----:B------:R-:W-:Y:S01]  /*7d30*/  ISETP.NE.AND P1, PT, R6, RZ, PT ;  /* 0x000000ff0600720c */ /* 0x000fe20003f25270 */
[----:B------:R-:W-:-:S04]  /*7d40*/  IMAD.MOV.U32 R2, RZ, RZ, 0x3100 ;  /* 0x00003100ff027424 */ /* 0x000fc800078e00ff */
[----:B------:R3:W-:Y:S08]  /*7d50*/  SYNCS.ARRIVE.TRANS64 RZ, [R16+URZ+0x26818], R2 ;  /* 0x0268180210ff79a7 */ /* 0x0007f0000800003f */
[----:B------:R-:W-:Y:S05]  /*7d60*/  @!P1 BRA `(.L_x_2226) ;  /* 0x0000000000049947 */ /* 0x000fea0003800000 */
[----:B------:R-:W-:Y:S01]  /*7d70*/  BPT.TRAP 0x1 ;  /* 0x000000040000795c */ /* 0x000fe20000300000 */
.L_x_2226:
        /* <DEDUP_REMOVED lines=43> */
.L_x_2250:
[----:B------:R-:W-:Y:S05]  /*8030*/  @P0 BRA `(.L_x_2228) ;  /* 0x0000000000140947 */ /* 0x000fea0003800000 */
[----:B------:R-:W-:Y:S01]  /*8040*/  ISETP.NE.AND P1, PT, R6, RZ, PT ;  /* 0x000000ff0600720c */ /* 0x000fe20003f25270 */
[----:B-123--:R-:W-:-:S04]  /*8050*/  IMAD.MOV.U32 R21, RZ, RZ, 0x3100 ;  /* 0x00003100ff157424 */ /* 0x00efc800078e00ff */
[----:B------:R4:W-:Y:S08]  /*8060*/  SYNCS.ARRIVE.TRANS64 RZ, [R16+URZ+0x26838], R21 ;  /* 0x0268381510ff79a7 */ /* 0x0009f0000800003f */
[----:B------:R-:W-:Y:S05]  /*8070*/  @!P1 BRA `(.L_x_2228) ;  /* 0x0000000000049947 */ /* 0x000fea0003800000 */
[----:B------:R-:W-:Y:S01]  /*8080*/  BPT.TRAP 0x1 ;  /* 0x000000040000795c */ /* 0x000fe20000300000 */
.L_x_2228:
        /* <DEDUP_REMOVED lines=38> */
.L_x_2252:
[----:B------:R-:W-:Y:S05]  /*82f0*/  @P0 BRA `(.L_x_2230) ;  /* 0x0000000000140947 */ /* 0x000fea0003800000 */
[----:B------:R-:W-:Y:S01]  /*8300*/  ISETP.NE.AND P1, PT, R6, RZ, PT ;  /* 0x000000ff0600720c */ /* 0x000fe20003f25270 */
[----:B------:R-:W-:-:S04]  /*8310*/  IMAD.MOV.U32 R5, RZ, RZ, 0x3100 ;  /* 0x00003100ff057424 */ /* 0x000fc800078e00ff */
[----:B------:R1:W-:Y:S08]  /*8320*/  SYNCS.ARRIVE.TRANS64 RZ, [R16+URZ+0x26810], R5 ;  /* 0x0268100510ff79a7 */ /* 0x0003f0000800003f */
[----:B------:R-:W-:Y:S05]  /*8330*/  @!P1 BRA `(.L_x_2230) ;  /* 0x0000000000049947 */ /* 0x000fea0003800000 */
[----:B------:R-:W-:Y:S01]  /*8340*/  BPT.TRAP 0x1 ;  /* 0x000000040000795c */ /* 0x000fe20000300000 */
.L_x_2230:
        /* <DEDUP_REMOVED lines=44> */
.L_x_2222:
[----:B--2---:R-:W2:Y:S01]  /*8610*/  LDL.LU R5, [R1] ;  /* 0x0000000001057983 */ /* 0x004ea20000300800 */
[----:B------:R-:W-:-:S04]  /*8620*/  IMAD.U32 R4, RZ, RZ, UR4 ;  /* 0x00000004ff047e24 */ /* 0x000fc8000f8e00ff */
[----:B------:R-:W-:Y:S01]  /*8630*/  VIADD R4, R4, 0xffffffff ;  /* 0xffffffff04047836 */ /* 0x000fe20000000000 */
[----:B--2---:R-:W-:-:S13]  /*8640*/  ISETP.NE.AND P1, PT, R5, RZ, PT ;  /* 0x000000ff0500720c */ /* 0x004fda0003f25270 */
[----:B------:R-:W-:Y:S05]  /*8650*/  @!P1 BRA `(.L_x_2221) ;  /* 0x00000004008c9947 */ /* 0x000fea0003800000 */
[----:B------:R-:W-:-:S04]  /*8660*/  SHF.L.U32 R13, R11, 0x1f, RZ ;  /* 0x0000001f0b0d7819 */ /* 0x000fc800000006ff */
[----:B------:R-:W1:Y:S02]  /*8670*/  SYNCS.PHASECHK.TRANS64.TRYWAIT P1, [R16+URZ+0x26840], R13 ;  /* 0x0268400d100075a7 */ /* 0x000e64000802017f */
[----:B-1----:R-:W-:Y:S05]  /*8680*/  @!P1 BRA `(.L_x_2232) ;  /* 0x0000000c00e09947 */ /* 0x002fea0003800000 */
.L_x_2253:
[----:B------:R-:W-:Y:S05]  /*8690*/  @P0 BRA `(.L_x_2233) ;  /* 0x0000000000140947 */ /* 0x000fea0003800000 */
[----:B------:R-:W-:Y:S01]  /*86a0*/  ISETP.NE.AND P1, PT, R6, RZ, PT ;  /* 0x000000ff0600720c */ /* 0x000fe20003f25270 */
[----:B------:R-:W-:-:S04]  /*86b0*/  IMAD.MOV.U32 R5, RZ, RZ, 0x3100 ;  /* 0x00003100ff057424 */ /* 0x000fc800078e00ff */
[----:B------:R2:W-:Y:S08]  /*86c0*/  SYNCS.ARRIVE.TRANS64 RZ, [R16+URZ+0x26830], R5 ;  /* 0x0268300510ff79a7 */ /* 0x0005f0000800003f */
[----:B------:R-:W-:Y:S05]  /*86d0*/  @!P1 BRA `(.L_x_2233) ;  /* 0x0000000000049947 */ /* 0x000fea0003800000 */
[----:B------:R-:W-:Y:S01]  /*86e0*/  BPT.TRAP 0x1 ;  /* 0x000000040000795c */ /* 0x000fe20000300000 */
.L_x_2233:
        /* <DEDUP_REMOVED lines=38> */
[----:B------:R-:W5:Y:S02]  /*8950*/  SYNCS.PHASECHK.TRANS64.TRYWAIT P1, [R16+URZ+0x26828], R13 ;  /* 0x0268280d100075a7 */ /* 0x000f64000802017f */
[----:B--2--5:R-:W-:Y:S05]  /*8960*/  @!P1 BRA `(.L_x_2234) ;  /* 0x0000000c003c9947 */ /* 0x024fea0003800000 */
.L_x_2254:
[----:B------:R-:W-:Y:S05]  /*8970*/  @P0 BRA `(.L_x_2235) ;  /* 0x0000000000140947 */ /* 0x000fea0003800000 */
[----:B------:R-:W-:Y:S01]  /*8980*/  ISETP.NE.AND P0, PT, R6, RZ, PT ;  /* 0x000000ff0600720c */ /* 0x000fe20003f05270 */
[----:B------:R-:W-:-:S04]  /*8990*/  IMAD.MOV.U32 R5, RZ, RZ, 0x3100 ;  /* 0x00003100ff057424 */ /* 0x000fc800078e00ff */
[----:B------:R1:W-:Y:S08]  /*89a0*/  SYNCS.ARRIVE.TRANS64 RZ, [R16+URZ+0x26818], R5 ;  /* 0x0268180510ff79a7 */ /* 0x0003f0000800003f */
[----:B------:R-:W-:Y:S05]  /*89b0*/  @!P0 BRA `(.L_x_2235) ;  /* 0x0000000000048947 */ /* 0x000fea0003800000 */
[----:B------:R-:W-:Y:S01]  /*89c0*/  BPT.TRAP 0x1 ;  /* 0x000000040000795c */ /* 0x000fe20000300000 */
.L_x_2235:
        /* <DEDUP_REMOVED lines=14> */
[----:B------:R-:W-:-:S02]  /*8ab0*/  IMAD.U32 R6, RZ, RZ, UR4 ;  /* 0x00000004ff067e24 */ /* 0x000fc4000f8e00ff */
[----:B------:R-:W-:Y:S01]  /*8ac0*/  IMAD.MOV.U32 R19, RZ, RZ, 0x1 ;  /* 0x00000001ff137424 */ /* 0x000fe200078e00ff */
[----:B------:R-:W-:Y:S01]  /*8ad0*/  UIADD3 UR8, UP0, UR35, UR22, URZ ;  /* 0x0000001623087290 */ /* 0x000fe2000ff1e03f */
[----:B------:R-:W-:Y:S01]  /*8ae0*/  VIADD R6, R6, 0xffffffff ;  /* 0xffffffff06067836 */ /* 0x000fe20000000000 */
[----:B------:R-:W-:Y:S02]  /*8af0*/  UIADD3 UR32, UR40, 0x15000, URZ ;  /* 0x0001500028207890 */ /* 0x000fe4000fffe03f */
[----:B------:R-:W-:Y:S02]  /*8b00*/  ULEA.HI.X.SX32 UR7, UR35, UR7, 0x1, UP0 ;  /* 0x0000000723077291 */ /* 0x000fe400080f0e3f */
[----:B-1----:R-:W-:Y:S01]  /*8b10*/  IMAD.U32 R5, RZ, RZ, UR8 ;  /* 0x00000008ff057e24 */ /* 0x002fe2000f8e00ff */
        /* <DEDUP_REMOVED lines=9> */
[----:B------:R-:W-:Y:S01]  /*8bb0*/  R2UR UR42, R10 ;  /* 0x000000000a2a72ca */ /* 0x000fe200000e0000 */
[----:B------:R-:W-:Y:S01]  /*8bc0*/  UMOV UR25, UR33 ;  /* 0x0000002100197c82 */ /* 0x000fe20008000000 */
[----:B------:R-:W-:Y:S01]  /*8bd0*/  R2UR UR43, R9 ;  /* 0x00000000092b72ca */ /* 0x000fe200000e0000 */
[----:B------:R-:W-:Y:S01]  /*8be0*/  UMOV UR27, UR35 ;  /* 0x00000023001b7c82 */ /* 0x000fe20008000000 */
[----:B------:R-:W-:Y:S01]  /*8bf0*/  UMOV UR17, UR33 ;  /* 0x0000002100117c82 */ /* 0x000fe20008000000 */
[----:B------:R1:W-:Y:S01]  /*8c00*/  UTMALDG.4D [UR32], [UR8], desc[UR30] ;  /* 0x00001e20080075b4 */ /* 0x0003e20008019000 */
[----:B------:R-:W-:Y:S01]  /*8c10*/  UMOV UR19, UR35 ;  /* 0x0000002300137c82 */ /* 0x000fe20008000000 */
[----:B------:R-:W-:Y:S01]  /*8c20*/  UMOV UR41, UR33 ;  /* 0x0000002100297c82 */ /* 0x000fe20008000000 */
[----:B------:R-:W-:Y:S01]  /*8c30*/  UMOV UR7, 0x10 ;  /* 0x0000001000077882 */ /* 0x000fe20000000000 */
[----:B------:R-:W-:Y:S01]  /*8c40*/  IMAD.MOV.U32 R4, RZ, RZ, R6 ;  /* 0x000000ffff047224 */ /* 0x000fe200078e0006 */
[----:B------:R1:W-:Y:S01]  /*8c50*/  UTMALDG.4D [UR24], [UR8], desc[UR30] ;  /* 0x00001e18080075b4 */ /* 0x0003e20008019000 */
[----:B------:R1:W-:Y:S04]  /*8c60*/  UTMALDG.4D [UR16], [UR8], desc[UR30] ;  /* 0x00001e10080075b4 */ /* 0x0003e80008019000 */
[----:B------:R1:W-:Y:S02]  /*8c70*/  UBLKCP.S.G [UR40], [UR42], UR7 ;  /* 0x000000282a0073ba */ /* 0x0003e40008000207 */
[----:B-1----:R-:W-:Y:S01]  /*8c80*/  NOP ;  /* 0x0000000000007918 */ /* 0x002fe20000000000 */
.L_x_2221:
[----:B------:R-:W1:Y:S01]  /*8c90*/  S2R R0, SR_TID.X ;  /* 0x0000000000007919 */ /* 0x000e620000002100 */
[----:B------:R-:W-:Y:S01]  /*8ca0*/  IMAD R3, R19, 0x8, R16 ;  /* 0x0000000813037824 */ /* 0x000fe200078e0210 */
[----:B-1----:R-:W-:Y:S02]  /*8cb0*/  LOP3.LUT R2, R0, 0x7f, RZ, 0xc0, !PT ;  /* 0x0000007f00027812 */ /* 0x002fe400078ec0ff */
[----:B------:R-:W-:Y:S02]  /*8cc0*/  SHF.L.U32 R0, R11, 0x1f, RZ ;  /* 0x0000001f0b007819 */ /* 0x000fe400000006ff */
[----:B------:R-:W-:Y:S02]  /*8cd0*/  ISETP.NE.AND P1, PT, R2, RZ, PT ;  /* 0x000000ff0200720c */ /* 0x000fe40003f25270 */
[----:B------:R-:W1:Y:S02]  /*8ce0*/  SYNCS.PHASECHK.TRANS64.TRYWAIT P0, [R3+URZ+0x26840], R0 ;  /* 0x02684000030075a7 */ /* 0x000e64000800017f */
[----:B-1----:R-:W-:Y:S09]  /*8cf0*/  @!P0 BRA `(.L_x_2236) ;  /* 0x00000008006c8947 */ /* 0x002ff20003800000 */
.L_x_2255:
[----:B------:R-:W-:Y:S05]  /*8d00*/  @P1 BRA `(.L_x_2237) ;  /* 0x0000000000181947 */ /* 0x000fea0003800000 */
[----:B------:R-:W1:Y:S01]  /*8d10*/  S2R R2, SR_TID.X ;  /* 0x0000000000027919 */ /* 0x000e620000002100 */
[----:B------:R-:W-:-:S04]  /*8d20*/  IMAD.MOV.U32 R0, RZ, RZ, 0x3100 ;  /* 0x00003100ff007424 */ /* 0x000fc800078e00ff */
[----:B------:R1:W-:Y:S02]  /*8d30*/  SYNCS.ARRIVE.TRANS64 RZ, [R3+URZ+0x26830], R0 ;  /* 0x0268300003ff79a7 */ /* 0x0003e4000800003f */
[----:B-1----:R-:W-:-:S13]  /*8d40*/  LOP3.LUT P0, RZ, R2, 0x1f, RZ, 0xc0, !PT ;  /* 0x0000001f02ff7812 */ /* 0x002fda000780c0ff */
[----:B------:R-:W-:Y:S05]  /*8d50*/  @!P0 BRA `(.L_x_2237) ;  /* 0x0000000000048947 */ /* 0x000fea0003800000 */
[----:B------:R-:W-:Y:S01]  /*8d60*/  BPT.TRAP 0x1 ;  /* 0x000000040000795c */ /* 0x000fe20000300000 */
.L_x_2237:
[----:B------:R-:W-:Y:S01]  /*8d70*/  R2UR UR35, R4 ;  /* 0x00000000042372ca */ /* 0x000fe200000e0000 */
[C-C-:B------:R-:W-:Y:S01]  /*8d80*/  IMAD R0, R19.reuse, 0x3000, R16.reuse ;  /* 0x0000300013007824 */ /* 0x140fe200078e0210 */
[----:B------:R-:W-:Y:S01]  /*8d90*/  IADD3 R8, P0, R8, 0x1f0, RZ ;  /* 0x000001f008087810 */ /* 0x000fe20007f1e0ff */
[----:B--234-:R-:W-:Y:S01]  /*8da0*/  IMAD R16, R19, 0x100, R16 ;  /* 0x0000010013107824 */ /* 0x01cfe200078e0210 */
        /* <DEDUP_REMOVED lines=43> */
.L_x_2218:
[----:B------:R-:W-:Y:S05]  /*9060*/  BSYNC B1 ;  /* 0x0000000000017941 */ /* 0x000fea0003800000 */
.L_x_2217:
[----:B------:R-:W-:-:S03]  /*9070*/  UMOV UR7, 0xffffffff ;  /* 0xffffffff00077882 */ /* 0x000fc60000000000 */
[----:B------:R-:W-:Y:S05]  /*9080*/  BRA.DIV UR7, `(.L_x_2238) ;  /* 0x00000006079c7947 */ /* 0x000fea000b800000 */
[----:B------:R-:W-:-:S13]  /*9090*/  ELECT P6, URZ, PT ;  /* 0x00000000003f782f */ /* 0x000fda00038c0000 */
.L_x_2258:
[----:B------:R-:W-:Y:S05]  /*90a0*/  @!P6 BRA `(.L_x_2191) ;  /* 0x000000000084e947 */ /* 0x000fea0003800000 */
[----:B------:R-:W-:-:S06]  /*90b0*/  ULOP3.LUT UR7, UR38, 0x2, URZ, 0xfc, !UPT ;  /* 0x0000000226077892 */ /* 0x000fcc000f8efc3f */
[----:B------:R-:W-:-:S05]  /*90c0*/  IMAD.U32 R2, RZ, RZ, UR7 ;  /* 0x00000007ff027e24 */ /* 0x000fca000f8e00ff */
[----:B------:R-:W-:-:S13]  /*90d0*/  ISETP.NE.AND P2, PT, R2, 0x3, PT ;  /* 0x000000030200780c */ /* 0x000fda0003f45270 */
[----:B------:R-:W-:Y:S05]  /*90e0*/  @!P2 BRA `(.L_x_2239) ;  /* 0x000000000004a947 */ /* 0x000fea0003800000 */
[----:B------:R-:W-:Y:S01]  /*90f0*/  BPT.TRAP 0x1 ;  /* 0x000000040000795c */ /* 0x000fe20000300000 */
.L_x_2239:
        /* <DEDUP_REMOVED lines=15> */
.L_x_2259:
[----:B------:R-:W2:Y:S02]  /*91f0*/  SYNCS.PHASECHK.TRANS64.TRYWAIT P0, [R3+URZ], R2 ;  /* 0x00000002030075a7 */ /* 0x000ea4000800017f */
[----:B--2---:R-:W-:Y:S05]  /*9200*/  @!P0 BRA `(.L_x_2241) ;  /* 0x0000000400708947 */ /* 0x004fea0003800000 */
.L_x_2260:
[----:B------:R-:W-:Y:S05]  /*9210*/  @!P2 BRA `(.L_x_2242) ;  /* 0x000000000004a947 */ /* 0x000fea0003800000 */
[----:B------:R-:W-:Y:S01]  /*9220*/  BPT.TRAP 0x1 ;  /* 0x000000040000795c */ /* 0x000fe20000300000 */
.L_x_2242:
[----:B--2---:R-:W-:-:S04]  /*9230*/  VIADD R3, R7, 0x26840 ;  /* 0x0002684007037836 */ /* 0x004fc80000000000 */
[----:B------:R-:W-:-:S04]  /*9240*/  IMAD R0, R0, 0x8, R3 ;  /* 0x0000000800007824 */ /* 0x000fc800078e0203 */
[----:B------:R-:W2:Y:S02]  /*9250*/  SYNCS.PHASECHK.TRANS64.TRYWAIT P0, [R0+URZ], R5 ;  /* 0x00000005000075a7 */ /* 0x000ea4000800017f */
[----:B--2---:R-:W-:Y:S05]  /*9260*/  @!P0 BRA `(.L_x_2243) ;  /* 0x00000004006c8947 */ /* 0x004fea0003800000 */
.L_x_2261:
[----:B------:R-:W-:-:S07]  /*9270*/  IMAD R3, R4, 0x8, R3 ;  /* 0x0000000804037824 */ /* 0x000fce00078e0203 */
.L_x_2244:
[----:B---3--:R3:W4:Y:S02]  /*9280*/  SYNCS.PHASECHK.TRANS64.TRYWAIT P0, [R3+URZ], R2 ;  /* 0x00000002030075a7 */ /* 0x008724000800017f */
[----:B----4-:R-:W-:Y:S05]  /*9290*/  @!P0 NANOSLEEP.SYNCS 0x989680 ;  /* 0x009896800000895d */ /* 0x010fea0003900000 */
[----:B------:R-:W4:Y:S02]  /*92a0*/  @!P0 SYNCS.PHASECHK.TRANS64 P0, [R3+URZ], R2 ;  /* 0x00000002030085a7 */ /* 0x000f24000800007f */
[----:B----4-:R-:W-:Y:S05]  /*92b0*/  @!P0 BRA `(.L_x_2244) ;  /* 0xfffffffc00f08947 */ /* 0x010fea000383ffff */
.L_x_2191:
[----:B------:R-:W-:Y:S05]  /*92c0*/  BSYNC B0 ;  /* 0x0000000000007941 */ /* 0x000fea0003800000 */
.L_x_2189:
[----:B------:R-:W-:Y:S05]  /*92d0*/  EXIT ;  /* 0x000000000000794d */ /* 0x000fea0003800000 */
.L_x_2159:
[----:B------:R-:W-:Y:S02]  /*92e0*/  IMAD.MOV.U32 R13, RZ, RZ, R19 ;  /* 0x000000ffff0d7224 */ /* 0x000fe400078e0013 */
[----:B------:R-:W-:Y:S02]  /*92f0*/  IMAD.MOV.U32 R12, RZ, RZ, RZ ;  /* 0x000000ffff0c7224 */ /* 0x000fe400078e00ff */
[----:B------:R-:W-:Y:S02]  /*9300*/  IMAD.MOV.U32 R11, RZ, RZ, 0x1f ;  /* 0x0000001fff0b7424 */ /* 0x000fe400078e00ff */
[----:B------:R-:W-:-:S07]  /*9310*/  IMAD.MOV.U32 R15, RZ, RZ, -0x1 ;  /* 0xffffffffff0f7424 */ /* 0x000fce00078e00ff */
[----:B------:R-:W-:Y:S05]  /*9320*/  WARPSYNC.COLLECTIVE R15, `(.L_x_2245) ;  /* 0x000000000f087348 */ /* 0x000fea0003c00000 */
[----:B------:R1:W2:Y:S02]  /*9330*/  SHFL.IDX P6, R14, R13, R12, R11 ;  /* 0x0000000c0d0e7389 */ /* 0x0002a400000c000b */
[----:B-12---:R-:W-:Y:S01]  /*9340*/  ENDCOLLECTIVE ;  /* 0x000000000000791b */ /* 0x006fe20003800000 */
.L_x_2245:
[----:B------:R-:W-:Y:S05]  /*9350*/  BRA `(.L_x_2246) ;  /* 0xffffff7c00b87947 */ /* 0x000fea000383ffff */
.L_x_2161:
[----:B--2---:R2:W3:Y:S02]  /*9360*/  SYNCS.PHASECHK.TRANS64.TRYWAIT P0, [R2+URZ+0x26800], R5 ;  /* 0x02680005020075a7 */ /* 0x0044e4000800017f */
[----:B---3--:R-:W-:Y:S05]  /*9370*/  @!P0 NANOSLEEP.SYNCS 0x989680 ;  /* 0x009896800000895d */ /* 0x008fea0003900000 */
[----:B------:R-:W3:Y:S02]  /*9380*/  @!P0 SYNCS.PHASECHK.TRANS64 P0, [R2+URZ+0x26800], R5 ;  /* 0x02680005020085a7 */ /* 0x000ee4000800007f */
[----:B---3--:R-:W-:Y:S05]  /*9390*/  @!P0 BRA `(.L_x_2161) ;  /* 0xfffffffc00f08947 */ /* 0x008fea000383ffff */
[----:B------:R-:W-:Y:S05]  /*93a0*/  BRA `(.L_x_2160) ;  /* 0xffffff7c00e07947 */ /* 0x000fea000383ffff */
.L_x_2166:
[----:B--2---:R-:W-:-:S04]  /*93b0*/  IMAD.U32 R5, RZ, RZ, UR7 ;  /* 0x00000007ff057e24 */ /* 0x004fc8000f8e00ff */
[----:B------:R2:W3:Y:S03]  /*93c0*/  SYNCS.PHASECHK.TRANS64.TRYWAIT P1, [R5+URZ+0x26810], R6 ;  /* 0x02681006050075a7 */ /* 0x0004e6000802017f */
[----:B---3--:R-:W-:Y:S05]  /*93d0*/  @!P1 NANOSLEEP.SYNCS 0x989680 ;  /* 0x009896800000995d */ /* 0x008fea0003900000 */
[----:B------:R-:W3:Y:S02]  /*93e0*/  @!P1 SYNCS.PHASECHK.TRANS64 P1, [R5+URZ+0x26810], R6 ;  /* 0x02681006050095a7 */ /* 0x000ee4000802007f */
[----:B---3--:R-:W-:Y:S05]  /*93f0*/  @!P1 BRA `(.L_x_2166) ;  /* 0xfffffffc00ec9947 */ /* 0x008fea000383ffff */
[----:B------:R-:W-:Y:S05]  /*9400*/  BRA `(.L_x_2165) ;  /* 0xffffff8800387947 */ /* 0x000fea000383ffff */
.L_x_2170:
[----:B------:R-:W-:-:S04]  /*9410*/  IMAD.U32 R5, RZ, RZ, UR7 ;  /* 0x00000007ff057e24 */ /* 0x000fc8000f8e00ff */
[----:B------:R1:W1:Y:S03]  /*9420*/  SYNCS.PHASECHK.TRANS64.TRYWAIT P1, [R5+URZ+0x26830], R6 ;  /* 0x02683006050075a7 */ /* 0x000266000802017f */
[----:B-1----:R-:W-:Y:S05]  /*9430*/  @!P1 NANOSLEEP.SYNCS 0x989680 ;  /* 0x009896800000995d */ /* 0x002fea0003900000 */
[----:B------:R-:W1:Y:S02]  /*9440*/  @!P1 SYNCS.PHASECHK.TRANS64 P1, [R5+URZ+0x26830], R6 ;  /* 0x02683006050095a7 */ /* 0x000e64000802007f */
[----:B-1----:R-:W-:Y:S05]  /*9450*/  @!P1 BRA `(.L_x_2170) ;  /* 0xfffffffc00ec9947 */ /* 0x002fea000383ffff */
[----:B------:R-:W-:Y:S05]  /*9460*/  BRA `(.L_x_2169) ;  /* 0xffffff8c00407947 */ /* 0x000fea000383ffff */
.L_x_2219:
[----:B-1----:R1:W2:Y:S02]  /*9470*/  SYNCS.PHASECHK.TRANS64.TRYWAIT P0, [R16+URZ+0x26820], R3 ;  /* 0x02682003100075a7 */ /* 0x0022a4000800017f */
[----:B--2---:R-:W-:Y:S05]  /*9480*/  @!P0 NANOSLEEP.SYNCS 0x989680 ;  /* 0x009896800000895d */ /* 0x004fea0003900000 */
[----:B------:R-:W2:Y:S02]  /*9490*/  @!P0 SYNCS.PHASECHK.TRANS64 P0, [R16+URZ+0x26820], R3 ;  /* 0x02682003100085a7 */ /* 0x000ea4000800007f */
[----:B--2---:R-:W-:Y:S05]  /*94a0*/  @!P0 BRA `(.L_x_2219) ;  /* 0xfffffffc00f08947 */ /* 0x004fea000383ffff */
[----:B------:R-:W-:Y:S05]  /*94b0*/  BRA `(.L_x_2247) ;  /* 0xffffffdc00107947 */ /* 0x000fea000383ffff */
.L_x_2223:
[----:B-1----:R1:W3:Y:S02]  /*94c0*/  SYNCS.PHASECHK.TRANS64.TRYWAIT P1, [R16+URZ+0x26840], R21 ;  /* 0x02684015100075a7 */ /* 0x0022e4000802017f */
[----:B---3--:R-:W-:Y:S05]  /*94d0*/  @!P1 NANOSLEEP.SYNCS 0x989680 ;  /* 0x009896800000995d */ /* 0x008fea0003900000 */
[----:B------:R-:W3:Y:S02]  /*94e0*/  @!P1 SYNCS.PHASECHK.TRANS64 P1, [R16+URZ+0x26840], R21 ;  /* 0x02684015100095a7 */ /* 0x000ee4000802007f */
[----:B---3--:R-:W-:Y:S05]  /*94f0*/  @!P1 BRA `(.L_x_2223) ;  /* 0xfffffffc00f09947 */ /* 0x008fea000383ffff */
[----:B------:R-:W-:Y:S05]  /*9500*/  BRA `(.L_x_2248) ;  /* 0xffffffe400407947 */ /* 0x000fea000383ffff */
.L_x_2225:
[----:B--2---:R2:W3:Y:S02]  /*9510*/  SYNCS.PHASECHK.TRANS64.TRYWAIT P1, [R16+URZ+0x26828], R21 ;  /* 0x02682815100075a7 */ /* 0x0044e4000802017f */
[----:B---3--:R-:W-:Y:S05]  /*9520*/  @!P1 NANOSLEEP.SYNCS 0x989680 ;  /* 0x009896800000995d */ /* 0x008fea0003900000 */
[----:B------:R-:W3:Y:S02]  /*9530*/  @!P1 SYNCS.PHASECHK.TRANS64 P1, [R16+URZ+0x26828], R21 ;  /* 0x02682815100095a7 */ /* 0x000ee4000802007f */
[----:B---3--:R-:W-:Y:S05]  /*9540*/  @!P1 BRA `(.L_x_2225) ;  /* 0xfffffffc00f09947 */ /* 0x008fea000383ffff */
[----:B------:R-:W-:Y:S05]  /*9550*/  BRA `(.L_x_2249) ;  /* 0xffffffe400f07947 */ /* 0x000fea000383ffff */
.L_x_2227:
[----:B---3--:R3:W4:Y:S02]  /*9560*/  SYNCS.PHASECHK.TRANS64.TRYWAIT P1, [R16+URZ+0x26848], R21 ;  /* 0x02684815100075a7 */ /* 0x008724000802017f */
[----:B----4-:R-:W-:Y:S05]  /*9570*/  @!P1 NANOSLEEP.SYNCS 0x989680 ;  /* 0x009896800000995d */ /* 0x010fea0003900000 */
[----:B------:R-:W4:Y:S02]  /*9580*/  @!P1 SYNCS.PHASECHK.TRANS64 P1, [R16+URZ+0x26848], R21 ;  /* 0x02684815100095a7 */ /* 0x000f24000802007f */
[----:B----4-:R-:W-:Y:S05]  /*9590*/  @!P1 BRA `(.L_x_2227) ;  /* 0xfffffffc00f09947 */ /* 0x010fea000383ffff */
[----:B------:R-:W-:Y:S05]  /*95a0*/  BRA `(.L_x_2250) ;  /* 0xffffffe800a07947 */ /* 0x000fea000383ffff */
.L_x_2229:
[----:B------:R-:W-:-:S07]  /*95b0*/  SHF.L.U32 R5, R11, 0x1f, RZ ;  /* 0x0000001f0b057819 */ /* 0x000fce00000006ff */
.L_x_2251:
[----:B------:R1:W1:Y:S02]  /*95c0*/  SYNCS.PHASECHK.TRANS64.TRYWAIT P1, [R16+URZ+0x26820], R5 ;  /* 0x02682005100075a7 */ /* 0x000264000802017f */
[----:B-1----:R-:W-:Y:S05]  /*95d0*/  @!P1 NANOSLEEP.SYNCS 0x989680 ;  /* 0x009896800000995d */ /* 0x002fea0003900000 */
[----:B------:R-:W1:Y:S02]  /*95e0*/  @!P1 SYNCS.PHASECHK.TRANS64 P1, [R16+URZ+0x26820], R5 ;  /* 0x02682005100095a7 */ /* 0x000e64000802007f */
[----:B-1----:R-:W-:Y:S05]  /*95f0*/  @!P1 BRA `(.L_x_2251) ;  /* 0xfffffffc00f09947 */ /* 0x002fea000383ffff */
[----:B------:R-:W-:Y:S05]  /*9600*/  BRA `(.L_x_2252) ;  /* 0xffffffec00387947 */ /* 0x000fea000383ffff */
.L_x_2232:
[----:B-1----:R1:W2:Y:S02]  /*9610*/  SYNCS.PHASECHK.TRANS64.TRYWAIT P1, [R16+URZ+0x26840], R13 ;  /* 0x0268400d100075a7 */ /* 0x0022a4000802017f */
[----:B--2---:R-:W-:Y:S05]  /*9620*/  @!P1 NANOSLEEP.SYNCS 0x989680 ;  /* 0x009896800000995d */ /* 0x004fea0003900000 */
[----:B------:R-:W2:Y:S02]  /*9630*/  @!P1 SYNCS.PHASECHK.TRANS64 P1, [R16+URZ+0x26840], R13 ;  /* 0x0268400d100095a7 */ /* 0x000ea4000802007f */
[----:B--2---:R-:W-:Y:S05]  /*9640*/  @!P1 BRA `(.L_x_2232) ;  /* 0xfffffffc00f09947 */ /* 0x004fea000383ffff */
[----:B------:R-:W-:Y:S05]  /*9650*/  BRA `(.L_x_2253) ;  /* 0xfffffff0000c7947 */ /* 0x000fea000383ffff */
.L_x_2234:
[----:B--2---:R2:W1:Y:S02]  /*9660*/  SYNCS.PHASECHK.TRANS64.TRYWAIT P1, [R16+URZ+0x26828], R13 ;  /* 0x0268280d100075a7 */ /* 0x004464000802017f */
[----:B-1----:R-:W-:Y:S05]  /*9670*/  @!P1 NANOSLEEP.SYNCS 0x989680 ;  /* 0x009896800000995d */ /* 0x002fea0003900000 */
[----:B------:R-:W1:Y:S02]  /*9680*/  @!P1 SYNCS.PHASECHK.TRANS64 P1, [R16+URZ+0x26828], R13 ;  /* 0x0268280d100095a7 */ /* 0x000e64000802007f */
[----:B-1----:R-:W-:Y:S05]  /*9690*/  @!P1 BRA `(.L_x_2234) ;  /* 0xfffffffc00f09947 */ /* 0x002fea000383ffff */
[----:B------:R-:W-:Y:S05]  /*96a0*/  BRA `(.L_x_2254) ;  /* 0xfffffff000b07947 */ /* 0x000fea000383ffff */
.L_x_2236:
[----:B------:R1:W1:Y:S02]  /*96b0*/  SYNCS.PHASECHK.TRANS64.TRYWAIT P0, [R3+URZ+0x26840], R0 ;  /* 0x02684000030075a7 */ /* 0x000264000800017f */
[----:B-1----:R-:W-:Y:S05]  /*96c0*/  @!P0 NANOSLEEP.SYNCS 0x989680 ;  /* 0x009896800000895d */ /* 0x002fea0003900000 */
[----:B------:R-:W1:Y:S02]  /*96d0*/  @!P0 SYNCS.PHASECHK.TRANS64 P0, [R3+URZ+0x26840], R0 ;  /* 0x02684000030085a7 */ /* 0x000e64000800007f */
[----:B-1----:R-:W-:Y:S05]  /*96e0*/  @!P0 BRA `(.L_x_2236) ;  /* 0xfffffffc00f08947 */ /* 0x002fea000383ffff */
[----:B------:R-:W-:Y:S05]  /*96f0*/  BRA `(.L_x_2255) ;  /* 0xfffffff400807947 */ /* 0x000fea000383ffff */
.L_x_2238:
[----:B------:R-:W-:Y:S01]  /*9700*/  BSSY B1, `(.L_x_2256) ;  /* 0x0000006000017945 */ /* 0x000fe20003800000 */
[----:B------:R-:W-:-:S07]  /*9710*/  IMAD.MOV.U32 R15, RZ, RZ, -0x1 ;  /* 0xffffffffff0f7424 */ /* 0x000fce00078e00ff */
[----:B------:R-:W-:Y:S05]  /*9720*/  WARPSYNC.COLLECTIVE R15, `(.L_x_2257) ;  /* 0x000000000f0c7348 */ /* 0x000fea0003c00000 */
[----:B------:R-:W-:Y:S02]  /*9730*/  ELECT P6, UR62, PT ;  /* 0x00000000003e782f */ /* 0x000fe400038c0000 */
[----:B------:R-:W-:Y:S01]  /*9740*/  MOV R14, UR62 ;  /* 0x0000003e000e7c02 */ /* 0x000fe20008000f00 */
[----:B------:R-:W-:Y:S10]  /*9750*/  ENDCOLLECTIVE ;  /* 0x000000000000791b */ /* 0x000ff40003800000 */
.L_x_2257:
[----:B------:R-:W-:Y:S05]  /*9760*/  BSYNC B1 ;  /* 0x0000000000017941 */ /* 0x000fea0003800000 */
.L_x_2256:
[----:B------:R-:W-:Y:S05]  /*9770*/  BRA `(.L_x_2258) ;  /* 0xfffffff800487947 */ /* 0x000fea000383ffff */
.L_x_2240:
[----:B-1----:R1:W2:Y:S02]  /*9780*/  SYNCS.PHASECHK.TRANS64.TRYWAIT P0, [R6+URZ], R5 ;  /* 0x00000005060075a7 */ /* 0x0022a4000800017f */
[----:B--2---:R-:W-:Y:S05]  /*9790*/  @!P0 NANOSLEEP.SYNCS 0x989680 ;  /* 0x009896800000895d */ /* 0x004fea0003900000 */
[----:B------:R-:W2:Y:S02]  /*97a0*/  @!P0 SYNCS.PHASECHK.TRANS64 P0, [R6+URZ], R5 ;  /* 0x00000005060085a7 */ /* 0x000ea4000800007f */
[----:B--2---:R-:W-:Y:S05]  /*97b0*/  @!P0 BRA `(.L_x_2240) ;  /* 0xfffffffc00f08947 */ /* 0x004fea000383ffff */
[----:B------:R-:W-:Y:S05]  /*97c0*/  BRA `(.L_x_2259) ;  /* 0xfffffff800887947 */ /* 0x000fea000383ffff */
.L_x_2241:
[----:B--2---:R2:W3:Y:S02]  /*97d0*/  SYNCS.PHASECHK.TRANS64.TRYWAIT P0, [R3+URZ], R2 ;  /* 0x00000002030075a7 */ /* 0x0044e4000800017f */
[----:B---3--:R-:W-:Y:S05]  /*97e0*/  @!P0 NANOSLEEP.SYNCS 0x989680 ;  /* 0x009896800000895d */ /* 0x008fea0003900000 */
[----:B------:R-:W3:Y:S02]  /*97f0*/  @!P0 SYNCS.PHASECHK.TRANS64 P0, [R3+URZ], R2 ;  /* 0x00000002030085a7 */ /* 0x000ee4000800007f */
[----:B---3--:R-:W-:Y:S05]  /*9800*/  @!P0 BRA `(.L_x_2241) ;  /* 0xfffffffc00f08947 */ /* 0x008fea000383ffff */
[----:B------:R-:W-:Y:S05]  /*9810*/  BRA `(.L_x_2260) ;  /* 0xfffffff8007c7947 */ /* 0x000fea000383ffff */
.L_x_2243:
[----:B--2---:R2:W3:Y:S02]  /*9820*/  SYNCS.PHASECHK.TRANS64.TRYWAIT P0, [R0+URZ], R5 ;  /* 0x00000005000075a7 */ /* 0x0044e4000800017f */
[----:B---3--:R-:W-:Y:S05]  /*9830*/  @!P0 NANOSLEEP.SYNCS 0x989680 ;  /* 0x009896800000895d */ /* 0x008fea0003900000 */
[----:B------:R-:W3:Y:S02]  /*9840*/  @!P0 SYNCS.PHASECHK.TRANS64 P0, [R0+URZ], R5 ;  /* 0x00000005000085a7 */ /* 0x000ee4000800007f */
[----:B---3--:R-:W-:Y:S05]  /*9850*/  @!P0 BRA `(.L_x_2243) ;  /* 0xfffffffc00f08947 */ /* 0x008fea000383ffff */
[----:B------:R-:W-:Y:S05]  /*9860*/  BRA `(.L_x_2261) ;  /* 0xfffffff800807947 */ /* 0x000fea000383ffff */
.L_x_2262:
        /* <DEDUP_REMOVED lines=9> */
.L_x_3309:


//--------------------- .text._ZN7cutlass13device_kernelIN5flash11enable_sm90INS1_16FlashAttnBwdSm90INS1_25CollectiveMainloopBwdSm90ILi2ELi2ELi2EN4cute5tupleIJNS5_1CILi1EEES8_S8_EEENS6_IJNS7_ILi64EEENS7_ILi128EEENS7_ILi96EEEEEENS_10bfloat16_tEfNS_4arch4Sm90ELb1ELb0ELb0ELb0ELb1ELb1ELb0ELb0ELi2ELi1ELi2ELi1ELb1EEENS1_21CollectiveEpilogueBwdISD_SE_SG_Li256ELb0ELb0ELi1EEENS1_25SingleTileBwdLPTSchedulerILb0ELi128ELb1EEEEEEEEEvNT_6ParamsE --------------------------
	.section	.text._ZN7cutlass13device_kernelIN5flash11enable_sm90INS1_16FlashAttnBwdSm90INS1_25CollectiveMainloopBwdSm90ILi2ELi2ELi2EN4cute5tupleIJNS5_1CILi1EEES8_S8_EEENS6_IJNS7_ILi64EEENS7_ILi128EEENS7_ILi96EEEEEENS_10bfloat16_tEfNS_4arch4Sm90ELb1ELb0ELb0ELb0ELb1ELb1ELb0ELb0ELi2ELi1ELi2ELi1ELb1EEENS1_21CollectiveEpilogueBwdISD_SE_SG_Li256ELb0ELb0ELi1EEENS1_25SingleTileBwdLPTSchedulerILb0ELi128ELb1EEEEEEEEEvNT_6ParamsE,"ax",@progbits
	.align	128
.text._ZN7cutlass13device_kernelIN5flash11enable_sm90INS1_16FlashAttnBwdSm90INS1_25CollectiveMainloopBwdSm90ILi2ELi2ELi2EN4cute5tupleIJNS5_1CILi1EEES8_S8_EEENS6_IJNS7_ILi64EEENS7_ILi128EEENS7_ILi96EEEEEENS_10bfloat16_tEfNS_4arch4Sm90ELb1ELb0ELb0ELb0ELb1ELb1ELb0ELb0ELi2ELi1ELi2ELi1ELb1EEENS1_21CollectiveEpilogueBwdISD_SE_SG_Li256ELb0ELb0ELi1EEENS1_25SingleTileBwdLPTSchedulerILb0ELi128ELb1EEEEEEEEEvNT_6ParamsE:
        .type           _ZN7cutlass13device_kernelIN5flash11enable_sm90INS1_16FlashAttnBwdSm90INS1_25CollectiveMainloopBwdSm90ILi2ELi2ELi2EN4cute5tupleIJNS5_1CILi1EEES8_S8_EEENS6_IJNS7_ILi64EEENS7_ILi128EEENS7_ILi96EEEEEENS_10bfloat16_tEfNS_4arch4Sm90ELb1ELb0ELb0ELb0ELb1ELb1ELb0ELb0ELi2ELi1ELi2ELi1ELb1EEENS1_21CollectiveEpilogueBwdISD_SE_SG_Li256ELb0ELb0ELi1EEENS1_25SingleTileBwdLPTSchedulerILb0ELi128ELb1EEEEEEEEEvNT_6ParamsE,@function
        .size           _ZN7cutlass13device_kernelIN5flash11enable_sm90INS1_16FlashAttnBwdSm90INS1_25CollectiveMainloopBwdSm90ILi2ELi2ELi2EN4cute5tupleIJNS5_1CILi1EEES8_S8_EEENS6_IJNS7_ILi64EEENS7_ILi128EEENS7_ILi96EEEEEENS_10bfloat16_tEfNS_4arch4Sm90ELb1ELb0ELb0ELb0ELb1ELb1ELb0ELb0ELi2ELi1ELi2ELi1ELb1EEENS1_21CollectiveEpilogueBwdISD_SE_SG_Li256ELb0ELb0ELi1EEENS1_25SingleTileBwdLPTSchedulerILb0ELi128ELb1EEEEEEEEEvNT_6ParamsE,(.L_x_3310 - _ZN7cutlass13device_kernelIN5flash11enable_sm90INS1_16FlashAttnBwdSm90INS1_25CollectiveMainloopBwdSm90ILi2ELi2ELi2EN4cute5tupleIJNS5_1CILi1EEES8_S8_EEENS6_IJNS7_ILi64EEENS7_ILi128EEENS7_ILi96EEEEEENS_10bfloat16_tEfNS_4arch4Sm90ELb1ELb0ELb0ELb0ELb1ELb1ELb0ELb0ELi2ELi1ELi2ELi1ELb1EEENS1_21CollectiveEpilogueBwdISD_SE_SG_Li256ELb0ELb0ELi1EEENS1_25SingleTileBwdLPTSchedulerILb0ELi128ELb1EEEEEEEEEvNT_6ParamsE)
        .other          _ZN7cutlass13device_kernelIN5flash11enable_sm90INS1_16FlashAttnBwdSm90INS1_25CollectiveMainloopBwdSm90ILi2ELi2ELi2EN4cute5tupleIJNS5_1CILi1EEES8_S8_EEENS6_IJNS7_ILi64EEENS7_ILi128EEENS7_ILi96EEEEEENS_10bfloat16_tEfNS_4arch4Sm90ELb1ELb0ELb0ELb0ELb1ELb1ELb0ELb0ELi2ELi1ELi2ELi1ELb1EEENS1_21CollectiveEpilogueBwdISD_SE_SG_Li256ELb0ELb0ELi1EEENS1_25SingleTileBwdLPTSchedulerILb0ELi128ELb1EEEEEEEEEvNT_6ParamsE,@"STO_CUDA_ENTRY STV_DEFAULT"
_ZN7cutlass13device_kernelIN5flash11enable_sm90INS1_16FlashAttnBwdSm90INS1_25CollectiveMainloopBwdSm90ILi2ELi2ELi2EN4cute5tupleIJNS5_1CILi1EEES8_S8_EEENS6_IJNS7_ILi64EEENS7_ILi128EEENS7_ILi96EEEEEENS_10bfloat16_tEfNS_4arch4Sm90ELb1ELb0ELb0ELb0ELb1ELb1ELb0ELb0ELi2ELi1ELi2ELi1ELb1EEENS1_21CollectiveEpilogueBwdISD_SE_SG_Li256ELb0ELb0ELi1EEENS1_25SingleTileBwdLPTSchedulerILb0ELi128ELb1EEEEEEEEEvNT_6ParamsE:
        /* <DEDUP_REMOVED lines=30> */
.L_x_2264:
[----:B------:R-:W-:Y:S05]  /*01e0*/  BSYNC B0 ;  /* 0x0000000000007941 */ /* 0x000fea0003800000 */
.L_x_2263:
        /* <DEDUP_REMOVED lines=37> */
.L_x_2265:
        /* <DEDUP_REMOVED lines=22> */
.L_x_2266:
[----:B------:R-:W-:Y:S01]  /*05a0*/  PLOP3.LUT P0, PT, PT, PT, UP0, 0x80, 0x0 ;  /* 0x000000000000781c */ /* 0x000fe20003f0f008 */
[----:B------:R-:W-:Y:S01]  /*05b0*/  NOP ;  /* 0x0000000000007918 */ /* 0x000fe20000000000 */
[----:B------:R-:W-:Y:S01]  /*05c0*/  ULDC.64 UR46, c[0x0][0x208] ;  /* 0x00008200002e7ab9 */ /* 0x000fe20000000a00 */
[----:B-12-4-:R-:W-:Y:S10]  /*05d0*/  BAR.SYNC.DEFER_BLOCKING 0x0 ;  /* 0x0000000000007b1d */ /* 0x016ff40000010000 */
[----:B------:R-:W-:Y:S05]  /*05e0*/  @!P0 BRA `(.L_x_2267) ;  /* 0x0000005400a08947 */ /* 0x000fea0003800000 */
.L_x_2268:
        /* <DEDUP_REMOVED lines=32> */
.L_x_2269:
[----:B------:R-:W-:Y:S01]  /*07f0*/  ULDC UR7, c[0x0][0xb44] ;  /* 0x0002d10000077ab9 */ /* 0x000fe20000000800 */
[----:B------:R-:W-:Y:S01]  /*0800*/  UMOV UR37, UR10 ;  /* 0x0000000a00257c82 */ /* 0x000fe20008000000 */
[----:B------:R-:W-:-:S11]  /*0810*/  UISETP.NE.AND UP0, UPT, UR7, 0x1, UPT ;  /* 0x000000010700788c */ /* 0x000fd6000bf05270 */
[----:B------:R-:W-:Y:S02]  /*0820*/  @UP0 ULDC.64 UR8, c[0x0][0xb48] ;  /* 0x0002d20000080ab9 */ /* 0x000fe40000000a00 */
[----:B------:R-:W-:-:S04]  /*0830*/  UIMAD.WIDE.U32 UR4, UR10, UR8, URZ ;  /* 0x000000080a0472a5 */ /* 0x000fc8000f8e003f */
[----:B------:R-:W-:-:S04]  /*0840*/  @UP0 USHF.R.U32.HI UR37, URZ, UR9, UR5 ;  /* 0x000000093f250299 */ /* 0x000fc80008011605 */
[----:B------:R-:W-:-:S12]  /*0850*/  UIMAD UR4, UR37, UR7, URZ ;  /* 0x00000007250472a4 */ /* 0x000fd8000f8e023f */
.L_x_2270:
[----:B------:R-:W-:Y:S01]  /*0860*/  ULDC UR43, c[0x0][0xb38] ;  /* 0x0002ce00002b7ab9 */ /* 0x000fe20000000800 */
[----:B------:R-:W-:Y:S02]  /*0870*/  UIADD3 UR4, UR10, -UR4, URZ ;  /* 0x800000040a047290 */ /* 0x000fe4000fffe03f */
[----:B------:R-:W-:Y:S01]  /*0880*/  UISETP.NE.AND UP0, UPT, UR43, 0x1, UPT ;  /* 0x000000012b00788c */ /* 0x000fe2000bf05270 */
[----:B------:R-:W-:Y:S01]  /*0890*/  ULDC UR5, c[0x0][0xb44] ;  /* 0x0002d10000057ab9 */ /* 0x000fe20000000800 */
[----:B------:R-:W-:Y:S02]  /*08a0*/  ULOP3.LUT UR40, URZ, UR37, URZ, 0x33, !UPT ;  /* 0x000000253f287292 */ /* 0x000fe4000f8e333f */
[----:B------:R-:W-:-:S07]  /*08b0*/  UIMAD UR6, UR6, UR5, UR4 ;  /* 0x00000005060672a4 */ /* 0x000fce000f8e0204 */
[----:B------:R-:W-:Y:S01]  /*08c0*/  @UP0 ULDC UR4, c[0x0][0xb3c] ;  /* 0x0002cf0000040ab9 */ /* 0x000fe20000000800 */
[----:B------:R-:W-:Y:S01]  /*08d0*/  @UP0 ULDC UR7, c[0x0][0xb40] ;  /* 0x0002d00000070ab9 */ /* 0x000fe20000000800 */
[----:B------:R-:W-:Y:S02]  /*08e0*/  UIMAD.WIDE.U32 UR4, UR6, UR4, URZ ;  /* 0x00000004060472a5 */ /* 0x000fe4000f8e003f */
[----:B------:R-:W-:Y:S02]  /*08f0*/  UMOV UR44, UR6 ;  /* 0x00000006002c7c82 */ /* 0x000fe40008000000 */
[----:B------:R-:W-:-:S03]  /*0900*/  @UP0 USHF.R.U32.HI UR44, URZ, UR7, UR5 ;  /* 0x000000073f2c0299 */ /* 0x000fc60008011605 */
[----:B------:R-:W-:Y:S01]  /*0910*/  ULDC UR5, c[0x0][0xb2c] ;  /* 0x0002cb0000057ab9 */ /* 0x000fe20000000800 */
[----:B------:R-:W-:Y:S02]  /*0920*/  UIADD3 UR4, -UR44, URZ, URZ ;  /* 0x0000003f2c047290 */ /* 0x000fe4000fffe13f */
[----:B------:R-:W-:Y:S01]  /*0930*/  ISETP.LE.AND P0, PT, RZ, UR44, PT ;  /* 0x0000002cff007c0c */ /* 0x000fe2000bf03270 */
[----:B------:R-:W-:Y:S02]  /*0940*/  UIADD3 UR40, UR40, UR5, URZ ;  /* 0x0000000528287290 */ /* 0x000fe4000fffe03f */
[----:B------:R-:W-:-:S10]  /*0950*/  UIMAD UR43, UR43, UR4, UR6 ;  /* 0x000000042b2b72a4 */ /* 0x000fd4000f8e0206 */
        /* <DEDUP_REMOVED lines=88> */
.L_x_2273:
        /* <DEDUP_REMOVED lines=15> */
.L_x_2272:
        /* <DEDUP_REMOVED lines=22> */
.L_x_2275:
        /* <DEDUP_REMOVED lines=15> */
.L_x_2274:
[----:B------:R-:W-:Y:S01]  /*1220*/  SHF.R.S32.HI R23, RZ, 0x1f, R22 ;  /* 0x0000001fff177819 */ /* 0x000fe20000011416 */
[----:B------:R-:W-:-:S03]  /*1230*/  UMOV UR4, 0xffffffff ;  /* 0xffffffff00047882 */ /* 0x000fc60000000000 */
[----:B------:R-:W-:-:S04]  /*1240*/  LEA.HI R0, R23, R22, RZ, 0x7 ;  /* 0x0000001617007211 */ /* 0x000fc800078f38ff */
[----:B------:R-:W-:Y:S01]  /*1250*/  SHF.R.S32.HI R19, RZ, 0x7, R0 ;  /* 0x00000007ff137819 */ /* 0x000fe20000011400 */
[----:B------:R-:W-:Y:S06]  /*1260*/  BRA.DIV UR4, `(.L_x_2276) ;  /* 0x0000008a04a47947 */ /* 0x000fec000b800000 */
[----:B------:R1:W2:Y:S02]  /*1270*/  SHFL.IDX PT, R14, R19, RZ, 0x1f ;  /* 0x00001fff130e7589 */ /* 0x0002a400000e0000 */
.L_x_2381:
        /* <DEDUP_REMOVED lines=15> */
.L_x_2277:
        /* <DEDUP_REMOVED lines=19> */
.L_x_2279:
        /* <DEDUP_REMOVED lines=123> */
.L_x_2290:
[----:B------:R-:W-:-:S06]  /*1c50*/  UISETP.NE.AND UP0, UPT, UR10, 0x3, UPT ;  /* 0x000000030a00788c */ /* 0x000fcc000bf05270 */
[----:B------:R-:W-:-:S13]  /*1c60*/  PLOP3.LUT P0, PT, PT, PT, UP0, 0x80, 0x0 ;  /* 0x000000000000781c */ /* 0x000fda0003f0f008 */
[----:B-1----:R-:W-:Y:S05]  /*1c70*/  @!P0 BRA `(.L_x_2280) ;  /* 0x0000000000048947 */ /* 0x002fea0003800000 */
[----:B------:R-:W-:Y:S01]  /*1c80*/  BPT.TRAP 0x1 ;  /* 0x000000040000795c */ /* 0x000fe20000300000 */
.L_x_2280:
[----:B------:R-:W-:Y:S01]  /*1c90*/  R2UR UR8, R2 ;  /* 0x00000000020872ca */ /* 0x000fe200000e0000 */
[----:B------:R-:W-:-:S05]  /*1ca0*/  IMAD.U32 R6, RZ, RZ, UR4 ;  /* 0x00000004ff067e24 */ /* 0x000fca000f8e00ff */
[----:B------:R-:W-:-:S07]  /*1cb0*/  SHF.L.U32 R6, R6, 0x1f, RZ ;  /* 0x0000001f06067819 */ /* 0x000fce00000006ff */
[----:B------:R-:W-:-:S09]  /*1cc0*/  ULEA UR8, UR5, UR8, 0x3 ;  /* 0x0000000805087291 */ /* 0x000fd2000f8e183f */
[----:B------:R1:W2:Y:S01]  /*1cd0*/  SYNCS.PHASECHK.TRANS64.TRYWAIT P1, [UR8+0x26810], R6 ;  /* 0x02681006ff0075a7 */ /* 0x0002a20008020148 */
[----:B------:R-:W-:Y:S05]  /*1ce0*/  @!P0 BRA `(.L_x_2281) ;  /* 0x0000000000048947 */ /* 0x000fea0003800000 */
[----:B------:R-:W-:Y:S01]  /*1cf0*/  BPT.TRAP 0x1 ;  /* 0x000000040000795c */ /* 0x000fe20000300000 */
.L_x_2281:
[----:B--2---:R-:W-:Y:S05]  /*1d00*/  @P1 BRA `(.L_x_2282) ;  /* 0x0000000000081947 */ /* 0x004fea0003800000 */
[----:B------:R-:W2:Y:S02]  /*1d10*/  SYNCS.PHASECHK.TRANS64.TRYWAIT P1, [UR8+0x26810], R6 ;  /* 0x02681006ff0075a7 */ /* 0x000ea40008020148 */
[----:B--2---:R-:W-:Y:S05]  /*1d20*/  @!P1 BRA `(.L_x_2283) ;  /* 0x0000008000289947 */ /* 0x004fea0003800000 */
.L_x_2282:
        /* <DEDUP_REMOVED lines=66> */
.L_x_2284:
[----:B------:R1:W1:Y:S01]  /*2150*/  SYNCS.PHASECHK.TRANS64.TRYWAIT P1, [UR8+0x26830], R6 ;  /* 0x02683006ff0075a7 */ /* 0x0002620008020148 */
[----:B------:R-:W-:Y:S05]  /*2160*/  @!P0 BRA `(.L_x_2285) ;  /* 0x0000000000048947 */ /* 0x000fea0003800000 */
[----:B------:R-:W-:Y:S01]  /*2170*/  BPT.TRAP 0x1 ;  /* 0x000000040000795c */ /* 0x000fe20000300000 */
.L_x_2285:
[----:B-1----:R-:W-:Y:S05]  /*2180*/  @P1 BRA `(.L_x_2286) ;  /* 0x0000000000081947 */ /* 0x002fea0003800000 */
[----:B------:R-:W1:Y:S02]  /*2190*/  SYNCS.PHASECHK.TRANS64.TRYWAIT P1, [UR8+0x26830], R6 ;  /* 0x02683006ff0075a7 */ /* 0x000e640008020148 */
[----:B-1----:R-:W-:Y:S05]  /*21a0*/  @!P1 BRA `(.L_x_2287) ;  /* 0x0000007c00209947 */ /* 0x002fea0003800000 */
.L_x_2286:
[----:B------:R-:W-:Y:S01]  /*21b0*/  R2UR UR11, R2 ;  /* 0x00000000020b72ca */ /* 0x000fe200000e0000 */
[----:B------:R-:W-:Y:S01]  /*21c0*/  WARPGROUP.ARRIVE ;  /* 0x00000000000079c5 */ /* 0x000fe20000000000 */
[----:B------:R-:W-:Y:S01]  /*21d0*/  UMOV UR15, 0x80000020 ;  /* 0x80000020000f7882 */ /* 0x000fe20000000000 */
[----:B------:R-:W-:Y:S01]  /*21e0*/  UIMAD UR13, UR39, -0x40, UR6 ;  /* 0xffffffc0270d78a4 */ /* 0x000fe2000f8e0206 */
[----:B------:R-:W-:-:S05]  /*21f0*/  ISETP.GT.AND P1, PT, R4, RZ, PT ;  /* 0x000000ff0400720c */ /* 0x000fca0003f24270 */
        /* <DEDUP_REMOVED lines=156> */
[----:B------:R-:W-:Y:S02]  /*2bc0*/  WARPGROUP.DEPBAR.LE gsb0, 0x0 ;  /* 0x00008000000079c5 */ /* 0x000fe40000010000 */
[----:B------:R-:W-:-:S06]  /*2bd0*/  WARPGROUP.ARRIVE ;  /* 0x00000000000079c5 */ /* 0x000fcc0000000000 */
[----:B------:R-:W-:Y:S01]  /*2be0*/  HGMMA.64x64x16.F32.BF16 R120, R192, gdesc[UR12], R120, gsb0 ;  /* 0x00e0000cc0787df0 */ /* 0x000fe20008001878 */
[----:B------:R-:W-:Y:S01]  /*2bf0*/  UIADD3 UR14, UR12, 0x202, URZ ;  /* 0x000002020c0e7890 */ /* 0x000fe2000fffe03f */
[----:B------:R-:W-:Y:S01]  /*2c00*/  R2UR UR12, R16 ;  /* 0x00000000100c72ca */ /* 0x000fe200000e0000 */
[----:B------:R-:W-:-:S12]  /*2c10*/  UMOV UR15, 0x80000020 ;  /* 0x80000020000f7882 */ /* 0x000fd80000000000 */
[----:B------:R-:W-:-:S04]  /*2c20*/  USHF.R.U32.HI UR12, URZ, 0x4, UR12 ;  /* 0x000000043f0c7899 */ /* 0x000fc8000801160c */
[----:B------:R-:W-:-:S04]  /*2c30*/  ULOP3.LUT UR12, UR12, 0x3fff, URZ, 0xc0, !UPT ;  /* 0x00003fff0c0c7892 */ /* 0x000fc8000f8ec03f */
[----:B------:R-:W-:-:S04]  /*2c40*/  ULOP3.LUT UR12, UR12, 0x10000, URZ, 0xfc, !UPT ;  /* 0x000100000c0c7892 */ /* 0x000fc8000f8efc3f */
[----:B------:R-:W-:-:S07]  /*2c50*/  ULEA UR16, UR5, UR12, 0xa ;  /* 0x0000000c05107291 */ /* 0x000fce000f8e503f */
[----:B------:R-:W-:Y:S01]  /*2c60*/  UMOV UR12, UR16 ;  /* 0x00000010000c7c82 */ /* 0x000fe20008000000 */
        /* <DEDUP_REMOVED lines=112> */
[----:B------:R-:W-:Y:S01]  /*3370*/  UIADD3 UR14, UR11, 0x40, URZ ;  /* 0x000000400b0e7890 */ /* 0x000fe2000fffe03f */
[----:B------:R-:W-:Y:S01]  /*3380*/  UMOV UR15, 0x80000020 ;  /* 0x80000020000f7882 */ /* 0x000fe20000000000 */
[----:B------:R-:W-:Y:S01]  /*3390*/  USHF.R.U32.HI UR13, URZ, 0x4, UR13 ;  /* 0x000000043f0d7899 */ /* 0x000fe2000801160d */
        /* <DEDUP_REMOVED lines=18> */
[----:B------:R-:W-:-:S03]  /*34c0*/  ULOP3.LUT UR11, UR13, 0x3fff, URZ, 0xc0, !UPT ;  /* 0x00003fff0d0b7892 */ /* 0x000fc6000f8ec03f */
[----:B------:R-:W-:Y:S01]  /*34d0*/  UMOV UR13, 0x40000040 ;  /* 0x40000040000d7882 */ /* 0x000fe20000000000 */
[----:B------:R-:W-:Y:S02]  /*34e0*/  UIADD3 UR17, UR11, 0x200, URZ ;  /* 0x000002000b117890 */ /* 0x000fe4000fffe03f */
[----:B------:R-:W-:Y:S01]  /*34f0*/  UIADD3 UR18, UR11, 0x400, URZ ;  /* 0x000004000b127890 */ /* 0x000fe2000fffe03f */
[----:B------:R-:W-:Y:S02]  /*3500*/  WARPGROUP.DEPBAR.LE gsb0, 0x0 ;  /* 0x00008000000079c5 */ /* 0x000fe40000010000 */
[----:B------:R-:W-:Y:S02]  /*3510*/  F2FP.BF16.F32.PACK_AB R120, R19, R15 ;  /* 0x0000000f1378723e */ /* 0x000fe400000010ff */
[----:B------:R-:W-:Y:S02]  /*3520*/  F2FP.BF16.F32.PACK_AB R122, R161, R160 ;  /* 0x000000a0a17a723e */ /* 0x000fe400000010ff */
[----:B------:R-:W-:-:S02]  /*3530*/  F2FP.BF16.F32.PACK_AB R121, R211, R210 ;  /* 0x000000d2d379723e */ /* 0x000fc400000010ff */
[----:B------:R-:W-:-:S04]  /*3540*/  F2FP.BF16.F32.PACK_AB R123, R124, R127 ;  /* 0x0000007f7c7b723e */ /* 0x000fc800000010ff */
        /* <DEDUP_REMOVED lines=160> */
.L_x_2288:
        /* <DEDUP_REMOVED lines=12> */
[----:B-1----:R-:W-:-:S05]  /*4010*/  SHF.R.U32.HI R5, RZ, 0x7, R5 ;  /* 0x00000007ff057819 */ /* 0x002fca0000011605 */
[C---:B------:R-:W-:Y:S02]  /*4020*/  VIADD R6, R5.reuse, 0x9 ;  /* 0x0000000905067836 */ /* 0x040fe40000000000 */
[----:B------:R-:W-:Y:S01]  /*4030*/  VIADD R5, R5, 0xc ;  /* 0x0000000c05057836 */ /* 0x000fe20000000000 */
        /* <DEDUP_REMOVED lines=31> */
.L_x_2289:
        /* <DEDUP_REMOVED lines=62> */
.L_x_2271:
        /* <DEDUP_REMOVED lines=23> */
.L_x_2292:
        /* <DEDUP_REMOVED lines=20> */
.L_x_2293:
        /* <DEDUP_REMOVED lines=18> */
.L_x_2294:
        /* <DEDUP_REMOVED lines=18> */
.L_x_2295:
        /* <DEDUP_REMOVED lines=110> */
[----:B------:R-:W-:Y:S01]  /*51e0*/  ULOP3.LUT UR4, URZ, UR37, URZ, 0x33, !UPT ;  /* 0x000000253f047292 */ /* 0x000fe2000f8e333f */
[----:B------:R-:W-:Y:S01]  /*51f0*/  ULDC UR5, c[0x0][0xb2c] ;  /* 0x0002cb0000057ab9 */ /* 0x000fe20000000800 */
[----:B------:R-:W-:Y:S02]  /*5200*/  ULDC.64 UR6, c[0x0][0x198] ;  /* 0x0000660000067ab9 */ /* 0x000fe40000000a00 */
[----:B------:R-:W-:Y:S02]  /*5210*/  UIADD3 UR42, UR4, UR5, URZ ;  /* 0x00000005042a7290 */ /* 0x000fe4000fffe03f */
[----:B------:R-:W-:Y:S02]  /*5220*/  UIADD3 UR4, UP0, UR6, 0x770, URZ ;  /* 0x0000077006047890 */ /* 0x000fe4000ff1e03f */
[----:B------:R-:W-:Y:S02]  /*5230*/  UIADD3 UR40, UR39, 0x6000, URZ ;  /* 0x0000600027287890 */ /* 0x000fe4000fffe03f */
[----:B------:R-:W-:-:S02]  /*5240*/  UIADD3.X UR5, URZ, UR7, URZ, UP0, !UPT ;  /* 0x000000073f057290 */ /* 0x000fc400087fe43f */
[----:B------:R-:W-:Y:S02]  /*5250*/  UIADD3 UR6, UP0, UR6, 0x670, URZ ;  /* 0x0000067006067890 */ /* 0x000fe4000ff1e03f */
[----:B------:R-:W-:Y:S02]  /*5260*/  USHF.L.U32 UR42, UR42, 0x7, URZ ;  /* 0x000000072a2a7899 */ /* 0x000fe4000800063f */
[----:B------:R-:W-:Y:S02]  /*5270*/  UIADD3 UR32, UR39, 0x8000, URZ ;  /* 0x0000800027207890 */ /* 0x000fe4000fffe03f */
[----:B------:R-:W-:Y:S02]  /*5280*/  UIADD3 UR24, UR39, 0xa000, URZ ;  /* 0x0000a00027187890 */ /* 0x000fe4000fffe03f */
[----:B------:R-:W-:Y:S02]  /*5290*/  UIADD3.X UR7, URZ, UR7, URZ, UP0, !UPT ;  /* 0x000000073f077290 */ /* 0x000fe400087fe43f */
[----:B------:R-:W-:-:S02]  /*52a0*/  UIADD3 UR16, UR39, 0x2000, URZ ;  /* 0x0000200027107890 */ /* 0x000fc4000fffe03f */
        /* <DEDUP_REMOVED lines=9> */
[----:B------:R-:W-:Y:S01]  /*5340*/  UMOV UR26, UR42 ;  /* 0x0000002a001a7c82 */ /* 0x000fe20008000000 */
[----:B------:R1:W-:Y:S01]  /*5350*/  UTMASTG.4D [UR40], [UR4] ;  /* 0x00000028040073b5 */ /* 0x0003e20008018000 */
        /* <DEDUP_REMOVED lines=9> */
[----:B------:R3:W-:Y:S01]  /*53f0*/  UTMASTG.4D [UR24], [UR4] ;  /* 0x00000018040073b5 */ /* 0x0007e20008018000 */
[----:B-1----:R-:W-:-:S02]  /*5400*/  UMOV UR40, UR39 ;  /* 0x0000002700287c82 */ /* 0x002fc40008000000 */
[----:B------:R3:W-:Y:S01]  /*5410*/  UTMASTG.4D [UR40], [UR6] ;  /* 0x00000028060073b5 */ /* 0x0007e20008018000 */
[----:B------:R3:W-:Y:S01]  /*5420*/  UTMASTG.4D [UR16], [UR6] ;  /* 0x00000010060073b5 */ /* 0x0007e20008018000 */
[----:B------:R3:W-:Y:S02]  /*5430*/  UTMASTG.4D [UR8], [UR6] ;  /* 0x00000008060073b5 */ /* 0x0007e40008018000 */
[----:B---3--:R0:W-:Y:S02]  /*5440*/  UTMACMDFLUSH ;  /* 0x00000000000079b7 */ /* 0x0081e40000000000 */
.L_x_2297:
[----:B------:R-:W-:Y:S05]  /*5450*/  BSYNC B0 ;  /* 0x0000000000007941 */ /* 0x000fea0003800000 */
.L_x_2296:
[----:B------:R-:W-:-:S04]  /*5460*/  DEPBAR.LE SB0, 0x0 ;  /* 0x000080000000791a */ /* 0x000fc80000000000 */
[----:B------:R-:W-:Y:S05]  /*5470*/  EXIT ;  /* 0x000000000000794d */ /* 0x000fea0003800000 */
.L_x_2291:
[----:B-1----:R-:W1:Y:S01]  /*5480*/  S2R R0, SR_TID.X ;  /* 0x0000000000007919 */ /* 0x002e620000002100 */
[----:B------:R-:W2:Y:S01]  /*5490*/  LDC.64 R4, c[0x0][0x820] ;  /* 0x00020800ff047b82 */ /* 0x000ea20000000a00 */
[----:B------:R-:W-:Y:S01]  /*54a0*/  USHF.R.S32.HI UR5, URZ, 0x1f, UR43 ;  /* 0x0000001f3f057899 */ /* 0x000fe2000801142b */
[----:B------:R-:W-:Y:S01]  /*54b0*/  BSSY B0, `(.L_x_2298) ;  /* 0x000003a000007945 */ /* 0x000fe20003800000 */
[----:B------:R-:W-:Y:S02]  /*54c0*/  ULOP3.LUT UR37, URZ, UR37, URZ, 0x33, !UPT ;  /* 0x000000253f257292 */ /* 0x000fe4000f8e333f */
[----:B------:R-:W-:-:S03]  /*54d0*/  USHF.R.S32.HI UR8, URZ, 0x1f, UR44 ;  /* 0x0000001f3f087899 */ /* 0x000fc6000801142c */
[----:B------:R-:W3:Y:S08]  /*54e0*/  LDC.64 R10, c[0x0][0x850] ;  /* 0x00021400ff0a7b82 */ /* 0x000ef00000000a00 */
[----:B------:R-:W4:Y:S08]  /*54f0*/  LDC R9, c[0x0][0xb2c] ;  /* 0x0002cb00ff097b82 */ /* 0x000f300000000800 */
[----:B------:R-:W5:Y:S01]  /*5500*/  LDC R8, c[0x0][0x808] ;  /* 0x00020200ff087b82 */ /* 0x000f620000000800 */
[----:B-1----:R-:W-:-:S07]  /*5510*/  VIADD R3, R0, 0xffffff80 ;  /* 0xffffff8000037836 */ /* 0x002fce0000000000 */
[----:B------:R-:W1:Y:S01]  /*5520*/  LDC.64 R14, c[0x0][0x858] ;  /* 0x00021600ff0e7b82 */ /* 0x000e620000000a00 */
[----:B------:R-:W-:-:S04]  /*5530*/  SHF.R.S32.HI R2, RZ, 0x1f, R3 ;  /* 0x0000001fff027819 */ /* 0x000fc80000011403 */
[----:B------:R-:W-:-:S03]  /*5540*/  LEA.HI R2, R2, R3, RZ, 0x2 ;  /* 0x0000000302027211 */ /* 0x000fc600078f10ff */
[----:B------:R-:W1:Y:S01]  /*5550*/  LDC.64 R16, c[0x0][0x828] ;  /* 0x00020a00ff107b82 */ /* 0x000e620000000a00 */
[----:B----4-:R-:W-:Y:S01]  /*5560*/  VIADD R19, R9, UR37 ;  /* 0x0000002509137c36 */ /* 0x010fe20008000000 */
[----:B------:R-:W-:Y:S02]  /*5570*/  LOP3.LUT R0, R2, 0x1ffffffc, RZ, 0xc0, !PT ;  /* 0x1ffffffc02007812 */ /* 0x000fe400078ec0ff */
[----:B------:R-:W-:-:S03]  /*5580*/  SHF.R.S32.HI R2, RZ, 0x2, R2 ;  /* 0x00000002ff027819 */ /* 0x000fc60000011402 */
[----:B------:R-:W-:-:S04]  /*5590*/  IMAD.IADD R0, R3, 0x1, -R0 ;  /* 0x0000000103007824 */ /* 0x000fc800078e0a00 */
[----:B------:R-:W-:Y:S02]  /*55a0*/  IMAD.SHL.U32 R6, R0, 0x8, RZ ;  /* 0x0000000800067824 */ /* 0x000fe400078e00ff */
[----:B--2---:R-:W-:Y:S02]  /*55b0*/  IMAD R0, R4, UR5, RZ ;  /* 0x0000000504007c24 */ /* 0x004fe4000f8e02ff */
[----:B------:R-:W-:Y:S01]  /*55c0*/  VIADD R18, R6, 0x40 ;  /* 0x0000004006127836 */ /* 0x000fe20000000000 */
[----:B------:R-:W-:Y:S01]  /*55d0*/  SHF.R.S32.HI R7, RZ, 0x1f, R6 ;  /* 0x0000001fff077819 */ /* 0x000fe20000011406 */
[----:B------:R-:W-:Y:S02]  /*55e0*/  IMAD R3, R5, UR43, R0 ;  /* 0x0000002b05037c24 */ /* 0x000fe4000f8e0200 */
[----:B---3--:R-:W-:Y:S02]  /*55f0*/  IMAD R0, R10, UR5, RZ ;  /* 0x000000050a007c24 */ /* 0x008fe4000f8e02ff */
[----:B------:R-:W-:-:S04]  /*5600*/  IMAD.WIDE.U32 R4, R4, UR43, R6 ;  /* 0x0000002b04047c25 */ /* 0x000fc8000f8e0006 */
[----:B------:R-:W-:Y:S02]  /*5610*/  IMAD.IADD R5, R5, 0x1, R3 ;  /* 0x0000000105057824 */ /* 0x000fe400078e0203 */
[----:B------:R-:W-:Y:S02]  /*5620*/  IMAD R3, R11, UR43, R0 ;  /* 0x0000002b0b037c24 */ /* 0x000fe4000f8e0200 */
[----:B-----5:R-:W-:Y:S02]  /*5630*/  IMAD R11, R19, -0x80, R8 ;  /* 0xffffff80130b7824 */ /* 0x020fe400078e0208 */
[----:B------:R-:W-:Y:S02]  /*5640*/  VIADD R0, R2, 0x40 ;  /* 0x0000004002007836 */ /* 0x000fe40000000000 */
[----:B------:R-:W-:Y:S01]  /*5650*/  IMAD.WIDE.U32 R8, R10, UR43, R6 ;  /* 0x0000002b0a087c25 */ /* 0x000fe2000f8e0006 */
[-C--:B------:R-:W-:Y:S02]  /*5660*/  ISETP.GE.AND P1, PT, R2, R11.reuse, PT ;  /* 0x0000000b0200720c */ /* 0x080fe40003f26270 */
[----:B------:R-:W-:Y:S01]  /*5670*/  ISETP.GE.AND P0, PT, R0, R11, PT ;  /* 0x0000000b0000720c */ /* 0x000fe20003f06270 */
[----:B-1----:R-:W-:-:S02]  /*5680*/  IMAD R0, R14, UR8, RZ ;  /* 0x000000080e007c24 */ /* 0x002fc4000f8e02ff */
[----:B------:R-:W-:Y:S01]  /*5690*/  IMAD.IADD R9, R9, 0x1, R3 ;  /* 0x0000000109097824 */ /* 0x000fe200078e0203 */
[----:B------:R-:W-:Y:S01]  /*56a0*/  SHF.R.S32.HI R3, RZ, 0x1f, R2 ;  /* 0x0000001fff037819 */ /* 0x000fe20000011402 */
[C---:B------:R-:W-:Y:S02]  /*56b0*/  IMAD R10, R16.reuse, UR8, RZ ;  /* 0x00000008100a7c24 */ /* 0x040fe4000f8e02ff */
[----:B------:R-:W-:-:S04]  /*56c0*/  IMAD.WIDE.U32 R12, R16, UR44, R4 ;  /* 0x0000002c100c7c25 */ /* 0x000fc8000f8e0004 */
[----:B------:R-:W-:Y:S02]  /*56d0*/  IMAD R5, R15, UR44, R0 ;  /* 0x0000002c0f057c24 */ /* 0x000fe4000f8e0200 */
[----:B------:R-:W-:-:S04]  /*56e0*/  IMAD.WIDE.U32 R14, R14, UR44, R8 ;  /* 0x0000002c0e0e7c25 */ /* 0x000fc8000f8e0008 */
[----:B------:R-:W-:Y:S02]  /*56f0*/  IMAD R17, R17, UR44, R10 ;  /* 0x0000002c11117c24 */ /* 0x000fe4000f8e020a */
[----:B------:R-:W-:Y:S02]  /*5700*/  IMAD.IADD R9, R15, 0x1, R5 ;  /* 0x000000010f097824 */ /* 0x000fe400078e0205 */
[----:B------:R-:W-:-:S04]  /*5710*/  IMAD.WIDE R10, R19, 0x80, R2 ;  /* 0x00000080130a7825 */ /* 0x000fc800078e0202 */
[----:B------:R-:W-:Y:S02]  /*5720*/  VIADD R16, R6, 0x20 ;  /* 0x0000002006107836 */ /* 0x000fe40000000000 */
        /* <DEDUP_REMOVED lines=18> */
.L_x_2299:
[----:B------:R-:W-:Y:S05]  /*5850*/  BSYNC B0 ;  /* 0x0000000000007941 */ /* 0x000fea0003800000 */
.L_x_2298:
        /* <DEDUP_REMOVED lines=21> */
.L_x_2301:
[----:B------:R-:W-:Y:S05]  /*59b0*/  BSYNC B0 ;  /* 0x0000000000007941 */ /* 0x000fea0003800000 */
.L_x_2300:
        /* <DEDUP_REMOVED lines=18> */
.L_x_2303:
[----:B------:R-:W-:Y:S05]  /*5ae0*/  BSYNC B0 ;  /* 0x0000000000007941 */ /* 0x000fea0003800000 */
.L_x_2302:
        /* <DEDUP_REMOVED lines=22> */
.L_x_2305:
[----:B------:R-:W-:Y:S05]  /*5c50*/  BSYNC B0 ;  /* 0x0000000000007941 */ /* 0x000fea0003800000 */
.L_x_2304:
[----:B------:R-:W-:Y:S05]  /*5c60*/  EXIT ;  /* 0x000000000000794d */ /* 0x000fea0003800000 */
.L_x_2267:
        /* <DEDUP_REMOVED lines=30> */
.L_x_2309:
[----:B------:R-:W-:Y:S01]  /*5e50*/  ULDC UR9, c[0x0][0xb44] ;  /* 0x0002d10000097ab9 */ /* 0x000fe20000000800 */
[----:B------:R-:W-:Y:S01]  /*5e60*/  UMOV UR7, UR8 ;  /* 0x0000000800077c82 */ /* 0x000fe20008000000 */
[----:B------:R-:W-:-:S11]  /*5e70*/  UISETP.NE.AND UP0, UPT, UR9, 0x1, UPT ;  /* 0x000000010900788c */ /* 0x000fd6000bf05270 */
[----:B------:R-:W-:Y:S02]  /*5e80*/  @UP0 ULDC.64 UR10, c[0x0][0xb48] ;  /* 0x0002d200000a0ab9 */ /* 0x000fe40000000a00 */
[----:B------:R-:W-:-:S04]  /*5e90*/  UIMAD.WIDE.U32 UR4, UR8, UR10, URZ ;  /* 0x0000000a080472a5 */ /* 0x000fc8000f8e003f */
[----:B------:R-:W-:-:S04]  /*5ea0*/  @UP0 USHF.R.U32.HI UR7, URZ, UR11, UR5 ;  /* 0x0000000b3f070299 */ /* 0x000fc80008011605 */
[----:B------:R-:W-:-:S12]  /*5eb0*/  UIMAD UR4, UR7, UR9, URZ ;  /* 0x00000009070472a4 */ /* 0x000fd8000f8e023f */
.L_x_2310:
[----:B------:R-:W-:Y:S01]  /*5ec0*/  ULDC UR17, c[0x0][0xb38] ;  /* 0x0002ce0000117ab9 */ /* 0x000fe20000000800 */
[----:B------:R-:W-:Y:S02]  /*5ed0*/  UIADD3 UR4, UR8, -UR4, URZ ;  /* 0x8000000408047290 */ /* 0x000fe4000fffe03f */
[----:B------:R-:W-:Y:S01]  /*5ee0*/  UISETP.NE.AND UP0, UPT, UR17, 0x1, UPT ;  /* 0x000000011100788c */ /* 0x000fe2000bf05270 */
[----:B------:R-:W-:Y:S01]  /*5ef0*/  ULDC UR5, c[0x0][0xb44] ;  /* 0x0002d10000057ab9 */ /* 0x000fe20000000800 */
[----:B------:R-:W-:Y:S02]  /*5f00*/  ULOP3.LUT UR7, URZ, UR7, URZ, 0x33, !UPT ;  /* 0x000000073f077292 */ /* 0x000fe4000f8e333f */
[----:B------:R-:W-:Y:S01]  /*5f10*/  UIMAD UR6, UR6, UR5, UR4 ;  /* 0x00000005060672a4 */ /* 0x000fe2000f8e0204 */
[----:B------:R-:W-:Y:S02]  /*5f20*/  ULDC UR18, c[0x0][0xb2c] ;  /* 0x0002cb0000127ab9 */ /* 0x000fe40000000800 */
[----:B------:R-:W-:-:S04]  /*5f30*/  UIADD3 UR18, UR7, UR18, URZ ;  /* 0x0000001207127290 */ /* 0x000fc8000fffe03f */
        /* <DEDUP_REMOVED lines=14> */
[----:B------:R-:W-:-:S04]  /*6020*/  UIADD3 UR4, -UR5, UR4, -UR16 ;  /* 0x0000000405047290 */ /* 0x000fc8000fffe910 */
        /* <DEDUP_REMOVED lines=8> */
[----:B------:R-:W-:-:S06]  /*60b0*/  UISETP.GT.AND UP0, UPT, UR5, UR8, UPT ;  /* 0x000000080500728c */ /* 0x000fcc000bf04270 */
[----:B------:R-:W-:-:S13]  /*60c0*/  PLOP3.LUT P0, PT, PT, PT, UP0, 0x80, 0x0 ;  /* 0x000000000000781c */ /* 0x000fda0003f0f008 */
[----:B------:R-:W-:Y:S05]  /*60d0*/  @!P0 BRA `(.L_x_2308) ;  /* 0x0000003c00008947 */ /* 0x000fea0003800000 */
[----:B------:R-:W-:Y:S01]  /*60e0*/  USHF.R.S32.HI UR19, URZ, 0x1f, UR17 ;  /* 0x0000001f3f137899 */ /* 0x000fe20008011411 */
[----:B------:R-:W1:Y:S01]  /*60f0*/  S2R R0, SR_TID.X ;  /* 0x0000000000007919 */ /* 0x000e620000002100 */
[----:B------:R-:W-:Y:S01]  /*6100*/  ULDC.64 UR12, c[0x0][0x2d8] ;  /* 0x0000b600000c7ab9 */ /* 0x000fe20000000a00 */
[----:B------:R-:W-:Y:S01]  /*6110*/  USHF.R.S32.HI UR9, URZ, 0x1f, UR10 ;  /* 0x0000001f3f097899 */ /* 0x000fe2000801140a */
[----:B------:R-:W-:Y:S01]  /*6120*/  LOP3.LUT R8, RZ, UR18, RZ, 0x33, !PT ;  /* 0x00000012ff087c12 */ /* 0x000fe2000f8e33ff */
[----:B------:R-:W-:Y:S02]  /*6130*/  UIMAD UR4, UR19, UR12, URZ ;  /* 0x0000000c130472a4 */ /* 0x000fe4000f8e023f */
[----:B------:R-:W-:Y:S02]  /*6140*/  UIMAD.WIDE.U32 UR6, UR17, UR12, URZ ;  /* 0x0000000c110672a5 */ /* 0x000fe4000f8e003f */
[----:B------:R-:W-:Y:S02]  /*6150*/  UIMAD UR4, UR17, UR13, UR4 ;  /* 0x0000000d110472a4 */ /* 0x000fe4000f8e0204 */
[----:B------:R-:W-:-:S02]  /*6160*/  UIADD3 UR11, UR5, -UR8, URZ ;  /* 0x80000008050b7290 */ /* 0x000fc4000fffe03f */
[----:B------:R-:W-:Y:S01]  /*6170*/  UIADD3 UR7, UR7, UR4, URZ ;  /* 0x0000000407077290 */ /* 0x000fe2000fffe03f */
[----:B------:R-:W-:Y:S01]  /*6180*/  ULDC.64 UR12, c[0x0][0x2e0] ;  /* 0x0000b800000c7ab9 */ /* 0x000fe20000000a00 */
[----:B------:R-:W-:Y:S02]  /*6190*/  UIADD3 UR4, UR16, 0x7f, URZ ;  /* 0x0000007f10047890 */ /* 0x000fe4000fffe03f */
[----:B------:R-:W-:Y:S02]  /*61a0*/  UIMAD UR9, UR9, UR12, URZ ;  /* 0x0000000c090972a4 */ /* 0x000fe4000f8e023f */
[----:B------:R-:W-:Y:S02]  /*61b0*/  UIMAD.WIDE.U32 UR6, UR10, UR12, UR6 ;  /* 0x0000000c0a0672a5 */ /* 0x000fe4000f8e0006 */
[----:B------:R-:W-:Y:S02]  /*61c0*/  UIADD3 UR12, UR16, 0xbf, -UR14 ;  /* 0x000000bf100c7890 */ /* 0x000fe4000fffe80e */
[----:B------:R-:W-:Y:S01]  /*61d0*/  ULOP3.LUT UR14, UR11, 0x1, URZ, 0xc0, !UPT ;  /* 0x000000010b0e7892 */ /* 0x000fe2000f8ec03f */
[----:B------:R-:W-:Y:S01]  /*61e0*/  ULDC UR15, c[0x0][0x288] ;  /* 0x0000a200000f7ab9 */ /* 0x000fe20000000800 */
[----:B------:R-:W-:-:S02]  /*61f0*/  UIMAD UR9, UR10, UR13, UR9 ;  /* 0x0000000d0a0972a4 */ /* 0x000fc4000f8e0209 */
[----:B------:R-:W-:Y:S02]  /*6200*/  UISETP.NE.U32.AND UP0, UPT, UR14, 0x1, UPT ;  /* 0x000000010e00788c */ /* 0x000fe4000bf05070 */
[----:B------:R-:W-:Y:S02]  /*6210*/  UIMAD UR10, UR10, UR15, URZ ;  /* 0x0000000f0a0a72a4 */ /* 0x000fe4000f8e023f */
[----:B------:R-:W-:Y:S01]  /*6220*/  USHF.R.S32.HI UR11, URZ, 0x1f, UR4 ;  /* 0x0000001f3f0b7899 */ /* 0x000fe20008011404 */
[----:B-1----:R-:W-:Y:S01]  /*6230*/  LOP3.LUT R0, R0, 0x1f, RZ, 0xc0, !PT ;  /* 0x0000001f00007812 */ /* 0x002fe200078ec0ff */
[----:B------:R-:W-:Y:S01]  /*6240*/  UIADD3 UR13, UP1, UR17, UR10, URZ ;  /* 0x0000000a110d7290 */ /* 0x000fe2000ff3e03f */
[----:B------:R-:W-:Y:S01]  /*6250*/  PLOP3.LUT P1, PT, PT, PT, UP0, 0x80, 0x0 ;  /* 0x000000000000781c */ /* 0x000fe20003f2f008 */
[----:B------:R-:W-:Y:S01]  /*6260*/  ULEA.HI UR11, UR11, UR4, URZ, 0x7 ;  /* 0x000000040b0b7291 */ /* 0x000fe2000f8f383f */
[----:B------:R-:W-:Y:S01]  /*6270*/  ULDC UR16, c[0x0][0x760] ;  /* 0x0001d80000107ab9 */ /* 0x000fe20000000800 */
[----:B------:R-:W-:Y:S01]  /*6280*/  ELECT P0, URZ, PT ;  /* 0x00000000003f782f */ /* 0x000fe20003800000 */
[----:B------:R-:W-:-:S02]  /*6290*/  UIMAD UR14, UR15, UR16, URZ ;  /* 0x000000100f0e72a4 */ /* 0x000fc4000f8e023f */
[----:B------:R-:W-:Y:S02]  /*62a0*/  ULEA.HI.X.SX32 UR15, UR10, UR19, 0x1, UP1 ;  /* 0x000000130a0f7291 */ /* 0x000fe400088f0e3f */
[----:B------:R-:W-:Y:S02]  /*62b0*/  USHF.R.S32.HI UR16, URZ, 0x7, UR11 ;  /* 0x000000073f107899 */ /* 0x000fe4000801140b */
[----:B------:R-:W-:-:S03]  /*62c0*/  UIADD3 UR25, UR7, UR9, URZ ;  /* 0x0000000907197290 */ /* 0x000fc6000fffe03f */
[----:B------:R-:W-:Y:S09]  /*62d0*/  @P1 BRA `(.L_x_2311) ;  /* 0x0000000400881947 */ /* 0x000ff20003800000 */
        /* <DEDUP_REMOVED lines=11> */
[----:B------:R-:W-:-:S04]  /*6390*/  ULEA UR4, UR8, UR12, 0x6 ;  /* 0x0000000c08047291 */ /* 0x000fc8000f8e303f */
[----:B------:R-:W-:-:S04]  /*63a0*/  USHF.R.S32.HI UR10, URZ, 0x1f, UR4 ;  /* 0x0000001f3f0a7899 */ /* 0x000fc80008011404 */
[----:B------:R-:W-:-:S04]  /*63b0*/  ULEA.HI UR10, UR10, UR4, URZ, 0x7 ;  /* 0x000000040a0a7291 */ /* 0x000fc8000f8f383f */
[----:B------:R-:W-:-:S04]  /*63c0*/  USHF.R.S32.HI UR10, URZ, 0x7, UR10 ;  /* 0x000000073f0a7899 */ /* 0x000fc8000801140a */
[----:B------:R-:W-:-:S04]  /*63d0*/  UISETP.LT.AND UP0, UPT, UR16, UR10, UPT ;  /* 0x0000000a1000728c */ /* 0x000fc8000bf01270 */
[----:B------:R-:W-:-:S06]  /*63e0*/  USEL UR10, UR16, UR10, UP0 ;  /* 0x0000000a100a7287 */ /* 0x000fcc0008000000 */
[----:B------:R-:W-:-:S07]  /*63f0*/  VIADD R5, R8, UR10 ;  /* 0x0000000a08057c36 */ /* 0x000fce0008000000 */
.L_x_2314:
[----:B------:R-:W2:Y:S04]  /*6400*/  LDG.E.STRONG.GPU R4, desc[UR46][R2.64] ;  /* 0x0000002e02047981 */ /* 0x000ea8000c1ef900 */
[----:B--2---:R-:W-:Y:S01]  /*6410*/  CCTL.IVALL ;  /* 0x00000000ff00798f */ /* 0x004fe20002000000 */
[----:B------:R-:W-:Y:S05]  /*6420*/  YIELD ;  /* 0x0000000000007946 */ /* 0x000fea0003800000 */
[----:B------:R-:W-:-:S13]  /*6430*/  ISETP.NE.AND P1, PT, R4, R5, PT ;  /* 0x000000050400720c */ /* 0x000fda0003f25270 */
[----:B------:R-:W-:Y:S05]  /*6440*/  @P1 BRA `(.L_x_2314) ;  /* 0xfffffffc00ec1947 */ /* 0x000fea000383ffff */
.L_x_2313:
[----:B------:R-:W-:Y:S05]  /*6450*/  BSYNC B1 ;  /* 0x0000000000017941 */ /* 0x000fea0003800000 */
.L_x_2312:
[----:B------:R-:W-:-:S03]  /*6460*/  UMOV UR4, 0xffffffff ;  /* 0xffffffff00047882 */ /* 0x000fc60000000000 */
[----:B------:R-:W-:Y:S05]  /*6470*/  BRA.DIV UR4, `(.L_x_2315) ;  /* 0x0000003a04847947 */ /* 0x000fea000b800000 */
[----:B------:R-:W-:Y:S01]  /*6480*/  NOP ;  /* 0x0000000000007918 */ /* 0x000fe20000000000 */
.L_x_2384:
[----:B------:R-:W-:Y:S01]  /*6490*/  IMAD.U32 R9, RZ, RZ, UR8 ;  /* 0x00000008ff097e24 */ /* 0x000fe2000f8e00ff */
[----:B------:R-:W-:Y:S05]  /*64a0*/  WARPSYNC.ALL ;  /* 0x0000000000007948 */ /* 0x000fea0003800000 */
[----:B------:R-:W-:Y:S01]  /*64b0*/  BAR.SYNC.DEFER_BLOCKING 0xd, 0xa0 ;  /* 0x0342800000007b1d */ /* 0x000fe20000010000 */
[----:B------:R-:W-:-:S05]  /*64c0*/  IMAD R9, R9, 0x1800, RZ ;  /* 0x0000180009097824 */ /* 0x000fca00078e02ff */
[----:B------:R-:W-:Y:S04]  /*64d0*/  BSSY B1, `(.L_x_2316) ;  /* 0x0000012000017945 */ /* 0x000fe80003800000 */
[----:B------:R-:W-:Y:S05]  /*64e0*/  @!P0 BRA `(.L_x_2317) ;  /* 0x0000000000408947 */ /* 0x000fea0003800000 */
[----:B------:R-:W1:Y:S01]  /*64f0*/  LDC.64 R6, c[0x0][0x2c0] ;  /* 0x0000b000ff067b82 */ /* 0x000e620000000a00 */
[----:B------:R-:W-:Y:S01]  /*6500*/  IADD3 R5, P1, R9, UR6, RZ ;  /* 0x0000000609057c10 */ /* 0x000fe2000ff3e0ff */
[----:B------:R-:W-:Y:S01]  /*6510*/  UMOV UR4, 0x400 ;  /* 0x0000040000047882 */ /* 0x000fe20000000000 */
[----:B------:R-:W-:Y:S01]  /*6520*/  UMOV UR20, 0x0 ;  /* 0x0000000000147882 */ /* 0x000fe20000000000 */
[----:B------:R-:W-:-:S04]  /*6530*/  UMOV UR21, 0x14f00000 ;  /* 0x14f0000000157882 */ /* 0x000fc80000000000 */
[----:B------:R-:W2:Y:S01]  /*6540*/  S2UR UR10, SR_CgaCtaId ;  /* 0x00000000000a79c3 */ /* 0x000ea20000008800 */
[----:B-1----:R-:W-:Y:S02]  /*6550*/  LEA R4, P3, R5, R6, 0x2 ;  /* 0x0000000605047211 */ /* 0x002fe400078610ff */
[----:B------:R-:W-:Y:S02]  /*6560*/  LEA.HI.X.SX32 R6, R9, UR25, 0x1, P1 ;  /* 0x0000001909067c11 */ /* 0x000fe400088f0eff */
[----:B------:R-:W-:Y:S02]  /*6570*/  R2UR UR18, R4 ;  /* 0x00000000041272ca */ /* 0x000fe400000e0000 */
[----:B------:R-:W-:Y:S01]  /*6580*/  LEA.HI.X R5, R5, R7, R6, 0x2, P3 ;  /* 0x0000000705057211 */ /* 0x000fe200018f1406 */
[----:B--2---:R-:W-:-:S03]  /*6590*/  ULEA UR4, UR10, UR4, 0x18 ;  /* 0x000000040a047291 */ /* 0x004fc6000f8ec03f */
[----:B------:R-:W-:Y:S01]  /*65a0*/  R2UR UR19, R5 ;  /* 0x00000000051372ca */ /* 0x000fe200000e0000 */
[----:B------:R-:W-:Y:S01]  /*65b0*/  UMOV UR10, 0x300 ;  /* 0x00000300000a7882 */ /* 0x000fe20000000000 */
[----:B------:R-:W-:-:S11]  /*65c0*/  UIADD3 UR4, UR4, 0xc000, URZ ;  /* 0x0000c00004047890 */ /* 0x000fd6000fffe03f */
[----:B------:R1:W-:Y:S02]  /*65d0*/  UBLKRED.G.S.ADD.F32.RN [UR18], [UR4], UR10, desc[UR20] ;  /* 0x00001412040073bb */ /* 0x0003e400080a140a */
[----:B-1----:R0:W-:Y:S02]  /*65e0*/  UTMACMDFLUSH ;  /* 0x00000000000079b7 */ /* 0x0021e40000000000 */
.L_x_2317:
[----:B------:R-:W-:Y:S05]  /*65f0*/  BSYNC B1 ;  /* 0x0000000000017941 */ /* 0x000fea0003800000 */
.L_x_2316:
        /* <DEDUP_REMOVED lines=20> */
.L_x_2319:
[----:B------:R-:W-:Y:S05]  /*6740*/  BSYNC B1 ;  /* 0x0000000000017941 */ /* 0x000fea0003800000 */
.L_x_2318:
[----:B------:R-:W-:Y:S06]  /*6750*/  BAR.ARV 0xa, 0xa0 ;  /* 0x0282800000007b1d */ /* 0x000fec0000002000 */
[----:B------:R-:W-:Y:S04]  /*6760*/  BSSY B1, `(.L_x_2320) ;  /* 0x0000003000017945 */ /* 0x000fe80003800000 */
[----:B------:R-:W-:Y:S05]  /*6770*/  @!P0 BRA `(.L_x_2321) ;  /* 0x0000000000048947 */ /* 0x000fea0003800000 */
[----:B------:R-:W-:-:S04]  /*6780*/  DEPBAR.LE SB0, 0x0 ;  /* 0x000080000000791a */ /* 0x000fc80000000000 */
.L_x_2321:
[----:B------:R-:W-:Y:S05]  /*6790*/  BSYNC B1 ;  /* 0x0000000000017941 */ /* 0x000fea0003800000 */
.L_x_2320:
        /* <DEDUP_REMOVED lines=19> */
.L_x_2323:
[----:B------:R-:W-:Y:S05]  /*68d0*/  BSYNC B1 ;  /* 0x0000000000017941 */ /* 0x000fea0003800000 */
.L_x_2322:
[----:B------:R-:W-:Y:S01]  /*68e0*/  UIADD3 UR17, UR8, 0x1, URZ ;  /* 0x0000000108117890 */ /* 0x000fe2000fffe03f */
[----:B------:R-:W-:Y:S11]  /*68f0*/  BRA `(.L_x_2324) ;  /* 0x0000000000047947 */ /* 0x000ff60003800000 */
.L_x_2311:
[----:B------:R-:W-:-:S05]  /*6900*/  UMOV UR17, UR8 ;  /* 0x0000000800117c82 */ /* 0x000fca0008000000 */
.L_x_2324:
[----:B------:R-:W-:-:S04]  /*6910*/  UIADD3 UR4, UR8, 0x1, URZ ;  /* 0x0000000108047890 */ /* 0x000fc8000fffe03f */
[----:B------:R-:W-:-:S06]  /*6920*/  UISETP.NE.AND UP0, UPT, UR5, UR4, UPT ;  /* 0x000000040500728c */ /* 0x000fcc000bf05270 */
[----:B------:R-:W-:-:S13]  /*6930*/  PLOP3.LUT P1, PT, PT, PT, UP0, 0x80, 0x0 ;  /* 0x000000000000781c */ /* 0x000fda0003f2f008 */
[----:B------:R-:W-:Y:S05]  /*6940*/  @!P1 BRA `(.L_x_2308) ;  /* 0x0000003000e49947 */ /* 0x000fea0003800000 */
[----:B------:R-:W-:Y:S01]  /*6950*/  ULDC.64 UR10, c[0x0][0x2c0] ;  /* 0x0000b000000a7ab9 */ /* 0x000fe20000000a00 */
[----:B------:R-:W-:Y:S02]  /*6960*/  UIADD3 UR21, UR9, UR7, URZ ;  /* 0x0000000709157290 */ /* 0x000fe4000fffe03f */
[----:B------:R-:W-:Y:S01]  /*6970*/  ULEA UR20, UP0, UR6, UR10, 0x2 ;  /* 0x0000000a06147291 */ /* 0x000fe2000f80103f */
[----:B------:R-:W-:Y:S01]  /*6980*/  UMOV UR22, UR17 ;  /* 0x0000001100167c82 */ /* 0x000fe20008000000 */
[----:B------:R-:W-:Y:S02]  /*6990*/  UMOV UR4, URZ ;  /* 0x0000003f00047c82 */ /* 0x000fe40008000000 */
[----:B------:R-:W-:Y:S02]  /*69a0*/  ULEA.HI.X UR21, UR6, UR11, UR21, 0x2, UP0 ;  /* 0x0000000b06157291 */ /* 0x000fe400080f1415 */
[----:B------:R-:W-:-:S04]  /*69b0*/  UIADD3 UR20, UP0, UR20, 0x3000, URZ ;  /* 0x0000300014147890 */ /* 0x000fc8000ff1e03f */
[----:B------:R-:W-:-:S12]  /*69c0*/  UIADD3.X UR21, URZ, UR21, URZ, UP0, !UPT ;  /* 0x000000153f157290 */ /* 0x000fd800087fe43f */
.L_x_2349:
[----:B------:R-:W-:Y:S01]  /*69d0*/  UIMAD UR23, UR14, UR17, URZ ;  /* 0x000000110e1772a4 */ /* 0x000fe2000f8e023f */
[----:B------:R-:W-:Y:S01]  /*69e0*/  ISETP.NE.AND P2, PT, R0, RZ, PT ;  /* 0x000000ff0000720c */ /* 0x000fe20003f45270 */
[----:B------:R-:W-:Y:S01]  /*69f0*/  ULDC.64 UR10, c[0x0][0x768] ;  /* 0x0001da00000a7ab9 */ /* 0x000fe20000000a00 */
[----:B------:R-:W-:Y:S01]  /*6a00*/  ULEA UR28, UR17, UR12, 0x6 ;  /* 0x0000000c111c7291 */ /* 0x000fe2000f8e303f */
        /* <DEDUP_REMOVED lines=8> */
[----:B------:R-:W-:-:S04]  /*6a90*/  USHF.R.S32.HI UR18, URZ, 0x1f, UR28 ;  /* 0x0000001f3f127899 */ /* 0x000fc8000801141c */
[----:B------:R-:W-:-:S04]  /*6aa0*/  ULEA.HI UR18, UR18, UR28, URZ, 0x7 ;  /* 0x0000001c12127291 */ /* 0x000fc8000f8f383f */
[----:B------:R-:W-:-:S04]  /*6ab0*/  USHF.R.S32.HI UR18, URZ, 0x7, UR18 ;  /* 0x000000073f127899 */ /* 0x000fc80008011412 */
[----:B------:R-:W-:-:S04]  /*6ac0*/  UISETP.LT.AND UP0, UPT, UR16, UR18, UPT ;  /* 0x000000121000728c */ /* 0x000fc8000bf01270 */
[----:B------:R-:W-:-:S06]  /*6ad0*/  USEL UR18, UR16, UR18, UP0 ;  /* 0x0000001210127287 */ /* 0x000fcc0008000000 */
[----:B------:R-:W-:-:S07]  /*6ae0*/  VIADD R5, R8, UR18 ;  /* 0x0000001208057c36 */ /* 0x000fce0008000000 */
.L_x_2327:
[----:B------:R-:W2:Y:S04]  /*6af0*/  LDG.E.STRONG.GPU R4, desc[UR46][R2.64] ;  /* 0x0000002e02047981 */ /* 0x000ea8000c1ef900 */
[----:B--2---:R-:W-:Y:S01]  /*6b00*/  CCTL.IVALL ;  /* 0x00000000ff00798f */ /* 0x004fe20002000000 */
[----:B------:R-:W-:Y:S05]  /*6b10*/  YIELD ;  /* 0x0000000000007946 */ /* 0x000fea0003800000 */
[----:B------:R-:W-:-:S13]  /*6b20*/  ISETP.NE.AND P1, PT, R4, R5, PT ;  /* 0x000000050400720c */ /* 0x000fda0003f25270 */
[----:B------:R-:W-:Y:S05]  /*6b30*/  @P1 BRA `(.L_x_2327) ;  /* 0xfffffffc00ec1947 */ /* 0x000fea000383ffff */
.L_x_2326:
[----:B------:R-:W-:Y:S05]  /*6b40*/  BSYNC B1 ;  /* 0x0000000000017941 */ /* 0x000fea0003800000 */
.L_x_2325:
[----:B------:R-:W-:-:S03]  /*6b50*/  UMOV UR18, 0xffffffff ;  /* 0xffffffff00127882 */ /* 0x000fc60000000000 */
[----:B------:R-:W-:Y:S05]  /*6b60*/  BRA.DIV UR18, `(.L_x_2328) ;  /* 0x0000003212e47947 */ /* 0x000fea000b800000 */
[----:B------:R-:W-:Y:S01]  /*6b70*/  NOP ;  /* 0x0000000000007918 */ /* 0x000fe20000000000 */
.L_x_2387:
        /* <DEDUP_REMOVED lines=10> */
[----:B------:R-:W-:Y:S01]  /*6c20*/  UMOV UR31, 0x14f00000 ;  /* 0x14f00000001f7882 */ /* 0x000fe20000000000 */
[----:B-1----:R-:W-:Y:S02]  /*6c30*/  ULEA UR24, UR24, UR19, 0x18 ;  /* 0x0000001318187291 */ /* 0x002fe4000f8ec03f */
[----:B------:R-:W-:-:S02]  /*6c40*/  ULEA.HI.X.SX32 UR19, UR18, UR25, 0x1, UP0 ;  /* 0x0000001912137291 */ /* 0x000fc400080f0e3f */
[----:B------:R-:W-:Y:S02]  /*6c50*/  ULEA UR18, UP0, UR29, UR26, 0x2 ;  /* 0x0000001a1d127291 */ /* 0x000fe4000f80103f */
[----:B------:R-:W-:Y:S02]  /*6c60*/  UIADD3 UR24, UR24, 0xc000, URZ ;  /* 0x0000c00018187890 */ /* 0x000fe4000fffe03f */
[----:B------:R-:W-:Y:S01]  /*6c70*/  ULEA.HI.X UR19, UR29, UR27, UR19, 0x2, UP0 ;  /* 0x0000001b1d137291 */ /* 0x000fe200080f1413 */
[----:B------:R-:W-:-:S08]  /*6c80*/  UMOV UR26, 0x300 ;  /* 0x00000300001a7882 */ /* 0x000fd00000000000 */
[----:B------:R1:W-:Y:S02]  /*6c90*/  UBLKRED.G.S.ADD.F32.RN [UR18], [UR24], UR26, desc[UR30] ;  /* 0x00001e12180073bb */ /* 0x0003e400080a141a */
[----:B-1----:R0:W-:Y:S02]  /*6ca0*/  UTMACMDFLUSH ;  /* 0x00000000000079b7 */ /* 0x0021e40000000000 */
.L_x_2330:
[----:B------:R-:W-:Y:S05]  /*6cb0*/  BSYNC B1 ;  /* 0x0000000000017941 */ /* 0x000fea0003800000 */
.L_x_2329:
        /* <DEDUP_REMOVED lines=15> */
.L_x_2332:
[----:B------:R-:W-:Y:S05]  /*6db0*/  BSYNC B1 ;  /* 0x0000000000017941 */ /* 0x000fea0003800000 */
.L_x_2331:
[----:B------:R-:W-:Y:S06]  /*6dc0*/  BAR.ARV 0xa, 0xa0 ;  /* 0x0282800000007b1d */ /* 0x000fec0000002000 */
[----:B------:R-:W-:Y:S04]  /*6dd0*/  BSSY B1, `(.L_x_2333) ;  /* 0x0000003000017945 */ /* 0x000fe80003800000 */
[----:B------:R-:W-:Y:S05]  /*6de0*/  @!P0 BRA `(.L_x_2334) ;  /* 0x0000000000048947 */ /* 0x000fea0003800000 */
[----:B------:R-:W-:-:S04]  /*6df0*/  DEPBAR.LE SB0, 0x0 ;  /* 0x000080000000791a */ /* 0x000fc80000000000 */
.L_x_2334:
[----:B------:R-:W-:Y:S05]  /*6e00*/  BSYNC B1 ;  /* 0x0000000000017941 */ /* 0x000fea0003800000 */
.L_x_2333:
        /* <DEDUP_REMOVED lines=19> */
.L_x_2336:
[----:B------:R-:W-:Y:S05]  /*6f40*/  BSYNC B1 ;  /* 0x0000000000017941 */ /* 0x000fea0003800000 */
.L_x_2335:
        /* <DEDUP_REMOVED lines=9> */
[----:B------:R-:W-:-:S04]  /*6fe0*/  UIADD3 UR10, UR28, 0x40, URZ ;  /* 0x000000401c0a7890 */ /* 0x000fc8000fffe03f */
[----:B------:R-:W-:-:S04]  /*6ff0*/  USHF.R.S32.HI UR11, URZ, 0x1f, UR10 ;  /* 0x0000001f3f0b7899 */ /* 0x000fc8000801140a */
[----:B------:R-:W-:-:S04]  /*7000*/  ULEA.HI UR11, UR11, UR10, URZ, 0x7 ;  /* 0x0000000a0b0b7291 */ /* 0x000fc8000f8f383f */
[----:B------:R-:W-:-:S04]  /*7010*/  USHF.R.S32.HI UR11, URZ, 0x7, UR11 ;  /* 0x000000073f0b7899 */ /* 0x000fc8000801140b */
[----:B------:R-:W-:-:S04]  /*7020*/  UISETP.LT.AND UP0, UPT, UR16, UR11, UPT ;  /* 0x0000000b1000728c */ /* 0x000fc8000bf01270 */
[----:B------:R-:W-:-:S06]  /*7030*/  USEL UR11, UR16, UR11, UP0 ;  /* 0x0000000b100b7287 */ /* 0x000fcc0008000000 */
[----:B------:R-:W-:-:S07]  /*7040*/  VIADD R5, R8, UR11 ;  /* 0x0000000b08057c36 */ /* 0x000fce0008000000 */
.L_x_2339:
[----:B------:R-:W2:Y:S04]  /*7050*/  LDG.E.STRONG.GPU R4, desc[UR46][R2.64] ;  /* 0x0000002e02047981 */ /* 0x000ea8000c1ef900 */
[----:B--2---:R-:W-:Y:S01]  /*7060*/  CCTL.IVALL ;  /* 0x00000000ff00798f */ /* 0x004fe20002000000 */
[----:B------:R-:W-:Y:S05]  /*7070*/  YIELD ;  /* 0x0000000000007946 */ /* 0x000fea0003800000 */
[----:B------:R-:W-:-:S13]  /*7080*/  ISETP.NE.AND P1, PT, R4, R5, PT ;  /* 0x000000050400720c */ /* 0x000fda0003f25270 */
[----:B------:R-:W-:Y:S05]  /*7090*/  @P1 BRA `(.L_x_2339) ;  /* 0xfffffffc00ec1947 */ /* 0x000fea000383ffff */
.L_x_2338:
[----:B------:R-:W-:Y:S05]  /*70a0*/  BSYNC B1 ;  /* 0x0000000000017941 */ /* 0x000fea0003800000 */
.L_x_2337:
[----:B------:R-:W-:-:S03]  /*70b0*/  UMOV UR10, 0xffffffff ;  /* 0xffffffff000a7882 */ /* 0x000fc60000000000 */
[----:B------:R-:W-:Y:S05]  /*70c0*/  BRA.DIV UR10, `(.L_x_2340) ;  /* 0x0000002e0aa87947 */ /* 0x000fea000b800000 */
[----:B------:R-:W-:Y:S01]  /*70d0*/  NOP ;  /* 0x0000000000007918 */ /* 0x000fe20000000000 */
.L_x_2390:
        /* <DEDUP_REMOVED lines=15> */
.L_x_2342:
[----:B------:R-:W-:Y:S05]  /*71d0*/  BSYNC B1 ;  /* 0x0000000000017941 */ /* 0x000fea0003800000 */
.L_x_2341:
        /* <DEDUP_REMOVED lines=15> */
.L_x_2344:
[----:B------:R-:W-:Y:S05]  /*72d0*/  BSYNC B1 ;  /* 0x0000000000017941 */ /* 0x000fea0003800000 */
.L_x_2343:
[----:B------:R-:W-:Y:S06]  /*72e0*/  BAR.ARV 0xa, 0xa0 ;  /* 0x0282800000007b1d */ /* 0x000fec0000002000 */
[----:B------:R-:W-:Y:S04]  /*72f0*/  BSSY B1, `(.L_x_2345) ;  /* 0x0000003000017945 */ /* 0x000fe80003800000 */
[----:B------:R-:W-:Y:S05]  /*7300*/  @!P0 BRA `(.L_x_2346) ;  /* 0x0000000000048947 */ /* 0x000fea0003800000 */
[----:B------:R-:W-:-:S04]  /*7310*/  DEPBAR.LE SB0, 0x0 ;  /* 0x000080000000791a */ /* 0x000fc80000000000 */
.L_x_2346:
[----:B------:R-:W-:Y:S05]  /*7320*/  BSYNC B1 ;  /* 0x0000000000017941 */ /* 0x000fea0003800000 */
.L_x_2345:
        /* <DEDUP_REMOVED lines=19> */
.L_x_2348:
[----:B------:R-:W-:Y:S05]  /*7460*/  BSYNC B1 ;  /* 0x0000000000017941 */ /* 0x000fea0003800000 */
.L_x_2347:
[----:B------:R-:W-:Y:S02]  /*7470*/  UIADD3 UR17, UR17, 0x2, URZ ;  /* 0x0000000211117890 */ /* 0x000fe4000fffe03f */
[----:B------:R-:W-:Y:S02]  /*7480*/  UIADD3 UR4, UR4, 0x3000, URZ ;  /* 0x0000300004047890 */ /* 0x000fe4000fffe03f */
[----:B------:R-:W-:-:S06]  /*7490*/  UISETP.GE.AND UP0, UPT, UR17, UR5, UPT ;  /* 0x000000051100728c */ /* 0x000fcc000bf06270 */
[----:B------:R-:W-:-:S13]  /*74a0*/  PLOP3.LUT P1, PT, PT, PT, UP0, 0x80, 0x0 ;  /* 0x000000000000781c */ /* 0x000fda0003f2f008 */
[----:B------:R-:W-:Y:S05]  /*74b0*/  @!P1 BRA `(.L_x_2349) ;  /* 0xfffffff400449947 */ /* 0x000fea000383ffff */
[----:B------:R-:W-:Y:S05]  /*74c0*/  BRA `(.L_x_2308) ;  /* 0x0000002800047947 */ /* 0x000fea0003800000 */
.L_x_2307:
        /* <DEDUP_REMOVED lines=21> */
.L_x_2350:
[----:B------:R-:W-:Y:S01]  /*7620*/  ULDC UR9, c[0x0][0xb44] ;  /* 0x0002d10000097ab9 */ /* 0x000fe20000000800 */
[----:B------:R-:W-:Y:S01]  /*7630*/  UMOV UR7, UR8 ;  /* 0x0000000800077c82 */ /* 0x000fe20008000000 */
[----:B------:R-:W-:-:S11]  /*7640*/  UISETP.NE.AND UP0, UPT, UR9, 0x1, UPT ;  /* 0x000000010900788c */ /* 0x000fd6000bf05270 */
[----:B------:R-:W-:Y:S02]  /*7650*/  @UP0 ULDC.64 UR10, c[0x0][0xb48] ;  /* 0x0002d200000a0ab9 */ /* 0x000fe40000000a00 */
[----:B------:R-:W-:-:S04]  /*7660*/  UIMAD.WIDE.U32 UR4, UR8, UR10, URZ ;  /* 0x0000000a080472a5 */ /* 0x000fc8000f8e003f */
[----:B------:R-:W-:-:S04]  /*7670*/  @UP0 USHF.R.U32.HI UR7, URZ, UR11, UR5 ;  /* 0x0000000b3f070299 */ /* 0x000fc80008011605 */
[----:B------:R-:W-:-:S12]  /*7680*/  UIMAD UR4, UR7, UR9, URZ ;  /* 0x00000009070472a4 */ /* 0x000fd8000f8e023f */
.L_x_2351:
        /* <DEDUP_REMOVED lines=16> */
[----:B------:R-:W-:Y:S01]  /*7790*/  ULOP3.LUT UR7, URZ, UR7, URZ, 0x33, !UPT ;  /* 0x000000073f077292 */ /* 0x000fe2000f8e333f */
[----:B------:R-:W-:Y:S01]  /*77a0*/  ULDC UR4, c[0x0][0xb2c] ;  /* 0x0002cb0000047ab9 */ /* 0x000fe20000000800 */
[----:B------:R-:W-:Y:S02]  /*77b0*/  ULDC UR5, c[0x0][0x280] ;  /* 0x0000a00000057ab9 */ /* 0x000fe40000000800 */
[----:B------:R-:W-:Y:S01]  /*77c0*/  UIADD3 UR7, UR7, UR4, URZ ;  /* 0x0000000407077290 */ /* 0x000fe2000fffe03f */
[----:B------:R-:W-:Y:S02]  /*77d0*/  ULDC UR6, c[0x0][0x74c] ;  /* 0x0001d30000067ab9 */ /* 0x000fe40000000800 */
[----:B------:R-:W-:Y:S01]  /*77e0*/  ULDC UR4, c[0x0][0x290] ;  /* 0x0000a40000047ab9 */ /* 0x000fe20000000800 */
[----:B------:R-:W-:-:S04]  /*77f0*/  USHF.L.U32 UR11, UR7, 0x7, URZ ;  /* 0x00000007070b7899 */ /* 0x000fc8000800063f */
        /* <DEDUP_REMOVED lines=50> */
.L_x_2391:
        /* <DEDUP_REMOVED lines=15> */
.L_x_2355:
        /* <DEDUP_REMOVED lines=67> */
[----:B------:R-:W-:Y:S01]  /*8040*/  ISETP.GE.AND P1, PT, R4, R6, PT ;  /* 0x000000060400720c */ /* 0x000fe20003f26270 */
[----:B------:R1:W-:Y:S01]  /*8050*/  UTMALDG.4D [UR16], [UR48], desc[UR50] ;  /* 0x00003210300075b4 */ /* 0x0003e20008019000 */
[----:B------:R2:W-:Y:S01]  /*8060*/  UTMALDG.4D [UR40], [UR48], desc[UR50] ;  /* 0x00003228300075b4 */ /* 0x0005e20008019000 */
[----:B------:R-:W-:Y:S01]  /*8070*/  UTMALDG.4D [UR24], [UR48], desc[UR50] ;  /* 0x00003218300075b4 */ /* 0x000fe20008019000 */
[----:B------:R3:W-:Y:S01]  /*8080*/  UBLKCP.S.G [UR56], [UR32], UR7 ;  /* 0x00000038200073ba */ /* 0x0007e20008000207 */
[----:B------:R4:W-:Y:S01]  /*8090*/  SYNCS.ARRIVE.TRANS64 RZ, [R16+URZ+0x26800], R5 ;  /* 0x0268000510ff79a7 */ /* 0x0009e2000800003f */
[----:B-1----:R-:W-:Y:S01]  /*80a0*/  UMOV UR16, 0x0 ;  /* 0x0000000000107882 */ /* 0x002fe20000000000 */
[----:B------:R-:W-:-:S02]  /*80b0*/  UMOV UR17, 0x10000000 ;  /* 0x1000000000117882 */ /* 0x000fc40000000000 */
[----:B------:R1:W-:Y:S01]  /*80c0*/  UTMALDG.4D [UR8], [UR54], desc[UR16] ;  /* 0x00001008360075b4 */ /* 0x0003e20008019000 */
[----:B--2---:R-:W-:Y:S01]  /*80d0*/  UIADD3 UR40, UR8, 0x4000, URZ ;  /* 0x0000400008287890 */ /* 0x004fe2000fffe03f */
[----:B------:R-:W-:Y:S01]  /*80e0*/  UMOV UR42, 0x40 ;  /* 0x00000040002a7882 */ /* 0x000fe20000000000 */
[----:B------:R-:W-:Y:S01]  /*80f0*/  UMOV UR43, UR11 ;  /* 0x0000000b002b7c82 */ /* 0x000fe20008000000 */
[----:B------:R-:W-:Y:S01]  /*8100*/  UMOV UR44, UR12 ;  /* 0x0000000c002c7c82 */ /* 0x000fe20008000000 */
[----:B------:R-:W-:Y:S01]  /*8110*/  UMOV UR41, UR9 ;  /* 0x0000000900297c82 */ /* 0x000fe20008000000 */
[----:B---3--:R-:W-:Y:S02]  /*8120*/  UIADD3 UR32, UR8, 0x1000, URZ ;  /* 0x0000100008207890 */ /* 0x008fe4000fffe03f */
        /* <DEDUP_REMOVED lines=13> */
[----:B-1----:R-:W-:Y:S01]  /*8200*/  UMOV UR10, 0x40 ;  /* 0x00000040000a7882 */ /* 0x002fe20000000000 */
[----:B------:R-:W-:Y:S01]  /*8210*/  UTMALDG.4D [UR48], [UR54], desc[UR16] ;  /* 0x00001030360075b4 */ /* 0x000fe20008019000 */
[----:B------:R1:W-:Y:S01]  /*8220*/  UTMALDG.4D [UR24], [UR54], desc[UR16] ;  /* 0x00001018360075b4 */ /* 0x0003e20008019000 */
[----:B------:R4:W-:Y:S01]  /*8230*/  UTMALDG.4D [UR40], [UR54], desc[UR16] ;  /* 0x00001028360075b4 */ /* 0x0009e20008019000 */
[----:B--2---:R-:W-:Y:S01]  /*8240*/  UIADD3 UR32, UR8, 0x6000, URZ ;  /* 0x0000600008207890 */ /* 0x004fe2000fffe03f */
[----:B------:R-:W-:-:S02]  /*8250*/  UMOV UR34, UR18 ;  /* 0x0000001200227c82 */ /* 0x000fc40008000000 */
[----:B------:R4:W-:Y:S06]  /*8260*/  UTMALDG.4D [UR56], [UR54], desc[UR16] ;  /* 0x00001038360075b4 */ /* 0x0009ec0008019000 */
[----:B------:R4:W-:Y:S01]  /*8270*/  UTMALDG.4D [UR32], [UR30], desc[UR16] ;  /* 0x000010201e0075b4 */ /* 0x0009e20008019000 */
[----:B-1----:R-:W-:Y:S02]  /*8280*/  UIADD3 UR24, UR8, 0x8000, URZ ;  /* 0x0000800008187890 */ /* 0x002fe4000fffe03f */
[----:B------:R-:W-:Y:S01]  /*8290*/  UIADD3 UR8, UR8, 0xa000, URZ ;  /* 0x0000a00008087890 */ /* 0x000fe2000fffe03f */
[----:B------:R-:W-:-:S06]  /*82a0*/  UMOV UR26, 0x20 ;  /* 0x00000020001a7882 */ /* 0x000fcc0000000000 */
[----:B------:R4:W-:Y:S02]  /*82b0*/  UTMALDG.4D [UR24], [UR30], desc[UR16] ;  /* 0x000010181e0075b4 */ /* 0x0009e40008019000 */
[----:B------:R4:W-:Y:S02]  /*82c0*/  UTMALDG.4D [UR8], [UR30], desc[UR16] ;  /* 0x000010081e0075b4 */ /* 0x0009e40008019000 */
[----:B----4-:R-:W-:Y:S05]  /*82d0*/  @P1 BRA `(.L_x_2356) ;  /* 0x0000001000f41947 */ /* 0x010fea0003800000 */
        /* <DEDUP_REMOVED lines=18> */
.L_x_2366:
[----:B--234-:R-:W-:-:S04]  /*8400*/  SHF.L.U32 R21, R11, 0x1f, RZ ;  /* 0x0000001f0b157819 */ /* 0x01cfc800000006ff */
[----:B------:R-:W1:Y:S02]  /*8410*/  SYNCS.PHASECHK.TRANS64.TRYWAIT P1, [R16+URZ+0x26840], R21 ;  /* 0x02684015100075a7 */ /* 0x000e64000802017f */
[----:B-1----:R-:W-:Y:S05]  /*8420*/  @!P1 BRA `(.L_x_2358) ;  /* 0x0000001c00009947 */ /* 0x002fea0003800000 */
.L_x_2392:
[----:B------:R-:W-:Y:S05]  /*8430*/  @P0 BRA `(.L_x_2359) ;  /* 0x0000000000140947 */ /* 0x000fea0003800000 */
[----:B------:R-:W-:Y:S01]  /*8440*/  ISETP.NE.AND P1, PT, R6, RZ, PT ;  /* 0x000000ff0600720c */ /* 0x000fe20003f25270 */
[----:B------:R-:W-:-:S04]  /*8450*/  IMAD.MOV.U32 R3, RZ, RZ, 0x3100 ;  /* 0x00003100ff037424 */ /* 0x000fc800078e00ff */
[----:B------:R3:W-:Y:S08]  /*8460*/  SYNCS.ARRIVE.TRANS64 RZ, [R16+URZ+0x26830], R3 ;  /* 0x0268300310ff79a7 */ /* 0x0007f0000800003f */
[----:B------:R-:W-:Y:S05]  /*8470*/  @!P1 BRA `(.L_x_2359) ;  /* 0x0000000000049947 */ /* 0x000fea0003800000 */
[----:B------:R-:W-:Y:S01]  /*8480*/  BPT.TRAP 0x1 ;  /* 0x000000040000795c */ /* 0x000fe20000300000 */
.L_x_2359:
        /* <DEDUP_REMOVED lines=43> */
.L_x_2393:
[----:B------:R-:W-:Y:S05]  /*8740*/  @P0 BRA `(.L_x_2361) ;  /* 0x0000000000140947 */ /* 0x000fea0003800000 */
[----:B------:R-:W-:Y:S01]  /*8750*/  ISETP.NE.AND P1, PT, R6, RZ, PT ;  /* 0x000000ff0600720c */ /* 0x000fe20003f25270 */
[----:B------:R-:W-:-:S04]  /*8760*/  IMAD.MOV.U32 R2, RZ, RZ, 0x3100 ;  /* 0x00003100ff027424 */ /* 0x000fc800078e00ff */
[----:B------:R3:W-:Y:S08]  /*8770*/  SYNCS.ARRIVE.TRANS64 RZ, [R16+URZ+0x26818], R2 ;  /* 0x0268180210ff79a7 */ /* 0x0007f0000800003f */
[----:B------:R-:W-:Y:S05]  /*8780*/  @!P1 BRA `(.L_x_2361) ;  /* 0x0000000000049947 */ /* 0x000fea0003800000 */
[----:B------:R-:W-:Y:S01]  /*8790*/  BPT.TRAP 0x1 ;  /* 0x000000040000795c */ /* 0x000fe20000300000 */
.L_x_2361:
        /* <DEDUP_REMOVED lines=43> */
.L_x_2394:
[----:B------:R-:W-:Y:S05]  /*8a50*/  @P0 BRA `(.L_x_2363) ;  /* 0x0000000000140947 */ /* 0x000fea0003800000 */
[----:B------:R-:W-:Y:S01]  /*8a60*/  ISETP.NE.AND P1, PT, R6, RZ, PT ;  /* 0x000000ff0600720c */ /* 0x000fe20003f25270 */
[----:B-123--:R-:W-:-:S04]  /*8a70*/  IMAD.MOV.U32 R21, RZ, RZ, 0x3100 ;  /* 0x00003100ff157424 */ /* 0x00efc800078e00ff */
[----:B------:R4:W-:Y:S08]  /*8a80*/  SYNCS.ARRIVE.TRANS64 RZ, [R16+URZ+0x26838], R21 ;  /* 0x0268381510ff79a7 */ /* 0x0009f0000800003f */
[----:B------:R-:W-:Y:S05]  /*8a90*/  @!P1 BRA `(.L_x_2363) ;  /* 0x0000000000049947 */ /* 0x000fea0003800000 */
[----:B------:R-:W-:Y:S01]  /*8aa0*/  BPT.TRAP 0x1 ;  /* 0x000000040000795c */ /* 0x000fe20000300000 */
.L_x_2363:
        /* <DEDUP_REMOVED lines=38> */
.L_x_2396:
[----:B------:R-:W-:Y:S05]  /*8d10*/  @P0 BRA `(.L_x_2365) ;  /* 0x0000000000140947 */ /* 0x000fea0003800000 */
[----:B------:R-:W-:Y:S01]  /*8d20*/  ISETP.NE.AND P1, PT, R6, RZ, PT ;  /* 0x000000ff0600720c */ /* 0x000fe20003f25270 */
[----:B------:R-:W-:-:S04]  /*8d30*/  IMAD.MOV.U32 R5, RZ, RZ, 0x3100 ;  /* 0x00003100ff057424 */ /* 0x000fc800078e00ff */
[----:B------:R1:W-:Y:S08]  /*8d40*/  SYNCS.ARRIVE.TRANS64 RZ, [R16+URZ+0x26810], R5 ;  /* 0x0268100510ff79a7 */ /* 0x0003f0000800003f */
[----:B------:R-:W-:Y:S05]  /*8d50*/  @!P1 BRA `(.L_x_2365) ;  /* 0x0000000000049947 */ /* 0x000fea0003800000 */
[----:B------:R-:W-:Y:S01]  /*8d60*/  BPT.TRAP 0x1 ;  /* 0x000000040000795c */ /* 0x000fe20000300000 */
.L_x_2365:
        /* <DEDUP_REMOVED lines=44> */
.L_x_2357:
        /* <DEDUP_REMOVED lines=8> */
.L_x_2397:
[----:B------:R-:W-:Y:S05]  /*90b0*/  @P0 BRA `(.L_x_2368) ;  /* 0x0000000000140947 */ /* 0x000fea0003800000 */
[----:B------:R-:W-:Y:S01]  /*90c0*/  ISETP.NE.AND P1, PT, R6, RZ, PT ;  /* 0x000000ff0600720c */ /* 0x000fe20003f25270 */
[----:B------:R-:W-:-:S04]  /*90d0*/  IMAD.MOV.U32 R5, RZ, RZ, 0x3100 ;  /* 0x00003100ff057424 */ /* 0x000fc800078e00ff */
[----:B------:R2:W-:Y:S08]  /*90e0*/  SYNCS.ARRIVE.TRANS64 RZ, [R16+URZ+0x26830], R5 ;  /* 0x0268300510ff79a7 */ /* 0x0005f0000800003f */
[----:B------:R-:W-:Y:S05]  /*90f0*/  @!P1 BRA `(.L_x_2368) ;  /* 0x0000000000049947 */ /* 0x000fea0003800000 */
[----:B------:R-:W-:Y:S01]  /*9100*/  BPT.TRAP 0x1 ;  /* 0x000000040000795c */ /* 0x000fe20000300000 */
.L_x_2368:
        /* <DEDUP_REMOVED lines=40> */
.L_x_2398:
[----:B------:R-:W-:Y:S05]  /*9390*/  @P0 BRA `(.L_x_2370) ;  /* 0x0000000000140947 */ /* 0x000fea0003800000 */
[----:B------:R-:W-:Y:S01]  /*93a0*/  ISETP.NE.AND P0, PT, R6, RZ, PT ;  /* 0x000000ff0600720c */ /* 0x000fe20003f05270 */
[----:B------:R-:W-:-:S04]  /*93b0*/  IMAD.MOV.U32 R5, RZ, RZ, 0x3100 ;  /* 0x00003100ff057424 */ /* 0x000fc800078e00ff */
[----:B------:R1:W-:Y:S08]  /*93c0*/  SYNCS.ARRIVE.TRANS64 RZ, [R16+URZ+0x26818], R5 ;  /* 0x0268180510ff79a7 */ /* 0x0003f0000800003f */
[----:B------:R-:W-:Y:S05]  /*93d0*/  @!P0 BRA `(.L_x_2370) ;  /* 0x0000000000048947 */ /* 0x000fea0003800000 */
[----:B------:R-:W-:Y:S01]  /*93e0*/  BPT.TRAP 0x1 ;  /* 0x000000040000795c */ /* 0x000fe20000300000 */
.L_x_2370:
        /* <DEDUP_REMOVED lines=44> */
.L_x_2356:
[----:B------:R-:W1:Y:S01]  /*96b0*/  S2R R0, SR_TID.X ;  /* 0x0000000000007919 */ /* 0x000e620000002100 */
[----:B------:R-:W-:Y:S01]  /*96c0*/  IMAD R3, R19, 0x8, R16 ;  /* 0x0000000813037824 */ /* 0x000fe200078e0210 */
[----:B-1----:R-:W-:Y:S02]  /*96d0*/  LOP3.LUT R2, R0, 0x7f, RZ, 0xc0, !PT ;  /* 0x0000007f00027812 */ /* 0x002fe400078ec0ff */
[----:B------:R-:W-:Y:S02]  /*96e0*/  SHF.L.U32 R0, R11, 0x1f, RZ ;  /* 0x0000001f0b007819 */ /* 0x000fe400000006ff */
[----:B------:R-:W-:Y:S02]  /*96f0*/  ISETP.NE.AND P1, PT, R2, RZ, PT ;  /* 0x000000ff0200720c */ /* 0x000fe40003f25270 */
[----:B------:R-:W1:Y:S02]  /*9700*/  SYNCS.PHASECHK.TRANS64.TRYWAIT P0, [R3+URZ+0x26840], R0 ;  /* 0x02684000030075a7 */ /* 0x000e64000800017f */
[----:B-1----:R-:W-:Y:S09]  /*9710*/  @!P0 BRA `(.L_x_2371) ;  /* 0x0000000800c08947 */ /* 0x002ff20003800000 */
.L_x_2399:
[----:B------:R-:W-:Y:S05]  /*9720*/  @P1 BRA `(.L_x_2372) ;  /* 0x0000000000181947 */ /* 0x000fea0003800000 */
[----:B------:R-:W1:Y:S01]  /*9730*/  S2R R2, SR_TID.X ;  /* 0x0000000000027919 */ /* 0x000e620000002100 */
[----:B------:R-:W-:-:S04]  /*9740*/  IMAD.MOV.U32 R0, RZ, RZ, 0x3100 ;  /* 0x00003100ff007424 */ /* 0x000fc800078e00ff */
[----:B------:R1:W-:Y:S02]  /*9750*/  SYNCS.ARRIVE.TRANS64 RZ, [R3+URZ+0x26830], R0 ;  /* 0x0268300003ff79a7 */ /* 0x0003e4000800003f */
[----:B-1----:R-:W-:-:S13]  /*9760*/  LOP3.LUT P0, RZ, R2, 0x1f, RZ, 0xc0, !PT ;  /* 0x0000001f02ff7812 */ /* 0x002fda000780c0ff */
[----:B------:R-:W-:Y:S05]  /*9770*/  @!P0 BRA `(.L_x_2372) ;  /* 0x0000000000048947 */ /* 0x000fea0003800000 */
[----:B------:R-:W-:Y:S01]  /*9780*/  BPT.TRAP 0x1 ;  /* 0x000000040000795c */ /* 0x000fe20000300000 */
.L_x_2372:
        /* <DEDUP_REMOVED lines=47> */
.L_x_2353:
[----:B------:R-:W-:Y:S05]  /*9a80*/  BSYNC B1 ;  /* 0x0000000000017941 */ /* 0x000fea0003800000 */
.L_x_2352:
[----:B------:R-:W-:-:S03]  /*9a90*/  UMOV UR7, 0xffffffff ;  /* 0xffffffff00077882 */ /* 0x000fc60000000000 */
[----:B------:R-:W-:Y:S05]  /*9aa0*/  BRA.DIV UR7, `(.L_x_2373) ;  /* 0x0000000607f07947 */ /* 0x000fea000b800000 */
[----:B------:R-:W-:-:S13]  /*9ab0*/  ELECT P6, URZ, PT ;  /* 0x00000000003f782f */ /* 0x000fda00038c0000 */
.L_x_2402:
[----:B------:R-:W-:Y:S05]  /*9ac0*/  @!P6 BRA `(.L_x_2308) ;  /* 0x000000000084e947 */ /* 0x000fea0003800000 */
[----:B------:R-:W-:-:S06]  /*9ad0*/  ULOP3.LUT UR7, UR38, 0x2, URZ, 0xfc, !UPT ;  /* 0x0000000226077892 */ /* 0x000fcc000f8efc3f */
[----:B------:R-:W-:-:S05]  /*9ae0*/  IMAD.U32 R2, RZ, RZ, UR7 ;  /* 0x00000007ff027e24 */ /* 0x000fca000f8e00ff */
[----:B------:R-:W-:-:S13]  /*9af0*/  ISETP.NE.AND P2, PT, R2, 0x3, PT ;  /* 0x000000030200780c */ /* 0x000fda0003f45270 */
[----:B------:R-:W-:Y:S05]  /*9b00*/  @!P2 BRA `(.L_x_2374) ;  /* 0x000000000004a947 */ /* 0x000fea0003800000 */
[----:B------:R-:W-:Y:S01]  /*9b10*/  BPT.TRAP 0x1 ;  /* 0x000000040000795c */ /* 0x000fe20000300000 */
.L_x_2374:
        /* <DEDUP_REMOVED lines=15> */
.L_x_2403:
[----:B------:R-:W2:Y:S02]  /*9c10*/  SYNCS.PHASECHK.TRANS64.TRYWAIT P0, [R3+URZ], R2 ;  /* 0x00000002030075a7 */ /* 0x000ea4000800017f */
[----:B--2---:R-:W-:Y:S05]  /*9c20*/  @!P0 BRA `(.L_x_2376) ;  /* 0x0000000400c48947 */ /* 0x004fea0003800000 */
.L_x_2404:
[----:B------:R-:W-:Y:S05]  /*9c30*/  @!P2 BRA `(.L_x_2377) ;  /* 0x000000000004a947 */ /* 0x000fea0003800000 */
[----:B------:R-:W-:Y:S01]  /*9c40*/  BPT.TRAP 0x1 ;  /* 0x000000040000795c */ /* 0x000fe20000300000 */
.L_x_2377:
[----:B--2---:R-:W-:-:S04]  /*9c50*/  VIADD R3, R7, 0x26840 ;  /* 0x0002684007037836 */ /* 0x004fc80000000000 */
[----:B------:R-:W-:-:S04]  /*9c60*/  IMAD R0, R0, 0x8, R3 ;  /* 0x0000000800007824 */ /* 0x000fc800078e0203 */
[----:B------:R-:W2:Y:S02]  /*9c70*/  SYNCS.PHASECHK.TRANS64.TRYWAIT P0, [R0+URZ], R5 ;  /* 0x00000005000075a7 */ /* 0x000ea4000800017f */
[----:B--2---:R-:W-:Y:S05]  /*9c80*/  @!P0 BRA `(.L_x_2378) ;  /* 0x0000000400c08947 */ /* 0x004fea0003800000 */
.L_x_2405:
[----:B------:R-:W-:-:S07]  /*9c90*/  IMAD R3, R4, 0x8, R3 ;  /* 0x0000000804037824 */ /* 0x000fce00078e0203 */
.L_x_2379:
[----:B---3--:R3:W4:Y:S02]  /*9ca0*/  SYNCS.PHASECHK.TRANS64.TRYWAIT P0, [R3+URZ], R2 ;  /* 0x00000002030075a7 */ /* 0x008724000800017f */
[----:B----4-:R-:W-:Y:S05]  /*9cb0*/  @!P0 NANOSLEEP.SYNCS 0x989680 ;  /* 0x009896800000895d */ /* 0x010fea0003900000 */
[----:B------:R-:W4:Y:S02]  /*9cc0*/  @!P0 SYNCS.PHASECHK.TRANS64 P0, [R3+URZ], R2 ;  /* 0x00000002030085a7 */ /* 0x000f24000800007f */
[----:B----4-:R-:W-:Y:S05]  /*9cd0*/  @!P0 BRA `(.L_x_2379) ;  /* 0xfffffffc00f08947 */ /* 0x010fea000383ffff */
.L_x_2308:
[----:B------:R-:W-:Y:S05]  /*9ce0*/  BSYNC B0 ;  /* 0x0000000000007941 */ /* 0x000fea0003800000 */
.L_x_2306:
[----:B------:R-:W-:Y:S05]  /*9cf0*/  EXIT ;  /* 0x000000000000794d */ /* 0x000fea0003800000 */
.L_x_2276:
[----:B------:R-:W-:Y:S02]  /*9d00*/  IMAD.MOV.U32 R13, RZ, RZ, R19 ;  /* 0x000000ffff0d7224 */ /* 0x000fe400078e0013 */
[----:B------:R-:W-:Y:S02]  /*9d10*/  IMAD.MOV.U32 R12, RZ, RZ, RZ ;  /* 0x000000ffff0c7224 */ /* 0x000fe400078e00ff */
[----:B------:R-:W-:Y:S02]  /*9d20*/  IMAD.MOV.U32 R11, RZ, RZ, 0x1f ;  /* 0x0000001fff0b7424 */ /* 0x000fe400078e00ff */
[----:B------:R-:W-:-:S07]  /*9d30*/  IMAD.MOV.U32 R15, RZ, RZ, -0x1 ;  /* 0xffffffffff0f7424 */ /* 0x000fce00078e00ff */
[----:B------:R-:W-:Y:S05]  /*9d40*/  WARPSYNC.COLLECTIVE R15, `(.L_x_2380) ;  /* 0x000000000f087348 */ /* 0x000fea0003c00000 */
[----:B------:R1:W2:Y:S02]  /*9d50*/  SHFL.IDX P6, R14, R13, R12, R11 ;  /* 0x0000000c0d0e7389 */ /* 0x0002a400000c000b */
[----:B-12---:R-:W-:Y:S01]  /*9d60*/  ENDCOLLECTIVE ;  /* 0x000000000000791b */ /* 0x006fe20003800000 */
.L_x_2380:
[----:B------:R-:W-:Y:S05]  /*9d70*/  BRA `(.L_x_2381) ;  /* 0xffffff7400407947 */ /* 0x000fea000383ffff */
.L_x_2278:
[----:B--2---:R2:W3:Y:S02]  /*9d80*/  SYNCS.PHASECHK.TRANS64.TRYWAIT P0, [R2+URZ+0x26800], R5 ;  /* 0x02680005020075a7 */ /* 0x0044e4000800017f */
[----:B---3--:R-:W-:Y:S05]  /*9d90*/  @!P0 NANOSLEEP.SYNCS 0x989680 ;  /* 0x009896800000895d */ /* 0x008fea0003900000 */
[----:B------:R-:W3:Y:S02]  /*9da0*/  @!P0 SYNCS.PHASECHK.TRANS64 P0, [R2+URZ+0x26800], R5 ;  /* 0x02680005020085a7 */ /* 0x000ee4000800007f */
[----:B---3--:R-:W-:Y:S05]  /*9db0*/  @!P0 BRA `(.L_x_2278) ;  /* 0xfffffffc00f08947 */ /* 0x008fea000383ffff */
[----:B------:R-:W-:Y:S05]  /*9dc0*/  BRA `(.L_x_2277) ;  /* 0xffffff7400687947 */ /* 0x000fea000383ffff */
.L_x_2283:
[----:B--2---:R-:W-:-:S04]  /*9dd0*/  IMAD.U32 R5, RZ, RZ, UR8 ;  /* 0x00000008ff057e24 */ /* 0x004fc8000f8e00ff */
[----:B------:R2:W3:Y:S03]  /*9de0*/  SYNCS.PHASECHK.TRANS64.TRYWAIT P1, [R5+URZ+0x26810], R6 ;  /* 0x02681006050075a7 */ /* 0x0004e6000802017f */
[----:B---3--:R-:W-:Y:S05]  /*9df0*/  @!P1 NANOSLEEP.SYNCS 0x989680 ;  /* 0x009896800000995d */ /* 0x008fea0003900000 */
[----:B------:R-:W3:Y:S02]  /*9e00*/  @!P1 SYNCS.PHASECHK.TRANS64 P1, [R5+URZ+0x26810], R6 ;  /* 0x02681006050095a7 */ /* 0x000ee4000802007f */
[----:B---3--:R-:W-:Y:S05]  /*9e10*/  @!P1 BRA `(.L_x_2283) ;  /* 0xfffffffc00ec9947 */ /* 0x008fea000383ffff */
[----:B------:R-:W-:Y:S05]  /*9e20*/  BRA `(.L_x_2282) ;  /* 0xffffff7c00c07947 */ /* 0x000fea000383ffff */
.L_x_2287:
[----:B------:R-:W-:-:S04]  /*9e30*/  IMAD.U32 R5, RZ, RZ, UR8 ;  /* 0x00000008ff057e24 */ /* 0x000fc8000f8e00ff */
[----:B------:R1:W1:Y:S03]  /*9e40*/  SYNCS.PHASECHK.TRANS64.TRYWAIT P1, [R5+URZ+0x26830], R6 ;  /* 0x02683006050075a7 */ /* 0x000266000802017f */
[----:B-1----:R-:W-:Y:S05]  /*9e50*/  @!P1 NANOSLEEP.SYNCS 0x989680 ;  /* 0x009896800000995d */ /* 0x002fea0003900000 */
[----:B------:R-:W1:Y:S02]  /*9e60*/  @!P1 SYNCS.PHASECHK.TRANS64 P1, [R5+URZ+0x26830], R6 ;  /* 0x02683006050095a7 */ /* 0x000e64000802007f */
[----:B-1----:R-:W-:Y:S05]  /*9e70*/  @!P1 BRA `(.L_x_2287) ;  /* 0xfffffffc00ec9947 */ /* 0x002fea000383ffff */
[----:B------:R-:W-:Y:S05]  /*9e80*/  BRA `(.L_x_2286) ;  /* 0xffffff8000c87947 */ /* 0x000fea000383ffff */
.L_x_2315:
[----:B------:R-:W-:Y:S01]  /*9e90*/  BSSY B1, `(.L_x_2382) ;  /* 0x0000005000017945 */ /* 0x000fe20003800000 */
[----:B------:R-:W-:-:S07]  /*9ea0*/  IMAD.MOV.U32 R15, RZ, RZ, -0x1 ;  /* 0xffffffffff0f7424 */ /* 0x000fce00078e00ff */
[----:B------:R-:W-:Y:S05]  /*9eb0*/  WARPSYNC.COLLECTIVE R15, `(.L_x_2383) ;  /* 0x000000000f087348 */ /* 0x000fea0003c00000 */
[----:B------:R-:W-:Y:S01]  /*9ec0*/  NOP ;  /* 0x0000000000007918 */ /* 0x000fe20000000000 */
[----:B------:R-:W-:Y:S01]  /*9ed0*/  ENDCOLLECTIVE ;  /* 0x000000000000791b */ /* 0x000fe20003800000 */
.L_x_2383:
[----:B------:R-:W-:Y:S05]  /*9ee0*/  BSYNC B1 ;  /* 0x0000000000017941 */ /* 0x000fea0003800000 */
.L_x_2382:
[----:B------:R-:W-:Y:S05]  /*9ef0*/  BRA `(.L_x_2384) ;  /* 0xffffffc400647947 */ /* 0x000fea000383ffff */
.L_x_2328:
[----:B------:R-:W-:Y:S01]  /*9f00*/  BSSY B1, `(.L_x_2385) ;  /* 0x0000005000017945 */ /* 0x000fe20003800000 */
[----:B------:R-:W-:-:S07]  /*9f10*/  IMAD.MOV.U32 R15, RZ, RZ, -0x1 ;  /* 0xffffffffff0f7424 */ /* 0x000fce00078e00ff */
[----:B------:R-:W-:Y:S05]  /*9f20*/  WARPSYNC.COLLECTIVE R15, `(.L_x_2386) ;  /* 0x000000000f087348 */ /* 0x000fea0003c00000 */
[----:B------:R-:W-:Y:S01]  /*9f30*/  NOP ;  /* 0x0000000000007918 */ /* 0x000fe20000000000 */
[----:B------:R-:W-:Y:S01]  /*9f40*/  ENDCOLLECTIVE ;  /* 0x000000000000791b */ /* 0x000fe20003800000 */
.L_x_2386:
[----:B------:R-:W-:Y:S05]  /*9f50*/  BSYNC B1 ;  /* 0x0000000000017941 */ /* 0x000fea0003800000 */
.L_x_2385:
[----:B------:R-:W-:Y:S05]  /*9f60*/  BRA `(.L_x_2387) ;  /* 0xffffffcc00047947 */ /* 0x000fea000383ffff */
.L_x_2340:
[----:B------:R-:W-:Y:S01]  /*9f70*/  BSSY B1, `(.L_x_2388) ;  /* 0x0000005000017945 */ /* 0x000fe20003800000 */
[----:B------:R-:W-:-:S07]  /*9f80*/  IMAD.MOV.U32 R15, RZ, RZ, -0x1 ;  /* 0xffffffffff0f7424 */ /* 0x000fce00078e00ff */
[----:B------:R-:W-:Y:S05]  /*9f90*/  WARPSYNC.COLLECTIVE R15, `(.L_x_2389) ;  /* 0x000000000f087348 */ /* 0x000fea0003c00000 */
[----:B------:R-:W-:Y:S01]  /*9fa0*/  NOP ;  /* 0x0000000000007918 */ /* 0x000fe20000000000 */
[----:B------:R-:W-:Y:S01]  /*9fb0*/  ENDCOLLECTIVE ;  /* 0x000000000000791b */ /* 0x000fe20003800000 */
.L_x_2389:
[----:B------:R-:W-:Y:S05]  /*9fc0*/  BSYNC B1 ;  /* 0x0000000000017941 */ /* 0x000fea0003800000 */
.L_x_2388:
[----:B------:R-:W-:Y:S05]  /*9fd0*/  BRA `(.L_x_2390) ;  /* 0xffffffd000407947 */ /* 0x000fea000383ffff */
.L_x_2354:
[----:B-1----:R1:W2:Y:S02]  /*9fe0*/  SYNCS.PHASECHK.TRANS64.TRYWAIT P0, [R16+URZ+0x26820], R3 ;  /* 0x02682003100075a7 */ /* 0x0022a4000800017f */
[----:B--2---:R-:W-:Y:S05]  /*9ff0*/  @!P0 NANOSLEEP.SYNCS 0x989680 ;  /* 0x009896800000895d */ /* 0x004fea0003900000 */
[----:B------:R-:W2:Y:S02]  /*a000*/  @!P0 SYNCS.PHASECHK.TRANS64 P0, [R16+URZ+0x26820], R3 ;  /* 0x02682003100085a7 */ /* 0x000ea4000800007f */
[----:B--2---:R-:W-:Y:S05]  /*a010*/  @!P0 BRA `(.L_x_2354) ;  /* 0xfffffffc00f08947 */ /* 0x004fea000383ffff */
[----:B------:R-:W-:Y:S05]  /*a020*/  BRA `(.L_x_2391) ;  /* 0xffffffd800bc7947 */ /* 0x000fea000383ffff */
.L_x_2358:
[----:B-1----:R1:W3:Y:S02]  /*a030*/  SYNCS.PHASECHK.TRANS64.TRYWAIT P1, [R16+URZ+0x26840], R21 ;  /* 0x02684015100075a7 */ /* 0x0022e4000802017f */
[----:B---3--:R-:W-:Y:S05]  /*a040*/  @!P1 NANOSLEEP.SYNCS 0x989680 ;  /* 0x009896800000995d */ /* 0x008fea0003900000 */
[----:B------:R-:W3:Y:S02]  /*a050*/  @!P1 SYNCS.PHASECHK.TRANS64 P1, [R16+URZ+0x26840], R21 ;  /* 0x02684015100095a7 */ /* 0x000ee4000802007f */
[----:B---3--:R-:W-:Y:S05]  /*a060*/  @!P1 BRA `(.L_x_2358) ;  /* 0xfffffffc00f09947 */ /* 0x008fea000383ffff */
[----:B------:R-:W-:Y:S05]  /*a070*/  BRA `(.L_x_2392) ;  /* 0xffffffe000ec7947 */ /* 0x000fea000383ffff */
.L_x_2360:
[----:B--2---:R2:W3:Y:S02]  /*a080*/  SYNCS.PHASECHK.TRANS64.TRYWAIT P1, [R16+URZ+0x26828], R21 ;  /* 0x02682815100075a7 */ /* 0x0044e4000802017f */
[----:B---3--:R-:W-:Y:S05]  /*a090*/  @!P1 NANOSLEEP.SYNCS 0x989680 ;  /* 0x009896800000995d */ /* 0x008fea0003900000 */
[----:B------:R-:W3:Y:S02]  /*a0a0*/  @!P1 SYNCS.PHASECHK.TRANS64 P1, [R16+URZ+0x26828], R21 ;  /* 0x02682815100095a7 */ /* 0x000ee4000802007f */
[----:B---3--:R-:W-:Y:S05]  /*a0b0*/  @!P1 BRA `(.L_x_2360) ;  /* 0xfffffffc00f09947 */ /* 0x008fea000383ffff */
[----:B------:R-:W-:Y:S05]  /*a0c0*/  BRA `(.L_x_2393) ;  /* 0xffffffe4009c7947 */ /* 0x000fea000383ffff */
.L_x_2362:
[----:B---3--:R3:W4:Y:S02]  /*a0d0*/  SYNCS.PHASECHK.TRANS64.TRYWAIT P1, [R16+URZ+0x26848], R21 ;  /* 0x02684815100075a7 */ /* 0x008724000802017f */
[----:B----4-:R-:W-:Y:S05]  /*a0e0*/  @!P1 NANOSLEEP.SYNCS 0x989680 ;  /* 0x009896800000995d */ /* 0x010fea0003900000 */
[----:B------:R-:W4:Y:S02]  /*a0f0*/  @!P1 SYNCS.PHASECHK.TRANS64 P1, [R16+URZ+0x26848], R21 ;  /* 0x02684815100095a7 */ /* 0x000f24000802007f */
[----:B----4-:R-:W-:Y:S05]  /*a100*/  @!P1 BRA `(.L_x_2362) ;  /* 0xfffffffc00f09947 */ /* 0x010fea000383ffff */
[----:B------:R-:W-:Y:S05]  /*a110*/  BRA `(.L_x_2394) ;  /* 0xffffffe8004c7947 */ /* 0x000fea000383ffff */
.L_x_2364:
[----:B------:R-:W-:-:S07]  /*a120*/  SHF.L.U32 R5, R11, 0x1f, RZ ;  /* 0x0000001f0b057819 */ /* 0x000fce00000006ff */
.L_x_2395:
[----:B------:R1:W1:Y:S02]  /*a130*/  SYNCS.PHASECHK.TRANS64.TRYWAIT P1, [R16+URZ+0x26820], R5 ;  /* 0x02682005100075a7 */ /* 0x000264000802017f */
[----:B-1----:R-:W-:Y:S05]  /*a140*/  @!P1 NANOSLEEP.SYNCS 0x989680 ;  /* 0x009896800000995d */ /* 0x002fea0003900000 */
[----:B------:R-:W1:Y:S02]  /*a150*/  @!P1 SYNCS.PHASECHK.TRANS64 P1, [R16+URZ+0x26820], R5 ;  /* 0x02682005100095a7 */ /* 0x000e64000802007f */
[----:B-1----:R-:W-:Y:S05]  /*a160*/  @!P1 BRA `(.L_x_2395) ;  /* 0xfffffffc00f09947 */ /* 0x002fea000383ffff */
[----:B------:R-:W-:Y:S05]  /*a170*/  BRA `(.L_x_2396) ;  /* 0xffffffe800e47947 */ /* 0x000fea000383ffff */
.L_x_2367:
[----:B-1----:R1:W2:Y:S02]  /*a180*/  SYNCS.PHASECHK.TRANS64.TRYWAIT P1, [R16+URZ+0x26840], R13 ;  /* 0x0268400d100075a7 */ /* 0x0022a4000802017f */
[----:B--2---:R-:W-:Y:S05]  /*a190*/  @!P1 NANOSLEEP.SYNCS 0x989680 ;  /* 0x009896800000995d */ /* 0x004fea0003900000 */
[----:B------:R-:W2:Y:S02]  /*a1a0*/  @!P1 SYNCS.PHASECHK.TRANS64 P1, [R16+URZ+0x26840], R13 ;  /* 0x0268400d100095a7 */ /* 0x000ea4000802007f */
[----:B--2---:R-:W-:Y:S05]  /*a1b0*/  @!P1 BRA `(.L_x_2367) ;  /* 0xfffffffc00f09947 */ /* 0x004fea000383ffff */
[----:B------:R-:W-:Y:S05]  /*a1c0*/  BRA `(.L_x_2397) ;  /* 0xffffffec00b87947 */ /* 0x000fea000383ffff */
.L_x_2369:
[----:B--2---:R2:W1:Y:S02]  /*a1d0*/  SYNCS.PHASECHK.TRANS64.TRYWAIT P1, [R16+URZ+0x26828], R13 ;  /* 0x0268280d100075a7 */ /* 0x004464000802017f */
[----:B-1----:R-:W-:Y:S05]  /*a1e0*/  @!P1 NANOSLEEP.SYNCS 0x989680 ;  /* 0x009896800000995d */ /* 0x002fea0003900000 */
[----:B------:R-:W1:Y:S02]  /*a1f0*/  @!P1 SYNCS.PHASECHK.TRANS64 P1, [R16+URZ+0x26828], R13 ;  /* 0x0268280d100095a7 */ /* 0x000e64000802007f */
[----:B-1----:R-:W-:Y:S05]  /*a200*/  @!P1 BRA `(.L_x_2369) ;  /* 0xfffffffc00f09947 */ /* 0x002fea000383ffff */
[----:B------:R-:W-:Y:S05]  /*a210*/  BRA `(.L_x_2398) ;  /* 0xfffffff0005c7947 */ /* 0x000fea000383ffff */
.L_x_2371:
[----:B------:R1:W1:Y:S02]  /*a220*/  SYNCS.PHASECHK.TRANS64.TRYWAIT P0, [R3+URZ+0x26840], R0 ;  /* 0x02684000030075a7 */ /* 0x000264000800017f */
[----:B-1----:R-:W-:Y:S05]  /*a230*/  @!P0 NANOSLEEP.SYNCS 0x989680 ;  /* 0x009896800000895d */ /* 0x002fea0003900000 */
[----:B------:R-:W1:Y:S02]  /*a240*/  @!P0 SYNCS.PHASECHK.TRANS64 P0, [R3+URZ+0x26840], R0 ;  /* 0x02684000030085a7 */ /* 0x000e64000800007f */
[----:B-1----:R-:W-:Y:S05]  /*a250*/  @!P0 BRA `(.L_x_2371) ;  /* 0xfffffffc00f08947 */ /* 0x002fea000383ffff */
[----:B------:R-:W-:Y:S05]  /*a260*/  BRA `(.L_x_2399) ;  /* 0xfffffff4002c7947 */ /* 0x000fea000383ffff */
.L_x_2373:
[----:B------:R-:W-:Y:S01]  /*a270*/  BSSY B1, `(.L_x_2400) ;  /* 0x0000006000017945 */ /* 0x000fe20003800000 */
[----:B------:R-:W-:-:S07]  /*a280*/  IMAD.MOV.U32 R15, RZ, RZ, -0x1 ;  /* 0xffffffffff0f7424 */ /* 0x000fce00078e00ff */
[----:B------:R-:W-:Y:S05]  /*a290*/  WARPSYNC.COLLECTIVE R15, `(.L_x_2401) ;  /* 0x000000000f0c7348 */ /* 0x000fea0003c00000 */
[----:B------:R-:W-:Y:S02]  /*a2a0*/  ELECT P6, UR62, PT ;  /* 0x00000000003e782f */ /* 0x000fe400038c0000 */
[----:B------:R-:W-:Y:S01]  /*a2b0*/  MOV R14, UR62 ;  /* 0x0000003e000e7c02 */ /* 0x000fe20008000f00 */
[----:B------:R-:W-:Y:S10]  /*a2c0*/  ENDCOLLECTIVE ;  /* 0x000000000000791b */ /* 0x000ff40003800000 */
.L_x_2401:
[----:B------:R-:W-:Y:S05]  /*a2d0*/  BSYNC B1 ;  /* 0x0000000000017941 */ /* 0x000fea0003800000 */
.L_x_2400:
[----:B------:R-:W-:Y:S05]  /*a2e0*/  BRA `(.L_x_2402) ;  /* 0xfffffff400f47947 */ /* 0x000fea000383ffff */
.L_x_2375:
[----:B-1----:R1:W2:Y:S02]  /*a2f0*/  SYNCS.PHASECHK.TRANS64.TRYWAIT P0, [R6+URZ], R5 ;  /* 0x00000005060075a7 */ /* 0x0022a4000800017f */
[----:B--2---:R-:W-:Y:S05]  /*a300*/  @!P0 NANOSLEEP.SYNCS 0x989680 ;  /* 0x009896800000895d */ /* 0x004fea0003900000 */
[----:B------:R-:W2:Y:S02]  /*a310*/  @!P0 SYNCS.PHASECHK.TRANS64 P0, [R6+URZ], R5 ;  /* 0x00000005060085a7 */ /* 0x000ea4000800007f */
[----:B--2---:R-:W-:Y:S05]  /*a320*/  @!P0 BRA `(.L_x_2375) ;  /* 0xfffffffc00f08947 */ /* 0x004fea000383ffff */
[----:B------:R-:W-:Y:S05]  /*a330*/  BRA `(.L_x_2403) ;  /* 0xfffffff800347947 */ /* 0x000fea000383ffff */
.L_x_2376:
[----:B--2---:R2:W3:Y:S02]  /*a340*/  SYNCS.PHASECHK.TRANS64.TRYWAIT P0, [R3+URZ], R2 ;  /* 0x00000002030075a7 */ /* 0x0044e4000800017f */
[----:B---3--:R-:W-:Y:S05]  /*a350*/  @!P0 NANOSLEEP.SYNCS 0x989680 ;  /* 0x009896800000895d */ /* 0x008fea0003900000 */
[----:B------:R-:W3:Y:S02]  /*a360*/  @!P0 SYNCS.PHASECHK.TRANS64 P0, [R3+URZ], R2 ;  /* 0x00000002030085a7 */ /* 0x000ee4000800007f */
[----:B---3--:R-:W-:Y:S05]  /*a370*/  @!P0 BRA `(.L_x_2376) ;  /* 0xfffffffc00f08947 */ /* 0x008fea000383ffff */
[----:B------:R-:W-:Y:S05]  /*a380*/  BRA `(.L_x_2404) ;  /* 0xfffffff800287947 */ /* 0x000fea000383ffff */
.L_x_2378:
[----:B--2---:R2:W3:Y:S02]  /*a390*/  SYNCS.PHASECHK.TRANS64.TRYWAIT P0, [R0+URZ], R5 ;  /* 0x00000005000075a7 */ /* 0x0044e4000800017f */
[----:B---3--:R-:W-:Y:S05]  /*a3a0*/  @!P0 NANOSLEEP.SYNCS 0x989680 ;  /* 0x009896800000895d */ /* 0x008fea0003900000 */
[----:B------:R-:W3:Y:S02]  /*a3b0*/  @!P0 SYNCS.PHASECHK.TRANS64 P0, [R0+URZ], R5 ;  /* 0x00000005000085a7 */ /* 0x000ee4000800007f */
[----:B---3--:R-:W-:Y:S05]  /*a3c0*/  @!P0 BRA `(.L_x_2378) ;  /* 0xfffffffc00f08947 */ /* 0x008fea000383ffff */
[----:B------:R-:W-:Y:S05]  /*a3d0*/  BRA `(.L_x_2405) ;  /* 0xfffffff8002c7947 */ /* 0x000fea000383ffff */
.L_x_2406:
        /* <DEDUP_REMOVED lines=10> */
.L_x_3310:


//--------------------- .text._ZN7cutlass13device_kernelIN5flash11enable_sm90INS1_16FlashAttnBwdSm90INS1_25CollectiveMainloopBwdSm90ILi2ELi2ELi2EN4cute5tupleIJNS5_1CILi1EEES8_S8_EEENS6_IJNS7_ILi64EEENS7_ILi128EEENS7_ILi96EEEEEENS_10bfloat16_tEfNS_4arch4Sm90ELb1ELb0ELb0ELb0ELb0ELb1ELb0ELb0ELi2ELi1ELi2ELi1ELb1EEENS1_24CollectiveEpilogueBwdGQAISD_fSG_Li256ELb0ELb0EEENS1_25SingleTileBwdLPTSchedulerILb0ELi128ELb0EEEEEEEEEvNT_6ParamsE --------------------------
	.section	.text._ZN7cutlass13device_kernelIN5flash11enable_sm90INS1_16FlashAttnBwdSm90INS1_25CollectiveMainloopBwdSm90ILi2ELi2ELi2EN4cute5tupleIJNS5_1CILi1EEES8_S8_EEENS6_IJNS7_ILi64EEENS7_ILi128EEENS7_ILi96EEEEEENS_10bfloat16_tEfNS_4arch4Sm90ELb1ELb0ELb0ELb0ELb0ELb1ELb0ELb0ELi2ELi1ELi2ELi1ELb1EEENS1_24CollectiveEpilogueBwdGQAISD_fSG_Li256ELb0ELb0EEENS1_25SingleTileBwdLPTSchedulerILb0ELi128ELb0EEEEEEEEEvNT_6ParamsE,"ax",@progbits
	.align	128
.text._ZN7cutlass13device_kernelIN5flash11enable_sm90INS1_16FlashAttnBwdSm90INS1_25CollectiveMainloopBwdSm90ILi2ELi2ELi2EN4cute5tupleIJNS5_1CILi1EEES8_S8_EEENS6_IJNS7_ILi64EEENS7_ILi128EEENS7_ILi96EEEEEENS_10bfloat16_tEfNS_4arch4Sm90ELb1ELb0ELb0ELb0ELb0ELb1ELb0ELb0ELi2ELi1ELi2ELi1ELb1EEENS1_24CollectiveEpilogueBwdGQAISD_fSG_Li256ELb0ELb0EEENS1_25SingleTileBwdLPTSchedulerILb0ELi128ELb0EEEEEEEEEvNT_6ParamsE:
        .type           _ZN7cutlass13device_kernelIN5flash11enable_sm90INS1_16FlashAttnBwdSm90INS1_25CollectiveMainloopBwdSm90ILi2ELi2ELi2EN4cute5tupleIJNS5_1CILi1EEES8_S8_EEENS6_IJNS7_ILi64EEENS7_ILi128EEENS7_ILi96EEEEEENS_10bfloat16_tEfNS_4arch4Sm90ELb1ELb0ELb0ELb0ELb0ELb1ELb0ELb0ELi2ELi1ELi2ELi1ELb1EEENS1_24CollectiveEpilogueBwdGQAISD_fSG_Li256ELb0ELb0EEENS1_25SingleTileBwdLPTSchedulerILb0ELi128ELb0EEEEEEEEEvNT_6ParamsE,@function
        .size           _ZN7cutlass13device_kernelIN5flash11enable_sm90INS1_16FlashAttnBwdSm90INS1_25CollectiveMainloopBwdSm90ILi2ELi2ELi2EN4cute5tupleIJNS5_1CILi1EEES8_S8_EEENS6_IJNS7_ILi64EEENS7_ILi128EEENS7_ILi96EEEEEENS_10bfloat16_tEfNS_4arch4Sm90ELb1ELb0ELb0ELb0ELb0ELb1ELb0ELb0ELi2ELi1ELi2ELi1ELb1EEENS1_24CollectiveEpilogueBwdGQAISD_fSG_Li256ELb0ELb0EEENS1_25SingleTileBwdLPTSchedulerILb0ELi128ELb0EEEEEEEEEvNT_6ParamsE,(.L_x_3311 - _ZN7cutlass13device_kernelIN5flash11enable_sm90INS1_16FlashAttnBwdSm90INS1_25CollectiveMainloopBwdSm90ILi2ELi2ELi2EN4cute5tupleIJNS5_1CILi1EEES8_S8_EEENS6_IJNS7_ILi64EEENS7_ILi128EEENS7_ILi96EEEEEENS_10bfloat16_tEfNS_4arch4Sm90ELb1ELb0ELb0ELb0ELb0ELb1ELb0ELb0ELi2ELi1ELi2ELi1ELb1EEENS1_24CollectiveEpilogueBwdGQAISD_fSG_Li256ELb0ELb0EEENS1_25SingleTileBwdLPTSchedulerILb0ELi128ELb0EEEEEEEEEvNT_6ParamsE)
        .other          _ZN7cutlass13device_kernelIN5flash11enable_sm90INS1_16FlashAttnBwdSm90INS1_25CollectiveMainloopBwdSm90ILi2ELi2ELi2EN4cute5tupleIJNS5_1CILi1EEES8_S8_EEENS6_IJNS7_ILi64EEENS7_ILi128EEENS7_ILi96EEEEEENS_10bfloat16_tEfNS_4arch4Sm90ELb1ELb0ELb0ELb0ELb0ELb1ELb0ELb0ELi2ELi1ELi2ELi1ELb1EEENS1_24CollectiveEpilogueBwdGQAISD_fSG_Li256ELb0ELb0EEENS1_25SingleTileBwdLPTSchedulerILb0ELi128ELb0EEEEEEEEEvNT_6ParamsE,@"STO_CUDA_ENTRY STV_DEFAULT"
_ZN7cutlass13device_kernelIN5flash11enable_sm90INS1_16FlashAttnBwdSm90INS1_25CollectiveMainloopBwdSm90ILi2ELi2ELi2EN4cute5tupleIJNS5_1CILi1EEES8_S8_EEENS6_IJNS7_ILi64EEENS7_ILi128EEENS7_ILi96EEEEEENS_10bfloat16_tEfNS_4arch4Sm90ELb1ELb0ELb0ELb0ELb0ELb1ELb0ELb0ELi2ELi1ELi2ELi1ELb1EEENS1_24CollectiveEpilogueBwdGQAISD_fSG_Li256ELb0ELb0EEENS1_25SingleTileBwdLPTSchedulerILb0ELi128ELb0EEEEEEEEEvNT_6ParamsE:
        /* <DEDUP_REMOVED lines=24> */
.L_x_2408:
[----:B------:R-:W-:Y:S05]  /*0180*/  BSYNC B0 ;  /* 0x0000000000007941 */ /* 0x000fea0003800000 */
.L_x_2407:
        /* <DEDUP_REMOVED lines=37> */
.L_x_2409:
        /* <DEDUP_REMOVED lines=22> */
.L_x_2410:
[----:B------:R-:W-:Y:S01]  /*0540*/  PLOP3.LUT P0, PT, PT, PT, UP0, 0x80, 0x0 ;  /* 0x000000000000781c */ /* 0x000fe20003f0f008 */
[----:B------:R-:W-:Y:S01]  /*0550*/  NOP ;  /* 0x0000000000007918 */ /* 0x000fe20000000000 */
[----:B------:R-:W-:Y:S01]  /*0560*/  BSSY B6, `(.L_x_2411) ;  /* 0x00007e4000067945 */ /* 0x000fe20003800000 */
[----:B-12-4-:R-:W-:Y:S10]  /*0570*/  BAR.SYNC.DEFER_BLOCKING 0x0 ;  /* 0x0000000000007b1d */ /* 0x016ff40000010000 */
[----:B------:R-:W-:Y:S05]  /*0580*/  @!P0 BRA `(.L_x_2412) ;  /* 0x0000004400f08947 */ /* 0x000fea0003800000 */
.L_x_2413:
        /* <DEDUP_REMOVED lines=32> */
.L_x_2414:
[----:B------:R-:W-:Y:S01]  /*0790*/  ULDC UR7, c[0x0][0x8cc] ;  /* 0x0002330000077ab9 */ /* 0x000fe20000000800 */
[----:B------:R-:W-:Y:S01]  /*07a0*/  UMOV UR36, UR10 ;  /* 0x0000000a00247c82 */ /* 0x000fe20008000000 */
[----:B------:R-:W-:-:S11]  /*07b0*/  UISETP.NE.AND UP0, UPT, UR7, 0x1, UPT ;  /* 0x000000010700788c */ /* 0x000fd6000bf05270 */
[----:B------:R-:W-:Y:S02]  /*07c0*/  @UP0 ULDC.64 UR8, c[0x0][0x8d0] ;  /* 0x0002340000080ab9 */ /* 0x000fe40000000a00 */
[----:B------:R-:W-:-:S04]  /*07d0*/  UIMAD.WIDE.U32 UR4, UR10, UR8, URZ ;  /* 0x000000080a0472a5 */ /* 0x000fc8000f8e003f */
[----:B------:R-:W-:-:S04]  /*07e0*/  @UP0 USHF.R.U32.HI UR36, URZ, UR9, UR5 ;  /* 0x000000093f240299 */ /* 0x000fc80008011605 */
[----:B------:R-:W-:-:S12]  /*07f0*/  UIMAD UR4, UR36, UR7, URZ ;  /* 0x00000007240472a4 */ /* 0x000fd8000f8e023f */
.L_x_2415:
        /* <DEDUP_REMOVED lines=101> */
.L_x_2419:
        /* <DEDUP_REMOVED lines=15> */
.L_x_2418:
        /* <DEDUP_REMOVED lines=22> */
.L_x_2421:
        /* <DEDUP_REMOVED lines=15> */
.L_x_2420:
[----:B------:R-:W-:Y:S01]  /*1190*/  SHF.R.S32.HI R23, RZ, 0x1f, R22 ;  /* 0x0000001fff177819 */ /* 0x000fe20000011416 */
[----:B------:R-:W-:-:S03]  /*11a0*/  UMOV UR4, 0xffffffff ;  /* 0xffffffff00047882 */ /* 0x000fc60000000000 */
[----:B------:R-:W-:-:S04]  /*11b0*/  LEA.HI R0, R23, R22, RZ, 0x7 ;  /* 0x0000001617007211 */ /* 0x000fc800078f38ff */
[----:B------:R-:W-:Y:S01]  /*11c0*/  SHF.R.S32.HI R19, RZ, 0x7, R0 ;  /* 0x00000007ff137819 */ /* 0x000fe20000011400 */
[----:B------:R-:W-:Y:S06]  /*11d0*/  BRA.DIV UR4, `(.L_x_2422) ;  /* 0x0000007204787947 */ /* 0x000fec000b800000 */
[----:B------:R1:W2:Y:S02]  /*11e0*/  SHFL.IDX PT, R14, R19, RZ, 0x1f ;  /* 0x00001fff130e7589 */ /* 0x0002a400000e0000 */
.L_x_2496:
        /* <DEDUP_REMOVED lines=15> */
.L_x_2423:
        /* <DEDUP_REMOVED lines=19> */
.L_x_2425:
        /* <DEDUP_REMOVED lines=36> */
[----:B------:R-:W-:Y:S01]  /*1650*/  IMAD.SHL.U32 R7, R7, 0x10, RZ ;  /* 0x0000001007077824 */ /* 0x000fe200078e00ff */
[----:B------:R-:W-:Y:S01]  /*1660*/  UIMAD UR4, UR36, -0x80, UR4 ;  /* 0xffffff80240478a4 */ /* 0x000fe2000f8e0204 */
[----:B------:R-:W-:Y:S01]  /*1670*/  LEA.HI R25, R25, R24, RZ, 0x5 ;  /* 0x0000001819197211 */ /* 0x000fe200078f28ff */
[----:B------:R-:W2:Y:S01]  /*1680*/  LDSM.16.M88.4 R184, [R5+0x6000] ;  /* 0x0060000005b8783b */ /* 0x000ea20000000200 */
[----:B------:R-:W-:Y:S02]  /*1690*/  LEA.HI R22, R23, R22, RZ, 0x3 ;  /* 0x0000001617167211 */ /* 0x000fe400078f18ff */
[----:B------:R-:W-:Y:S02]  /*16a0*/  CS2R R118, SRZ ;  /* 0x0000000000767805 */ /* 0x000fe4000001ff00 */
[----:B------:R-:W-:Y:S01]  /*16b0*/  LOP3.LUT R7, R0, 0x30, R7, 0xf8, !PT ;  /* 0x0000003000077812 */ /* 0x000fe200078ef807 */
[----:B------:R-:W-:Y:S01]  /*16c0*/  IMAD.U32 R6, RZ, RZ, UR4 ;  /* 0x00000004ff067e24 */ /* 0x000fe2000f8e00ff */
[----:B------:R-:W-:Y:S01]  /*16d0*/  SHF.R.S32.HI R25, RZ, 0x5, R25 ;  /* 0x00000005ff197819 */ /* 0x000fe20000011419 */
[----:B------:R-:W3:Y:S01]  /*16e0*/  LDSM.16.M88.4 R188, [R5+0x8000] ;  /* 0x0080000005bc783b */ /* 0x000ee20000000200 */
[----:B------:R-:W-:-:S02]  /*16f0*/  SHF.R.S32.HI R3, RZ, 0x2, R26 ;  /* 0x00000002ff037819 */ /* 0x000fc4000001141a */
[----:B------:R-:W-:Y:S02]  /*1700*/  CS2R R116, SRZ ;  /* 0x0000000000747805 */ /* 0x000fe4000001ff00 */
[----:B------:R-:W-:Y:S01]  /*1710*/  SHF.R.S32.HI R26, RZ, 0x1f, R26 ;  /* 0x0000001fff1a7819 */ /* 0x000fe2000001141a */
[----:B------:R-:W-:Y:S01]  /*1720*/  IMAD R25, R25, -0x10, R6 ;  /* 0xfffffff019197824 */ /* 0x000fe200078e0206 */
[----:B------:R-:W-:Y:S01]  /*1730*/  LOP3.LUT R7, R7, 0x8, R22, 0xf8, !PT ;  /* 0x0000000807077812 */ /* 0x000fe200078ef816 */
[----:B------:R4:W2:Y:S01]  /*1740*/  LDSM.16.M88.4 R192, [R5+0xa000] ;  /* 0x00a0000005c0783b */ /* 0x0008a20000000200 */
[----:B------:R-:W-:Y:S02]  /*1750*/  SHF.R.U32.HI R0, RZ, 0x3, R0 ;  /* 0x00000003ff007819 */ /* 0x000fe40000011600 */
[----:B------:R-:W-:Y:S02]  /*1760*/  CS2R R114, SRZ ;  /* 0x0000000000727805 */ /* 0x000fe4000001ff00 */
[----:B------:R-:W-:-:S02]  /*1770*/  LEA.HI R26, R26, R3, RZ, 0x3 ;  /* 0x000000031a1a7211 */ /* 0x000fc400078f18ff */
[----:B------:R-:W-:Y:S02]  /*1780*/  CS2R R112, SRZ ;  /* 0x0000000000707805 */ /* 0x000fe4000001ff00 */
[----:B------:R-:W-:Y:S02]  /*1790*/  LEA.HI R6, R19, R19, RZ, 0x1 ;  /* 0x0000001313067211 */ /* 0x000fe400078f08ff */
[----:B------:R-:W-:Y:S02]  /*17a0*/  CS2R R110, SRZ ;  /* 0x00000000006e7805 */ /* 0x000fe4000001ff00 */
[----:B------:R-:W-:Y:S01]  /*17b0*/  LOP3.LUT R0, R7, R0, RZ, 0x3c, !PT ;  /* 0x0000000007007212 */ /* 0x000fe200078e3cff */
[----:B------:R-:W-:Y:S01]  /*17c0*/  IMAD R7, R19, 0x8, R4 ;  /* 0x0000000813077824 */ /* 0x000fe200078e0204 */
[----:B------:R-:W-:Y:S01]  /*17d0*/  LOP3.LUT R26, R26, 0xfffffff8, RZ, 0xc0, !PT ;  /* 0xfffffff81a1a7812 */ /* 0x000fe200078ec0ff */
[----:B------:R-:W-:Y:S01]  /*17e0*/  IMAD.MOV.U32 R4, RZ, RZ, 0x20 ;  /* 0x00000020ff047424 */ /* 0x000fe200078e00ff */
[----:B------:R-:W-:Y:S01]  /*17f0*/  LOP3.LUT R6, R6, 0xfffffffe, RZ, 0xc0, !PT ;  /* 0xfffffffe06067812 */ /* 0x000fe200078ec0ff */
[----:B------:R-:W-:Y:S01]  /*1800*/  IMAD.U32 R0, R7, 0x200, R0 ;  /* 0x0000020007007824 */ /* 0x000fe200078e0000 */
[----:B------:R-:W-:-:S02]  /*1810*/  IADD3 R26, R25, R26, -R3 ;  /* 0x0000001a191a7210 */ /* 0x000fc40007ffe803 */
[----:B------:R-:W-:Y:S02]  /*1820*/  CS2R R108, SRZ ;  /* 0x00000000006c7805 */ /* 0x000fe4000001ff00 */
[----:B------:R-:W-:Y:S01]  /*1830*/  SEL R4, R4, 0xffffffe0, !P0 ;  /* 0xffffffe004047807 */ /* 0x000fe20004000000 */
[C---:B------:R-:W-:Y:S01]  /*1840*/  IMAD.IADD R3, R19.reuse, 0x1, -R6 ;  /* 0x0000000113037824 */ /* 0x040fe200078e0a06 */
[----:B------:R-:W-:Y:S01]  /*1850*/  CS2R R106, SRZ ;  /* 0x00000000006a7805 */ /* 0x000fe2000001ff00 */
[----:B-1----:R-:W-:Y:S01]  /*1860*/  IMAD R19, R19, 0x300, R24 ;  /* 0x0000030013137824 */ /* 0x002fe200078e0218 */
[----:B------:R-:W-:Y:S01]  /*1870*/  CS2R R104, SRZ ;  /* 0x0000000000687805 */ /* 0x000fe2000001ff00 */
[----:B------:R-:W-:Y:S01]  /*1880*/  IMAD.IADD R4, R5, 0x1, R4 ;  /* 0x0000000105047824 */ /* 0x000fe200078e0204 */
[----:B------:R-:W-:Y:S01]  /*1890*/  CS2R R102, SRZ ;  /* 0x0000000000667805 */ /* 0x000fe2000001ff00 */
[----:B----4-:R-:W-:Y:S01]  /*18a0*/  IMAD.SHL.U32 R5, R19, 0x4, RZ ;  /* 0x0000000413057824 */ /* 0x010fe200078e00ff */
[----:B------:R-:W-:Y:S01]  /*18b0*/  CS2R R100, SRZ ;  /* 0x0000000000647805 */ /* 0x000fe2000001ff00 */
[----:B------:R-:W-:Y:S01]  /*18c0*/  IMAD R3, R3, -0x40, R26 ;  /* 0xffffffc003037824 */ /* 0x000fe200078e021a */
[----:B------:R-:W1:Y:S01]  /*18d0*/  LDSM.16.M88.4 R196, [R4+0x6000] ;  /* 0x0060000004c4783b */ /* 0x000e620000000200 */
[----:B------:R-:W-:-:S02]  /*18e0*/  CS2R R98, SRZ ;  /* 0x0000000000627805 */ /* 0x000fc4000001ff00 */
[----:B------:R-:W-:Y:S02]  /*18f0*/  CS2R R96, SRZ ;  /* 0x0000000000607805 */ /* 0x000fe4000001ff00 */
[----:B------:R-:W-:Y:S01]  /*1900*/  CS2R R94, SRZ ;  /* 0x00000000005e7805 */ /* 0x000fe2000001ff00 */
[----:B------:R-:W4:Y:S01]  /*1910*/  LDSM.16.M88.4 R200, [R4+0x8000] ;  /* 0x0080000004c8783b */ /* 0x000f220000000200 */
        /* <DEDUP_REMOVED lines=36> */
[----:B-----5:R-:W-:Y:S01]  /*1b60*/  IMAD R4, R5, 0x4, R2 ;  /* 0x0000000405047824 */ /* 0x020fe200078e0202 */
[----:B------:R-:W-:Y:S01]  /*1b70*/  ULOP3.LUT UR11, UR38, 0x1, URZ, 0xfc, !UPT ;  /* 0x00000001260b7892 */ /* 0x000fe2000f8efc3f */
[----:B------:R-:W-:Y:S01]  /*1b80*/  UMOV UR9, URZ ;  /* 0x0000003f00097c82 */ /* 0x000fe20008000000 */
[----:B------:R-:W-:Y:S01]  /*1b90*/  UMOV UR4, URZ ;  /* 0x0000003f00047c82 */ /* 0x000fe20008000000 */
[----:B------:R-:W-:Y:S01]  /*1ba0*/  ULDC UR5, c[0x0][0x280] ;  /* 0x0000a00000057ab9 */ /* 0x000fe20000000800 */
[----:B-1234-:R-:W-:-:S08]  /*1bb0*/  ULDC UR6, c[0x0][0x744] ;  /* 0x0001d10000067ab9 */ /* 0x01efd00000000800 */
.L_x_2436:
[----:B------:R-:W-:-:S06]  /*1bc0*/  UISETP.NE.AND UP0, UPT, UR11, 0x3, UPT ;  /* 0x000000030b00788c */ /* 0x000fcc000bf05270 */
[----:B------:R-:W-:-:S13]  /*1bd0*/  PLOP3.LUT P0, PT, PT, PT, UP0, 0x80, 0x0 ;  /* 0x000000000000781c */ /* 0x000fda0003f0f008 */
[----:B-1----:R-:W-:Y:S05]  /*1be0*/  @!P0 BRA `(.L_x_2426) ;  /* 0x0000000000048947 */ /* 0x002fea0003800000 */
[----:B------:R-:W-:Y:S01]  /*1bf0*/  BPT.TRAP 0x1 ;  /* 0x000000040000795c */ /* 0x000fe20000300000 */
.L_x_2426:
[----:B------:R-:W-:Y:S01]  /*1c00*/  R2UR UR7, R2 ;  /* 0x00000000020772ca */ /* 0x000fe200000e0000 */
[----:B------:R-:W-:-:S05]  /*1c10*/  IMAD.U32 R6, RZ, RZ, UR9 ;  /* 0x00000009ff067e24 */ /* 0x000fca000f8e00ff */
[----:B------:R-:W-:-:S07]  /*1c20*/  SHF.L.U32 R6, R6, 0x1f, RZ ;  /* 0x0000001f06067819 */ /* 0x000fce00000006ff */
[----:B------:R-:W-:-:S09]  /*1c30*/  ULEA UR7, UR4, UR7, 0x3 ;  /* 0x0000000704077291 */ /* 0x000fd2000f8e183f */
[----:B------:R1:W2:Y:S01]  /*1c40*/  SYNCS.PHASECHK.TRANS64.TRYWAIT P1, [UR7+0x26810], R6 ;  /* 0x02681006ff0075a7 */ /* 0x0002a20008020147 */
[----:B------:R-:W-:Y:S05]  /*1c50*/  @!P0 BRA `(.L_x_2427) ;  /* 0x0000000000048947 */ /* 0x000fea0003800000 */
[----:B------:R-:W-:Y:S01]  /*1c60*/  BPT.TRAP 0x1 ;  /* 0x000000040000795c */ /* 0x000fe20000300000 */
.L_x_2427:
[----:B--2---:R-:W-:Y:S05]  /*1c70*/  @P1 BRA `(.L_x_2428) ;  /* 0x0000000000081947 */ /* 0x004fea0003800000 */
[----:B------:R-:W2:Y:S02]  /*1c80*/  SYNCS.PHASECHK.TRANS64.TRYWAIT P1, [UR7+0x26810], R6 ;  /* 0x02681006ff0075a7 */ /* 0x000ea40008020147 */
[----:B--2---:R-:W-:Y:S05]  /*1c90*/  @!P1 BRA `(.L_x_2429) ;  /* 0x0000006400fc9947 */ /* 0x004fea0003800000 */
.L_x_2428:
        /* <DEDUP_REMOVED lines=66> */
.L_x_2430:
[----:B------:R1:W1:Y:S01]  /*20c0*/  SYNCS.PHASECHK.TRANS64.TRYWAIT P1, [UR7+0x26830], R6 ;  /* 0x02683006ff0075a7 */ /* 0x0002620008020147 */
[----:B------:R-:W-:Y:S05]  /*20d0*/  @!P0 BRA `(.L_x_2431) ;  /* 0x0000000000048947 */ /* 0x000fea0003800000 */
[----:B------:R-:W-:Y:S01]  /*20e0*/  BPT.TRAP 0x1 ;  /* 0x000000040000795c */ /* 0x000fe20000300000 */
.L_x_2431:
[----:B-1----:R-:W-:Y:S05]  /*20f0*/  @P1 BRA `(.L_x_2432) ;  /* 0x0000000000081947 */ /* 0x002fea0003800000 */
[----:B------:R-:W1:Y:S02]  /*2100*/  SYNCS.PHASECHK.TRANS64.TRYWAIT P1, [UR7+0x26830], R6 ;  /* 0x02683006ff0075a7 */ /* 0x000e640008020147 */
[----:B-1----:R-:W-:Y:S05]  /*2110*/  @!P1 BRA `(.L_x_2433) ;  /* 0x0000006000f49947 */ /* 0x002fea0003800000 */
.L_x_2432:
        /* <DEDUP_REMOVED lines=67> */
[----:B------:R-:W-:Y:S01]  /*2550*/  MUFU.EX2 R12, R12 ;  /* 0x0000000c000c7308 */ /* 0x000fe20000000800 */
[----:B------:R-:W-:Y:S01]  /*2560*/  FSEL R15, R176, -INF , !P1 ;  /* 0xff800000b00f7808 */ /* 0x000fe20004800000 */
[----:B------:R-:W-:Y:S01]  /*2570*/  FFMA.FTZ R14, R14, UR6, -R23 ;  /* 0x000000060e0e7c23 */ /* 0x000fe20008010817 */
        /* <DEDUP_REMOVED lines=38> */
[----:B------:R-:W-:Y:S01]  /*27e0*/  ISETP.GT.AND P2, PT, R177, 0x19, PT ;  /* 0x00000019b100780c */ /* 0x000fe20003f44270 */
[----:B------:R-:W-:Y:S01]  /*27f0*/  FFMA.FTZ R176, R157, UR6, -R20 ;  /* 0x000000069db07c23 */ /* 0x000fe20008010814 */
[----:B------:R-:W-:Y:S01]  /*2800*/  FSEL R155, R162, -INF , !P1 ;  /* 0xff800000a29b7808 */ /* 0x000fe20004800000 */
[----:B------:R-:W-:Y:S01]  /*2810*/  FFMA.FTZ R163, R154, UR6, -R209 ;  /* 0x000000069aa37c23 */ /* 0x000fe200080108d1 */
[----:B------:R-:W-:Y:S01]  /*2820*/  FSEL R20, R167, -INF , !P2 ;  /* 0xff800000a7147808 */ /* 0x000fe20005000000 */
[----:B------:R-:W4:Y:S01]  /*2830*/  MUFU.EX2 R168, R168 ;  /* 0x000000a800a87308 */ /* 0x000f220000000800 */
[----:B------:R-:W-:Y:S01]  /*2840*/  FSEL R181, R170, -INF , !P6 ;  /* 0xff800000aab57808 */ /* 0x000fe20007000000 */
[----:B------:R-:W-:Y:S01]  /*2850*/  FFMA.FTZ R169, R155, UR6, -R208 ;  /* 0x000000069ba97c23 */ /* 0x000fe200080108d0 */
[----:B------:R-:W-:-:S02]  /*2860*/  FSEL R180, R171, -INF , !P5 ;  /* 0xff800000abb47808 */ /* 0x000fc40006800000 */
[----:B------:R-:W-:Y:S01]  /*2870*/  ISETP.GT.AND P1, PT, R177, 0x28, PT ;  /* 0x00000028b100780c */ /* 0x000fe20003f24270 */
[----:B------:R-:W-:Y:S01]  /*2880*/  FFMA.FTZ R212, R181, UR6, -R212 ;  /* 0x00000006b5d47c23 */ /* 0x000fe200080108d4 */
[C---:B------:R-:W-:Y:S01]  /*2890*/  ISETP.GT.AND P4, PT, R177.reuse, 0x29, PT ;  /* 0x00000029b100780c */ /* 0x040fe20003f84270 */
[----:B------:R-:W5:Y:S01]  /*28a0*/  MUFU.EX2 R162, R215 ;  /* 0x000000d700a27308 */ /* 0x000f620000000800 */
[C---:B------:R-:W-:Y:S01]  /*28b0*/  ISETP.GT.AND P3, PT, R177.reuse, 0x30, PT ;  /* 0x00000030b100780c */ /* 0x040fe20003f64270 */
[----:B------:R-:W-:Y:S01]  /*28c0*/  FFMA.FTZ R180, R180, UR6, -R213 ;  /* 0x00000006b4b47c23 */ /* 0x000fe200080108d5 */
[C---:B------:R-:W-:Y:S02]  /*28d0*/  ISETP.GT.AND P2, PT, R177.reuse, 0x31, PT ;  /* 0x00000031b100780c */ /* 0x040fe40003f44270 */
[C---:B------:R-:W-:Y:S02]  /*28e0*/  ISETP.GT.AND P6, PT, R177.reuse, 0x38, PT ;  /* 0x00000038b100780c */ /* 0x040fe40003fc4270 */
[----:B------:R-:W-:Y:S01]  /*28f0*/  ISETP.GT.AND P5, PT, R177, 0x39, PT ;  /* 0x00000039b100780c */ /* 0x000fe20003fa4270 */
[----:B------:R-:W-:Y:S01]  /*2900*/  FFMA.FTZ R177, R20, UR6, -R21 ;  /* 0x0000000614b17c23 */ /* 0x000fe20008010815 */
[----:B------:R-:W-:Y:S01]  /*2910*/  FSEL R208, R175, -INF , !P4 ;  /* 0xff800000afd07808 */ /* 0x000fe20006000000 */
[----:B------:R-:W-:Y:S01]  /*2920*/  MUFU.EX2 R165, R165 ;  /* 0x000000a500a57308 */ /* 0x000fe20000000800 */
        /* <DEDUP_REMOVED lines=41> */
[----:B------:R-:W-:Y:S01]  /*2bc0*/  ULOP3.LUT UR12, UR12, 0x3fff, URZ, 0xc0, !UPT ;  /* 0x00003fff0c0c7892 */ /* 0x000fe2000f8ec03f */
        /* <DEDUP_REMOVED lines=15> */
[----:B------:R-:W-:Y:S01]  /*2cc0*/  FADD.FTZ R175, R120, -R158 ;  /* 0x8000009e78af7221 */ /* 0x000fe20000010000 */
[--C-:B------:R-:W-:Y:S01]  /*2cd0*/  FADD.FTZ R122, R123, -R159.reuse ;  /* 0x8000009f7b7a7221 */ /* 0x100fe20000010000 */
[----:B------:R-:W-:Y:S01]  /*2ce0*/  FADD.FTZ R120, R121, -R159 ;  /* 0x8000009f79787221 */ /* 0x000fe20000010000 */
[--C-:B---3--:R-:W-:Y:S01]  /*2cf0*/  FADD.FTZ R124, R124, -R156.reuse ;  /* 0x8000009c7c7c7221 */ /* 0x108fe20000010000 */
[--C-:B------:R-:W-:Y:S01]  /*2d00*/  FADD.FTZ R123, R125, -R157.reuse ;  /* 0x8000009d7d7b7221 */ /* 0x100fe20000010000 */
[----:B------:R-:W-:Y:S01]  /*2d10*/  FADD.FTZ R121, R126, -R156 ;  /* 0x8000009c7e797221 */ /* 0x000fe20000010000 */
[----:B------:R-:W-:Y:S01]  /*2d20*/  FADD.FTZ R127, R127, -R157 ;  /* 0x8000009d7f7f7221 */ /* 0x000fe20000010000 */
[--C-:B----4-:R-:W-:Y:S01]  /*2d30*/  FADD.FTZ R126, R131, -R173.reuse ;  /* 0x800000ad837e7221 */ /* 0x110fe20000010000 */
[----:B------:R-:W-:Y:S01]  /*2d40*/  FADD.FTZ R129, R129, -R173 ;  /* 0x800000ad81817221 */ /* 0x000fe20000010000 */
[----:B------:R-:W1:Y:S01]  /*2d50*/  MUFU.EX2 R125, R208 ;  /* 0x000000d0007d7308 */ /* 0x000e620000000800 */
[----:B------:R-:W-:Y:S01]  /*2d60*/  FMUL.FTZ R124, R5, R124 ;  /* 0x0000007c057c7220 */ /* 0x000fe20000410000 */
[--C-:B-----5:R-:W-:Y:S01]  /*2d70*/  FADD.FTZ R131, R134, -R154.reuse ;  /* 0x8000009a86837221 */ /* 0x120fe20000010000 */
[--C-:B------:R-:W-:Y:S01]  /*2d80*/  FADD.FTZ R173, R133, -R155.reuse ;  /* 0x8000009b85ad7221 */ /* 0x100fe20000010000 */
[----:B------:R-:W-:Y:S01]  /*2d90*/  FADD.FTZ R134, R135, -R155 ;  /* 0x8000009b87867221 */ /* 0x000fe20000010000 */
[----:B------:R-:W-:Y:S01]  /*2da0*/  FMUL.FTZ R123, R6, R123 ;  /* 0x0000007b067b7220 */ /* 0x000fe20000410000 */
[----:B------:R-:W-:Y:S01]  /*2db0*/  FADD.FTZ R155, R137, -R167 ;  /* 0x800000a7899b7221 */ /* 0x000fe20000010000 */
[----:B------:R-:W-:Y:S01]  /*2dc0*/  FMUL.FTZ R121, R168, R121 ;  /* 0x00000079a8797220 */ /* 0x000fe20000410000 */
[----:B------:R-:W-:Y:S01]  /*2dd0*/  FADD.FTZ R132, R132, -R154 ;  /* 0x8000009a84847221 */ /* 0x000fe20000010000 */
[----:B------:R-:W-:Y:S01]  /*2de0*/  FADD.FTZ R154, R136, -R166 ;  /* 0x800000a6889a7221 */ /* 0x000fe20000010000 */
[----:B------:R-:W-:Y:S01]  /*2df0*/  F2FP.BF16.F32.PACK_AB R158, R123, R124 ;  /* 0x0000007c7b9e723e */ /* 0x000fe200000010ff */
[--C-:B------:R-:W-:Y:S01]  /*2e00*/  FADD.FTZ R135, R142, -R20.reuse ;  /* 0x800000148e877221 */ /* 0x100fe20000010000 */
[----:B------:R-:W-:Y:S01]  /*2e10*/  MUFU.EX2 R124, R219 ;  /* 0x000000db007c7308 */ /* 0x000fe20000000800 */
        /* <DEDUP_REMOVED lines=9> */
[--C-:B------:R-:W-:Y:S01]  /*2eb0*/  FADD.FTZ R128, R128, -R172.reuse ;  /* 0x800000ac80807221 */ /* 0x100fe20000010000 */
[----:B------:R-:W-:Y:S01]  /*2ec0*/  FADD.FTZ R130, R130, -R172 ;  /* 0x800000ac82827221 */ /* 0x000fe20000010000 */
[----:B------:R-:W-:Y:S01]  /*2ed0*/  F2FP.BF16.F32.PACK_AB R159, R148, R121 ;  /* 0x00000079949f723e */ /* 0x000fe200000010ff */
[----:B------:R-:W-:Y:S01]  /*2ee0*/  FMUL.FTZ R148, R11, R154 ;  /* 0x0000009a0b947220 */ /* 0x000fe20000410000 */
[----:B------:R-:W-:Y:S01]  /*2ef0*/  FMUL.FTZ R121, R12, R155 ;  /* 0x0000009b0c797220 */ /* 0x000fe20000410000 */
[----:B------:R-:W-:Y:S01]  /*2f00*/  FADD.FTZ R21, R146, -R170 ;  /* 0x800000aa92157221 */ /* 0x000fe20000010000 */
[----:B------:R-:W-:Y:S01]  /*2f10*/  FMUL.FTZ R135, R22, R135 ;  /* 0x0000008716877220 */ /* 0x000fe20000410000 */
[----:B-1----:R-:W-:Y:S01]  /*2f20*/  FMUL.FTZ R20, R125, R20 ;  /* 0x000000147d147220 */ /* 0x002fe20000410000 */
[----:B------:R-:W-:Y:S01]  /*2f30*/  IMAD.U32 R123, RZ, RZ, UR4 ;  /* 0x00000004ff7b7e24 */ /* 0x000fe2000f8e00ff */
[----:B------:R-:W-:Y:S01]  /*2f40*/  F2FP.BF16.F32.PACK_AB R148, R121, R148 ;  /* 0x000000947994723e */ /* 0x000fe200000010ff */
[----:B------:R-:W-:Y:S01]  /*2f50*/  FMUL.FTZ R121, R19, R142 ;  /* 0x0000008e13797220 */ /* 0x000fe20000410000 */
[----:B------:R-:W-:Y:S01]  /*2f60*/  FADD.FTZ R133, R138, -R166 ;  /* 0x800000a68a857221 */ /* 0x000fe20000010000 */
[----:B------:R-:W-:Y:S01]  /*2f70*/  FADD.FTZ R136, R139, -R167 ;  /* 0x800000a78b887221 */ /* 0x000fe20000010000 */
        /* <DEDUP_REMOVED lines=38> */
[----:B------:R-:W-:Y:S02]  /*31e0*/  F2FP.BF16.F32.PACK_AB R149, R136, R133 ;  /* 0x000000858895723e */ /* 0x000fe400000010ff */
[----:B------:R-:W-:Y:S01]  /*31f0*/  F2FP.BF16.F32.PACK_AB R150, R141, R140 ;  /* 0x0000008c8d96723e */ /* 0x000fe200000010ff */
[----:B------:R-:W-:Y:S01]  /*3200*/  STSM.16.MT88.4 [R126+0x1f000], R152 ;  /* 0x01f000987e007844 */ /* 0x000fe20000004200 */
[----:B------:R-:W-:-:S02]  /*3210*/  F2FP.BF16.F32.PACK_AB R145, R138, R21 ;  /* 0x000000158a91723e */ /* 0x000fc400000010ff */
[----:B------:R-:W-:Y:S01]  /*3220*/  F2FP.BF16.F32.PACK_AB R146, R146, R137 ;  /* 0x000000899292723e */ /* 0x000fe200000010ff */
[----:B------:R-:W-:Y:S01]  /*3230*/  STSM.16.MT88.4 [R126+0x1f800], R148 ;  /* 0x01f800947e007844 */ /* 0x000fe20000004200 */
[----:B------:R-:W-:Y:S02]  /*3240*/  F2FP.BF16.F32.PACK_AB R147, R20, R147 ;  /* 0x000000931493723e */ /* 0x000fe400000010ff */
[----:B------:R-:W-:Y:S01]  /*3250*/  F2FP.BF16.F32.PACK_AB R122, R6, R5 ;  /* 0x00000005067a723e */ /* 0x000fe200000010ff */
[----:B------:R-:W-:Y:S01]  /*3260*/  IMAD R5, R17, 0x1000, R2 ;  /* 0x0000100011057824 */ /* 0x000fe200078e0202 */
[----:B------:R-:W-:Y:S01]  /*3270*/  F2FP.BF16.F32.PACK_AB R121, R165, R164 ;  /* 0x000000a4a579723e */ /* 0x000fe200000010ff */
[----:B------:R1:W-:Y:S01]  /*3280*/  STSM.16.MT88.4 [R126+0x20000], R144 ;  /* 0x020000907e007844 */ /* 0x0003e20000004200 */
[----:B------:R-:W-:Y:S02]  /*3290*/  F2FP.BF16.F32.PACK_AB R123, R162, R168 ;  /* 0x000000a8a27b723e */ /* 0x000fe400000010ff */
[----:B------:R-:W-:-:S02]  /*32a0*/  R2UR UR13, R5 ;  /* 0x00000000050d72ca */ /* 0x000fc400000e0000 */
        /* <DEDUP_REMOVED lines=194> */
.L_x_2434:
        /* <DEDUP_REMOVED lines=48> */
.L_x_2435:
        /* <DEDUP_REMOVED lines=62> */
.L_x_2417:
[----:B------:R-:W-:Y:S05]  /*45b0*/  @P0 BRA `(.L_x_2416) ;  /* 0x0000003c00780947 */ /* 0x000fea0003800000 */
[----:B-1----:R-:W1:Y:S01]  /*45c0*/  S2R R4, SR_TID.X ;  /* 0x0000000000047919 */ /* 0x002e620000002100 */
[----:B------:R-:W2:Y:S01]  /*45d0*/  S2UR UR5, SR_CgaCtaId ;  /* 0x00000000000579c3 */ /* 0x000ea20000008800 */
[----:B------:R-:W-:Y:S01]  /*45e0*/  ULDC UR4, c[0x0][0x850] ;  /* 0x0002140000047ab9 */ /* 0x000fe20000000800 */
[----:B------:R-:W-:Y:S01]  /*45f0*/  UIMAD UR8, UR36, 0x3000, URZ ;  /* 0x00003000240878a4 */ /* 0x000fe2000f8e023f */
[----:B------:R-:W-:Y:S01]  /*4600*/  BSSY B0, `(.L_x_2437) ;  /* 0x0000050000007945 */ /* 0x000fe20003800000 */
[----:B------:R-:W-:Y:S01]  /*4610*/  UISETP.NE.AND UP0, UPT, UR4, 0x1, UPT ;  /* 0x000000010400788c */ /* 0x000fe2000bf05270 */
[----:B------:R-:W-:Y:S02]  /*4620*/  ULDC.64 UR12, c[0x0][0x818] ;  /* 0x00020600000c7ab9 */ /* 0x000fe40000000a00 */
[----:B------:R-:W-:Y:S01]  /*4630*/  UMOV UR4, 0x400 ;  /* 0x0000040000047882 */ /* 0x000fe20000000000 */
[----:B------:R-:W-:Y:S01]  /*4640*/  USHF.R.S32.HI UR9, URZ, 0x1f, UR8 ;  /* 0x0000001f3f097899 */ /* 0x000fe20008011408 */
[----:B------:R-:W-:Y:S01]  /*4650*/  ULDC.64 UR14, c[0x0][0x820] ;  /* 0x00020800000e7ab9 */ /* 0x000fe20000000a00 */
[----:B------:R-:W-:-:S05]  /*4660*/  ULDC.64 UR16, c[0x0][0x848] ;  /* 0x0002120000107ab9 */ /* 0x000fca0000000a00 */
[----:B------:R-:W-:Y:S02]  /*4670*/  @UP0 ULDC UR6, c[0x0][0x854] ;  /* 0x0002150000060ab9 */ /* 0x000fe40000000800 */
[----:B------:R-:W-:Y:S02]  /*4680*/  UIMAD.WIDE.U32 UR6, UR40, UR6, URZ ;  /* 0x00000006280672a5 */ /* 0x000fe4000f8e003f */
[----:B--2---:R-:W-:-:S03]  /*4690*/  ULEA UR4, UR5, UR4, 0x18 ;  /* 0x0000000405047291 */ /* 0x004fc6000f8ec03f */
[----:B------:R-:W-:Y:S02]  /*46a0*/  @UP0 ULDC UR5, c[0x0][0x858] ;  /* 0x0002160000050ab9 */ /* 0x000fe40000000800 */
[----:B------:R-:W-:Y:S01]  /*46b0*/  @UP0 USHF.R.U32.HI UR40, URZ, UR5, UR7 ;  /* 0x000000053f280299 */ /* 0x000fe20008011607 */
[----:B-1----:R-:W-:-:S03]  /*46c0*/  VIADD R3, R4, 0xffffff80 ;  /* 0xffffff8004037836 */ /* 0x002fc60000000000 */
[----:B------:R-:W-:Y:S02]  /*46d0*/  USHF.R.S32.HI UR5, URZ, 0x1f, UR40 ;  /* 0x0000001f3f057899 */ /* 0x000fe40008011428 */
[----:B------:R-:W-:Y:S01]  /*46e0*/  UIMAD.WIDE.U32 UR6, UR40, UR12, UR8 ;  /* 0x0000000c280672a5 */ /* 0x000fe2000f8e0008 */
[----:B------:R-:W-:Y:S01]  /*46f0*/  SHF.R.S32.HI R0, RZ, 0x1f, R3 ;  /* 0x0000001fff007819 */ /* 0x000fe20000011403 */
[----:B------:R-:W-:Y:S01]  /*4700*/  UIMAD UR10, UR5, UR12, URZ ;  /* 0x0000000c050a72a4 */ /* 0x000fe2000f8e023f */
[----:B------:R-:W-:Y:S01]  /*4710*/  BAR.SYNC.DEFER_BLOCKING 0x1, 0x100 ;  /* 0x0044000000007b1d */ /* 0x000fe20000010000 */
[----:B------:R-:W-:Y:S02]  /*4720*/  ISETP.NE.AND P0, PT, R3, RZ, PT ;  /* 0x000000ff0300720c */ /* 0x000fe40003f05270 */
[----:B------:R-:W-:Y:S01]  /*4730*/  LEA.HI R2, R0, R3, RZ, 0x7 ;  /* 0x0000000300027211 */ /* 0x000fe200078f38ff */
[----:B------:R-:W-:-:S03]  /*4740*/  UIMAD UR10, UR40, UR13, UR10 ;  /* 0x0000000d280a72a4 */ /* 0x000fc6000f8e020a */
[----:B------:R-:W-:Y:S01]  /*4750*/  LOP3.LUT R0, R2, 0x3fffff80, RZ, 0xc0, !PT ;  /* 0x3fffff8002007812 */ /* 0x000fe200078ec0ff */
[----:B------:R-:W-:Y:S01]  /*4760*/  ULDC.64 UR12, c[0x0][0x840] ;  /* 0x00021000000c7ab9 */ /* 0x000fe20000000a00 */
[----:B------:R-:W-:Y:S01]  /*4770*/  SHF.R.S32.HI R5, RZ, 0x7, R2 ;  /* 0x00000007ff057819 */ /* 0x000fe20000011402 */
[----:B------:R-:W-:Y:S02]  /*4780*/  UIMAD UR5, UR5, UR12, URZ ;  /* 0x0000000c050572a4 */ /* 0x000fe4000f8e023f */
[----:B------:R-:W-:Y:S01]  /*4790*/  IMAD.IADD R0, R3, 0x1, -R0 ;  /* 0x0000000103007824 */ /* 0x000fe200078e0a00 */
[----:B------:R-:W-:Y:S02]  /*47a0*/  UIMAD.WIDE.U32 UR8, UR40, UR12, UR8 ;  /* 0x0000000c280872a5 */ /* 0x000fe4000f8e0008 */
[----:B------:R-:W-:Y:S01]  /*47b0*/  UIMAD UR12, UR40, UR13, UR5 ;  /* 0x0000000d280c72a4 */ /* 0x000fe2000f8e0205 */
[----:B------:R-:W-:Y:S01]  /*47c0*/  IMAD R0, R5, 0x600, R0 ;  /* 0x0000060005007824 */ /* 0x000fe200078e0200 */
[----:B------:R-:W-:-:S02]  /*47d0*/  USHF.R.S32.HI UR5, URZ, 0x1f, UR37 ;  /* 0x0000001f3f057899 */ /* 0x000fc40008011425 */
[----:B------:R-:W-:Y:S01]  /*47e0*/  UIADD3 UR7, UR7, UR10, URZ ;  /* 0x0000000a07077290 */ /* 0x000fe2000fffe03f */
[----:B------:R-:W-:Y:S01]  /*47f0*/  IMAD.SHL.U32 R0, R0, 0x4, RZ ;  /* 0x0000000400007824 */ /* 0x000fe200078e00ff */
[----:B------:R-:W-:Y:S02]  /*4800*/  UIMAD UR11, UR5, UR14, URZ ;  /* 0x0000000e050b72a4 */ /* 0x000fe4000f8e023f */
[----:B------:R-:W-:Y:S02]  /*4810*/  UIMAD UR5, UR5, UR16, URZ ;  /* 0x00000010050572a4 */ /* 0x000fe4000f8e023f */
[----:B------:R-:W-:Y:S01]  /*4820*/  LEA R0, R0, UR4, 0x2 ;  /* 0x0000000400007c11 */ /* 0x000fe2000f8e10ff */
[----:B------:R-:W-:Y:S02]  /*4830*/  UIADD3 UR9, UR9, UR12, URZ ;  /* 0x0000000c09097290 */ /* 0x000fe4000fffe03f */
[----:B------:R-:W-:Y:S02]  /*4840*/  UIMAD UR11, UR37, UR15, UR11 ;  /* 0x0000000f250b72a4 */ /* 0x000fe4000f8e020b */
[----:B------:R1:W-:Y:S01]  /*4850*/  STS.128 [R0], R24 ;  /* 0x0000001800007388 */ /* 0x0003e20000000c00 */
        /* <DEDUP_REMOVED lines=35> */
.L_x_2439:
[----:B------:R-:W-:Y:S01]  /*4a90*/  @P0 ELECT P1, URZ, PT ;  /* 0x00000000003f082f */ /* 0x000fe20003820000 */
[----:B------:R2:W-:-:S12]  /*4aa0*/  UBLKRED.G.S.ADD.F32.RN [UR6], [UR4], UR5, desc[UR8] ;  /* 0x00000806040073bb */ /* 0x0005d800080a1405 */
[----:B------:R-:W-:Y:S02]  /*4ab0*/  @P1 PLOP3.LUT P0, PT, P1, PT, PT, 0x8, 0x0 ;  /* 0x000000000000181c */ /* 0x000fe40000f0e170 */
[----:B------:R-:W-:-:S11]  /*4ac0*/  PLOP3.LUT P1, PT, PT, PT, PT, 0x8, 0x0 ;  /* 0x000000000000781c */ /* 0x000fd60003f2e170 */
[----:B--2---:R-:W-:Y:S05]  /*4ad0*/  @P0 BRA.U.ANY `(.L_x_2439) ;  /* 0xfffffffd00ec0947 */ /* 0x004fea000393ffff */
[----:B------:R0:W-:Y:S01]  /*4ae0*/  UTMACMDFLUSH ;  /* 0x00000000000079b7 */ /* 0x0001e20000000000 */
[----:B------:R-:W-:-:S04]  /*4af0*/  DEPBAR.LE SB0, 0x0 ;  /* 0x000080000000791a */ /* 0x000fc80000000000 */
.L_x_2438:
[----:B------:R-:W-:Y:S05]  /*4b00*/  BSYNC B0 ;  /* 0x0000000000007941 */ /* 0x000fea0003800000 */
.L_x_2437:
        /* <DEDUP_REMOVED lines=28> */
.L_x_2440:
        /* <DEDUP_REMOVED lines=8> */
.L_x_2412:
        /* <DEDUP_REMOVED lines=29> */
.L_x_2442:
[----:B------:R-:W-:Y:S01]  /*4f20*/  ULDC UR9, c[0x0][0x8cc] ;  /* 0x0002330000097ab9 */ /* 0x000fe20000000800 */
[----:B------:R-:W-:Y:S01]  /*4f30*/  UMOV UR7, UR8 ;  /* 0x0000000800077c82 */ /* 0x000fe20008000000 */
[----:B------:R-:W-:-:S11]  /*4f40*/  UISETP.NE.AND UP0, UPT, UR9, 0x1, UPT ;  /* 0x000000010900788c */ /* 0x000fd6000bf05270 */
[----:B------:R-:W-:Y:S02]  /*4f50*/  @UP0 ULDC.64 UR10, c[0x0][0x8d0] ;  /* 0x00023400000a0ab9 */ /* 0x000fe40000000a00 */
[----:B------:R-:W-:-:S04]  /*4f60*/  UIMAD.WIDE.U32 UR4, UR8, UR10, URZ ;  /* 0x0000000a080472a5 */ /* 0x000fc8000f8e003f */
[----:B------:R-:W-:-:S04]  /*4f70*/  @UP0 USHF.R.U32.HI UR7, URZ, UR11, UR5 ;  /* 0x0000000b3f070299 */ /* 0x000fc80008011605 */
[----:B------:R-:W-:-:S12]  /*4f80*/  UIMAD UR4, UR7, UR9, URZ ;  /* 0x00000009070472a4 */ /* 0x000fd8000f8e023f */
.L_x_2443:
        /* <DEDUP_REMOVED lines=67> */
.L_x_2446:
[----:B------:R-:W-:Y:S05]  /*53c0*/  BSYNC B0 ;  /* 0x0000000000007941 */ /* 0x000fea0003800000 */
.L_x_2445:
        /* <DEDUP_REMOVED lines=19> */
.L_x_2448:
[----:B------:R-:W-:Y:S05]  /*5500*/  BSYNC B0 ;  /* 0x0000000000007941 */ /* 0x000fea0003800000 */
.L_x_2447:
[----:B------:R-:W-:Y:S06]  /*5510*/  BAR.ARV 0xa, 0xa0 ;  /* 0x0282800000007b1d */ /* 0x000fec0000002000 */
[----:B------:R-:W-:Y:S04]  /*5520*/  BSSY B0, `(.L_x_2449) ;  /* 0x0000003000007945 */ /* 0x000fe80003800000 */
[----:B------:R-:W-:Y:S05]  /*5530*/  @!P0 BRA `(.L_x_2450) ;  /* 0x0000000000048947 */ /* 0x000fea0003800000 */
[----:B------:R-:W-:-:S04]  /*5540*/  DEPBAR.LE SB0, 0x0 ;  /* 0x000080000000791a */ /* 0x000fc80000000000 */
.L_x_2450:
[----:B------:R-:W-:Y:S05]  /*5550*/  BSYNC B0 ;  /* 0x0000000000007941 */ /* 0x000fea0003800000 */
.L_x_2449:
[----:B------:R-:W-:Y:S06]  /*5560*/  BAR.ARV 0xb, 0xa0 ;  /* 0x02c2800000007b1d */ /* 0x000fec0000002000 */
[----:B------:R-:W-:Y:S01]  /*5570*/  UIADD3 UR12, UR8, 0x1, URZ ;  /* 0x00000001080c7890 */ /* 0x000fe2000fffe03f */
[----:B------:R-:W-:Y:S11]  /*5580*/  BRA `(.L_x_2451) ;  /* 0x0000000000047947 */ /* 0x000ff60003800000 */
.L_x_2444:
[----:B------:R-:W-:-:S05]  /*5590*/  UMOV UR12, UR8 ;  /* 0x00000008000c7c82 */ /* 0x000fca0008000000 */
.L_x_2451:
        /* <DEDUP_REMOVED lines=18> */
.L_x_2464:
        /* <DEDUP_REMOVED lines=20> */
.L_x_2453:
[----:B------:R-:W-:Y:S05]  /*5800*/  BSYNC B0 ;  /* 0x0000000000007941 */ /* 0x000fea0003800000 */
.L_x_2452:
        /* <DEDUP_REMOVED lines=13> */
.L_x_2455:
[----:B------:R-:W-:Y:S05]  /*58e0*/  BSYNC B0 ;  /* 0x0000000000007941 */ /* 0x000fea0003800000 */
.L_x_2454:
[----:B------:R-:W-:Y:S06]  /*58f0*/  BAR.ARV 0xa, 0xa0 ;  /* 0x0282800000007b1d */ /* 0x000fec0000002000 */
[----:B------:R-:W-:Y:S04]  /*5900*/  BSSY B0, `(.L_x_2456) ;  /* 0x0000003000007945 */ /* 0x000fe80003800000 */
[----:B------:R-:W-:Y:S05]  /*5910*/  @!P0 BRA `(.L_x_2457) ;  /* 0x0000000000048947 */ /* 0x000fea0003800000 */
[----:B------:R-:W-:-:S04]  /*5920*/  DEPBAR.LE SB0, 0x0 ;  /* 0x000080000000791a */ /* 0x000fc80000000000 */
.L_x_2457:
[----:B------:R-:W-:Y:S05]  /*5930*/  BSYNC B0 ;  /* 0x0000000000007941 */ /* 0x000fea0003800000 */
.L_x_2456:
        /* <DEDUP_REMOVED lines=13> */
.L_x_2459:
[----:B------:R-:W-:Y:S05]  /*5a10*/  BSYNC B0 ;  /* 0x0000000000007941 */ /* 0x000fea0003800000 */
.L_x_2458:
        /* <DEDUP_REMOVED lines=13> */
.L_x_2461:
[----:B------:R-:W-:Y:S05]  /*5af0*/  BSYNC B0 ;  /* 0x0000000000007941 */ /* 0x000fea0003800000 */
.L_x_2460:
[----:B------:R-:W-:Y:S01]  /*5b00*/  UIADD3 UR12, UR12, 0x2, URZ ;  /* 0x000000020c0c7890 */ /* 0x000fe2000fffe03f */
[----:B------:R-:W-:Y:S06]  /*5b10*/  BAR.ARV 0xa, 0xa0 ;  /* 0x0282800000007b1d */ /* 0x000fec0000002000 */
[----:B------:R-:W-:Y:S01]  /*5b20*/  UISETP.GE.AND UP0, UPT, UR12, UR5, UPT ;  /* 0x000000050c00728c */ /* 0x000fe2000bf06270 */
[----:B------:R-:W-:Y:S04]  /*5b30*/  BSSY B0, `(.L_x_2462) ;  /* 0x0000003000007945 */ /* 0x000fe80003800000 */
[----:B------:R-:W-:Y:S06]  /*5b40*/  @!P0 BRA `(.L_x_2463) ;  /* 0x0000000000048947 */ /* 0x000fec0003800000 */
[----:B------:R-:W-:-:S04]  /*5b50*/  DEPBAR.LE SB0, 0x0 ;  /* 0x000080000000791a */ /* 0x000fc80000000000 */
.L_x_2463:
[----:B------:R-:W-:Y:S05]  /*5b60*/  BSYNC B0 ;  /* 0x0000000000007941 */ /* 0x000fea0003800000 */
.L_x_2462:
[----:B------:R-:W-:Y:S06]  /*5b70*/  BAR.ARV 0xb, 0xa0 ;  /* 0x02c2800000007b1d */ /* 0x000fec0000002000 */
[----:B------:R-:W-:Y:S01]  /*5b80*/  PLOP3.LUT P1, PT, PT, PT, UP0, 0x80, 0x0 ;  /* 0x000000000000781c */ /* 0x000fe20003f2f008 */
[----:B------:R-:W-:Y:S02]  /*5b90*/  UIADD3 UR20, UR20, 0x3000, URZ ;  /* 0x0000300014147890 */ /* 0x000fe4000fffe03f */
[----:B------:R-:W-:-:S10]  /*5ba0*/  UIADD3 UR4, UR4, 0x3000, URZ ;  /* 0x0000300004047890 */ /* 0x000fd4000fffe03f */
[----:B------:R-:W-:Y:S05]  /*5bb0*/  @!P1 BRA `(.L_x_2464) ;  /* 0xfffffff800c09947 */ /* 0x000fea000383ffff */
[----:B------:R-:W-:Y:S05]  /*5bc0*/  BRA `(.L_x_2416) ;  /* 0x0000002400f47947 */ /* 0x000fea0003800000 */
.L_x_2441:
        /* <DEDUP_REMOVED lines=21> */
.L_x_2465:
[----:B------:R-:W-:Y:S01]  /*5d20*/  ULDC UR8, c[0x0][0x8cc] ;  /* 0x0002330000087ab9 */ /* 0x000fe20000000800 */
[----:B------:R-:W-:Y:S01]  /*5d30*/  UMOV UR11, UR7 ;  /* 0x00000007000b7c82 */ /* 0x000fe20008000000 */
[----:B------:R-:W-:-:S11]  /*5d40*/  UISETP.NE.AND UP0, UPT, UR8, 0x1, UPT ;  /* 0x000000010800788c */ /* 0x000fd6000bf05270 */
[----:B------:R-:W-:Y:S02]  /*5d50*/  @UP0 ULDC.64 UR12, c[0x0][0x8d0] ;  /* 0x00023400000c0ab9 */ /* 0x000fe40000000a00 */
[----:B------:R-:W-:-:S04]  /*5d60*/  UIMAD.WIDE.U32 UR4, UR7, UR12, URZ ;  /* 0x0000000c070472a5 */ /* 0x000fc8000f8e003f */
[----:B------:R-:W-:-:S04]  /*5d70*/  @UP0 USHF.R.U32.HI UR11, URZ, UR13, UR5 ;  /* 0x0000000d3f0b0299 */ /* 0x000fc80008011605 */
[----:B------:R-:W-:-:S12]  /*5d80*/  UIMAD UR4, UR11, UR8, URZ ;  /* 0x000000080b0472a4 */ /* 0x000fd8000f8e023f */
.L_x_2466:
        /* <DEDUP_REMOVED lines=70> */
.L_x_2497:
        /* <DEDUP_REMOVED lines=15> */
.L_x_2470:
        /* <DEDUP_REMOVED lines=66> */
[----:B------:R-:W-:Y:S01]  /*6700*/  ISETP.GE.AND P1, PT, R4, R6, PT ;  /* 0x000000060400720c */ /* 0x000fe20003f26270 */
[----:B------:R-:W-:Y:S01]  /*6710*/  UTMALDG.4D [UR16], [UR48], desc[UR50] ;  /* 0x00003210300075b4 */ /* 0x000fe20008019000 */
[----:B------:R-:W-:Y:S01]  /*6720*/  UMOV UR60, UR12 ;  /* 0x0000000c003c7c82 */ /* 0x000fe20008000000 */
        /* <DEDUP_REMOVED lines=30> */
[----:B-1----:R-:W-:Y:S01]  /*6910*/  UIADD3 UR24, UR8, 0x6000, URZ ;  /* 0x0000600008187890 */ /* 0x002fe2000fffe03f */
[----:B------:R-:W-:Y:S01]  /*6920*/  UMOV UR26, UR18 ;  /* 0x00000012001a7c82 */ /* 0x000fe20008000000 */
[----:B------:R3:W-:Y:S01]  /*6930*/  UTMALDG.4D [UR40], [UR46], desc[UR54] ;  /* 0x000036282e0075b4 */ /* 0x0007e20008019000 */
[----:B--2---:R-:W-:-:S02]  /*6940*/  UIADD3 UR32, UR8, 0x8000, URZ ;  /* 0x0000800008207890 */ /* 0x004fc4000fffe03f */
[----:B------:R-:W-:-:S04]  /*6950*/  UIADD3 UR8, UR8, 0xa000, URZ ;  /* 0x0000a00008087890 */ /* 0x000fc8000fffe03f */
[----:B------:R3:W-:Y:S03]  /*6960*/  UTMALDG.4D [UR24], [UR30], desc[UR54] ;  /* 0x000036181e0075b4 */ /* 0x0007e60008019000 */
        /* <DEDUP_REMOVED lines=21> */
.L_x_2481:
[----:B--234-:R-:W-:-:S04]  /*6ac0*/  SHF.L.U32 R21, R11, 0x1f, RZ ;  /* 0x0000001f0b157819 */ /* 0x01cfc800000006ff */
[----:B------:R-:W1:Y:S02]  /*6ad0*/  SYNCS.PHASECHK.TRANS64.TRYWAIT P1, [R16+URZ+0x26840], R21 ;  /* 0x02684015100075a7 */ /* 0x000e64000802017f */
[----:B-1----:R-:W-:Y:S05]  /*6ae0*/  @!P1 BRA `(.L_x_2473) ;  /* 0x0000001800ac9947 */ /* 0x002fea0003800000 */
.L_x_2498:
[----:B------:R-:W-:Y:S05]  /*6af0*/  @P0 BRA `(.L_x_2474) ;  /* 0x0000000000140947 */ /* 0x000fea0003800000 */
[----:B------:R-:W-:Y:S01]  /*6b00*/  ISETP.NE.AND P1, PT, R6, RZ, PT ;  /* 0x000000ff0600720c */ /* 0x000fe20003f25270 */
[----:B------:R-:W-:-:S04]  /*6b10*/  IMAD.MOV.U32 R3, RZ, RZ, 0x3100 ;  /* 0x00003100ff037424 */ /* 0x000fc800078e00ff */
[----:B------:R3:W-:Y:S08]  /*6b20*/  SYNCS.ARRIVE.TRANS64 RZ, [R16+URZ+0x26830], R3 ;  /* 0x0268300310ff79a7 */ /* 0x0007f0000800003f */
[----:B------:R-:W-:Y:S05]  /*6b30*/  @!P1 BRA `(.L_x_2474) ;  /* 0x0000000000049947 */ /* 0x000fea0003800000 */
[----:B------:R-:W-:Y:S01]  /*6b40*/  BPT.TRAP 0x1 ;  /* 0x000000040000795c */ /* 0x000fe20000300000 */
.L_x_2474:
        /* <DEDUP_REMOVED lines=43> */
.L_x_2499:
[----:B------:R-:W-:Y:S05]  /*6e00*/  @P0 BRA `(.L_x_2476) ;  /* 0x0000000000140947 */ /* 0x000fea0003800000 */
[----:B------:R-:W-:Y:S01]  /*6e10*/  ISETP.NE.AND P1, PT, R6, RZ, PT ;  /* 0x000000ff0600720c */ /* 0x000fe20003f25270 */
[----:B------:R-:W-:-:S04]  /*6e20*/  IMAD.MOV.U32 R2, RZ, RZ, 0x3100 ;  /* 0x00003100ff027424 */ /* 0x000fc800078e00ff */
[----:B------:R3:W-:Y:S08]  /*6e30*/  SYNCS.ARRIVE.TRANS64 RZ, [R16+URZ+0x26818], R2 ;  /* 0x0268180210ff79a7 */ /* 0x0007f0000800003f */
[----:B------:R-:W-:Y:S05]  /*6e40*/  @!P1 BRA `(.L_x_2476) ;  /* 0x0000000000049947 */ /* 0x000fea0003800000 */
[----:B------:R-:W-:Y:S01]  /*6e50*/  BPT.TRAP 0x1 ;  /* 0x000000040000795c */ /* 0x000fe20000300000 */
.L_x_2476:
        /* <DEDUP_REMOVED lines=43> */
.L_x_2500:
[----:B------:R-:W-:Y:S05]  /*7110*/  @P0 BRA `(.L_x_2478) ;  /* 0x0000000000140947 */ /* 0x000fea0003800000 */
[----:B------:R-:W-:Y:S01]  /*7120*/  ISETP.NE.AND P1, PT, R6, RZ, PT ;  /* 0x000000ff0600720c */ /* 0x000fe20003f25270 */
[----:B-123--:R-:W-:-:S04]  /*7130*/  IMAD.MOV.U32 R21, RZ, RZ, 0x3100 ;  /* 0x00003100ff157424 */ /* 0x00efc800078e00ff */
[----:B------:R4:W-:Y:S08]  /*7140*/  SYNCS.ARRIVE.TRANS64 RZ, [R16+URZ+0x26838], R21 ;  /* 0x0268381510ff79a7 */ /* 0x0009f0000800003f */
[----:B------:R-:W-:Y:S05]  /*7150*/  @!P1 BRA `(.L_x_2478) ;  /* 0x0000000000049947 */ /* 0x000fea0003800000 */
[----:B------:R-:W-:Y:S01]  /*7160*/  BPT.TRAP 0x1 ;  /* 0x000000040000795c */ /* 0x000fe20000300000 */
.L_x_2478:
        /* <DEDUP_REMOVED lines=38> */
.L_x_2502:
[----:B------:R-:W-:Y:S05]  /*73d0*/  @P0 BRA `(.L_x_2480) ;  /* 0x0000000000140947 */ /* 0x000fea0003800000 */
[----:B------:R-:W-:Y:S01]  /*73e0*/  ISETP.NE.AND P1, PT, R6, RZ, PT ;  /* 0x000000ff0600720c */ /* 0x000fe20003f25270 */
[----:B------:R-:W-:-:S04]  /*73f0*/  IMAD.MOV.U32 R5, RZ, RZ, 0x3100 ;  /* 0x00003100ff057424 */ /* 0x000fc800078e00ff */
[----:B------:R1:W-:Y:S08]  /*7400*/  SYNCS.ARRIVE.TRANS64 RZ, [R16+URZ+0x26810], R5 ;  /* 0x0268100510ff79a7 */ /* 0x0003f0000800003f */
[----:B------:R-:W-:Y:S05]  /*7410*/  @!P1 BRA `(.L_x_2480) ;  /* 0x0000000000049947 */ /* 0x000fea0003800000 */
[----:B------:R-:W-:Y:S01]  /*7420*/  BPT.TRAP 0x1 ;  /* 0x000000040000795c */ /* 0x000fe20000300000 */
.L_x_2480:
        /* <DEDUP_REMOVED lines=44> */
.L_x_2472:
        /* <DEDUP_REMOVED lines=8> */
.L_x_2503:
[----:B------:R-:W-:Y:S05]  /*7770*/  @P0 BRA `(.L_x_2483) ;  /* 0x0000000000140947 */ /* 0x000fea0003800000 */
[----:B------:R-:W-:Y:S01]  /*7780*/  ISETP.NE.AND P1, PT, R6, RZ, PT ;  /* 0x000000ff0600720c */ /* 0x000fe20003f25270 */
[----:B------:R-:W-:-:S04]  /*7790*/  IMAD.MOV.U32 R5, RZ, RZ, 0x3100 ;  /* 0x00003100ff057424 */ /* 0x000fc800078e00ff */
[----:B------:R2:W-:Y:S08]  /*77a0*/  SYNCS.ARRIVE.TRANS64 RZ, [R16+URZ+0x26830], R5 ;  /* 0x0268300510ff79a7 */ /* 0x0005f0000800003f */
[----:B------:R-:W-:Y:S05]  /*77b0*/  @!P1 BRA `(.L_x_2483) ;  /* 0x0000000000049947 */ /* 0x000fea0003800000 */
[----:B------:R-:W-:Y:S01]  /*77c0*/  BPT.TRAP 0x1 ;  /* 0x000000040000795c */ /* 0x000fe20000300000 */
.L_x_2483:
        /* <DEDUP_REMOVED lines=40> */
.L_x_2504:
[----:B------:R-:W-:Y:S05]  /*7a50*/  @P0 BRA `(.L_x_2485) ;  /* 0x0000000000140947 */ /* 0x000fea0003800000 */
[----:B------:R-:W-:Y:S01]  /*7a60*/  ISETP.NE.AND P0, PT, R6, RZ, PT ;  /* 0x000000ff0600720c */ /* 0x000fe20003f05270 */
[----:B------:R-:W-:-:S04]  /*7a70*/  IMAD.MOV.U32 R5, RZ, RZ, 0x3100 ;  /* 0x00003100ff057424 */ /* 0x000fc800078e00ff */
[----:B------:R1:W-:Y:S08]  /*7a80*/  SYNCS.ARRIVE.TRANS64 RZ, [R16+URZ+0x26818], R5 ;  /* 0x0268180510ff79a7 */ /* 0x0003f0000800003f */
[----:B------:R-:W-:Y:S05]  /*7a90*/  @!P0 BRA `(.L_x_2485) ;  /* 0x0000000000048947 */ /* 0x000fea0003800000 */
[----:B------:R-:W-:Y:S01]  /*7aa0*/  BPT.TRAP 0x1 ;  /* 0x000000040000795c */ /* 0x000fe20000300000 */
.L_x_2485:
        /* <DEDUP_REMOVED lines=44> */
.L_x_2471:
[----:B------:R-:W1:Y:S01]  /*7d70*/  S2R R0, SR_TID.X ;  /* 0x0000000000007919 */ /* 0x000e620000002100 */
[----:B------:R-:W-:Y:S01]  /*7d80*/  IMAD R3, R19, 0x8, R16 ;  /* 0x0000000813037824 */ /* 0x000fe200078e0210 */
[----:B-1----:R-:W-:Y:S02]  /*7d90*/  LOP3.LUT R2, R0, 0x7f, RZ, 0xc0, !PT ;  /* 0x0000007f00027812 */ /* 0x002fe400078ec0ff */
[----:B------:R-:W-:Y:S02]  /*7da0*/  SHF.L.U32 R0, R11, 0x1f, RZ ;  /* 0x0000001f0b007819 */ /* 0x000fe400000006ff */
[----:B------:R-:W-:Y:S02]  /*7db0*/  ISETP.NE.AND P1, PT, R2, RZ, PT ;  /* 0x000000ff0200720c */ /* 0x000fe40003f25270 */
[----:B------:R-:W1:Y:S02]  /*7dc0*/  SYNCS.PHASECHK.TRANS64.TRYWAIT P0, [R3+URZ+0x26840], R0 ;  /* 0x02684000030075a7 */ /* 0x000e64000800017f */
[----:B-1----:R-:W-:Y:S09]  /*7dd0*/  @!P0 BRA `(.L_x_2486) ;  /* 0x00000008006c8947 */ /* 0x002ff20003800000 */
.L_x_2505:
[----:B------:R-:W-:Y:S05]  /*7de0*/  @P1 BRA `(.L_x_2487) ;  /* 0x0000000000181947 */ /* 0x000fea0003800000 */
[----:B------:R-:W1:Y:S01]  /*7df0*/  S2R R2, SR_TID.X ;  /* 0x0000000000027919 */ /* 0x000e620000002100 */
[----:B------:R-:W-:-:S04]  /*7e00*/  IMAD.MOV.U32 R0, RZ, RZ, 0x3100 ;  /* 0x00003100ff007424 */ /* 0x000fc800078e00ff */
[----:B------:R1:W-:Y:S02]  /*7e10*/  SYNCS.ARRIVE.TRANS64 RZ, [R3+URZ+0x26830], R0 ;  /* 0x0268300003ff79a7 */ /* 0x0003e4000800003f */
[----:B-1----:R-:W-:-:S13]  /*7e20*/  LOP3.LUT P0, RZ, R2, 0x1f, RZ, 0xc0, !PT ;  /* 0x0000001f02ff7812 */ /* 0x002fda000780c0ff */
[----:B------:R-:W-:Y:S05]  /*7e30*/  @!P0 BRA `(.L_x_2487) ;  /* 0x0000000000048947 */ /* 0x000fea0003800000 */
[----:B------:R-:W-:Y:S01]  /*7e40*/  BPT.TRAP 0x1 ;  /* 0x000000040000795c */ /* 0x000fe20000300000 */
.L_x_2487:
        /* <DEDUP_REMOVED lines=47> */
.L_x_2468:
[----:B------:R-:W-:Y:S05]  /*8140*/  BSYNC B0 ;  /* 0x0000000000007941 */ /* 0x000fea0003800000 */
.L_x_2467:
[----:B------:R-:W-:-:S03]  /*8150*/  UMOV UR7, 0xffffffff ;  /* 0xffffffff00077882 */ /* 0x000fc60000000000 */
[----:B------:R-:W-:Y:S05]  /*8160*/  BRA.DIV UR7, `(.L_x_2488) ;  /* 0x00000006079c7947 */ /* 0x000fea000b800000 */
[----:B------:R-:W-:-:S13]  /*8170*/  ELECT P6, URZ, PT ;  /* 0x00000000003f782f */ /* 0x000fda00038c0000 */
.L_x_2508:
[----:B------:R-:W-:Y:S05]  /*8180*/  @!P6 BRA `(.L_x_2416) ;  /* 0x000000000084e947 */ /* 0x000fea0003800000 */
[----:B------:R-:W-:-:S06]  /*8190*/  ULOP3.LUT UR7, UR38, 0x2, URZ, 0xfc, !UPT ;  /* 0x0000000226077892 */ /* 0x000fcc000f8efc3f */
[----:B------:R-:W-:-:S05]  /*81a0*/  IMAD.U32 R2, RZ, RZ, UR7 ;  /* 0x00000007ff027e24 */ /* 0x000fca000f8e00ff */
[----:B------:R-:W-:-:S13]  /*81b0*/  ISETP.NE.AND P2, PT, R2, 0x3, PT ;  /* 0x000000030200780c */ /* 0x000fda0003f45270 */
[----:B------:R-:W-:Y:S05]  /*81c0*/  @!P2 BRA `(.L_x_2489) ;  /* 0x000000000004a947 */ /* 0x000fea0003800000 */
[----:B------:R-:W-:Y:S01]  /*81d0*/  BPT.TRAP 0x1 ;  /* 0x000000040000795c */ /* 0x000fe20000300000 */
.L_x_2489:
        /* <DEDUP_REMOVED lines=15> */
.L_x_2509:
[----:B------:R-:W2:Y:S02]  /*82d0*/  SYNCS.PHASECHK.TRANS64.TRYWAIT P0, [R3+URZ], R2 ;  /* 0x00000002030075a7 */ /* 0x000ea4000800017f */
[----:B--2---:R-:W-:Y:S05]  /*82e0*/  @!P0 BRA `(.L_x_2491) ;  /* 0x0000000400708947 */ /* 0x004fea0003800000 */
.L_x_2510:
[----:B------:R-:W-:Y:S05]  /*82f0*/  @!P2 BRA `(.L_x_2492) ;  /* 0x000000000004a947 */ /* 0x000fea0003800000 */
[----:B------:R-:W-:Y:S01]  /*8300*/  BPT.TRAP 0x1 ;  /* 0x000000040000795c */ /* 0x000fe20000300000 */
.L_x_2492:
[----:B--2---:R-:W-:-:S04]  /*8310*/  VIADD R3, R7, 0x26840 ;  /* 0x0002684007037836 */ /* 0x004fc80000000000 */
[----:B------:R-:W-:-:S04]  /*8320*/  IMAD R0, R0, 0x8, R3 ;  /* 0x0000000800007824 */ /* 0x000fc800078e0203 */
[----:B------:R-:W2:Y:S02]  /*8330*/  SYNCS.PHASECHK.TRANS64.TRYWAIT P0, [R0+URZ], R5 ;  /* 0x00000005000075a7 */ /* 0x000ea4000800017f */
[----:B--2---:R-:W-:Y:S05]  /*8340*/  @!P0 BRA `(.L_x_2493) ;  /* 0x00000004006c8947 */ /* 0x004fea0003800000 */
.L_x_2511:
[----:B------:R-:W-:-:S07]  /*8350*/  IMAD R3, R4, 0x8, R3 ;  /* 0x0000000804037824 */ /* 0x000fce00078e0203 */
.L_x_2494:
[----:B---3--:R3:W4:Y:S02]  /*8360*/  SYNCS.PHASECHK.TRANS64.TRYWAIT P0, [R3+URZ], R2 ;  /* 0x00000002030075a7 */ /* 0x008724000800017f */
[----:B----4-:R-:W-:Y:S05]  /*8370*/  @!P0 NANOSLEEP.SYNCS 0x989680 ;  /* 0x009896800000895d */ /* 0x010fea0003900000 */
[----:B------:R-:W4:Y:S02]  /*8380*/  @!P0 SYNCS.PHASECHK.TRANS64 P0, [R3+URZ], R2 ;  /* 0x00000002030085a7 */ /* 0x000f24000800007f */
[----:B----4-:R-:W-:Y:S05]  /*8390*/  @!P0 BRA `(.L_x_2494) ;  /* 0xfffffffc00f08947 */ /* 0x010fea000383ffff */
.L_x_2416:
[----:B------:R-:W-:Y:S05]  /*83a0*/  BSYNC B6 ;  /* 0x0000000000067941 */ /* 0x000fea0003800000 */
.L_x_2411:
[----:B------:R-:W-:Y:S05]  /*83b0*/  EXIT ;  /* 0x000000000000794d */ /* 0x000fea0003800000 */
.L_x_2422:
[----:B------:R-:W-:Y:S02]  /*83c0*/  IMAD.MOV.U32 R13, RZ, RZ, R19 ;  /* 0x000000ffff0d7224 */ /* 0x000fe400078e0013 */
[----:B------:R-:W-:Y:S02]  /*83d0*/  IMAD.MOV.U32 R12, RZ, RZ, RZ ;  /* 0x000000ffff0c7224 */ /* 0x000fe400078e00ff */
[----:B------:R-:W-:Y:S02]  /*83e0*/  IMAD.MOV.U32 R11, RZ, RZ, 0x1f ;  /* 0x0000001fff0b7424 */ /* 0x000fe400078e00ff */
[----:B------:R-:W-:-:S07]  /*83f0*/  IMAD.MOV.U32 R15, RZ, RZ, -0x1 ;  /* 0xffffffffff0f7424 */ /* 0x000fce00078e00ff */
[----:B------:R-:W-:Y:S05]  /*8400*/  WARPSYNC.COLLECTIVE R15, `(.L_x_2495) ;  /* 0x000000000f087348 */ /* 0x000fea0003c00000 */
[----:B------:R1:W2:Y:S02]  /*8410*/  SHFL.IDX P6, R14, R13, R12, R11 ;  /* 0x0000000c0d0e7389 */ /* 0x0002a400000c000b */
[----:B-12---:R-:W-:Y:S01]  /*8420*/  ENDCOLLECTIVE ;  /* 0x000000000000791b */ /* 0x006fe20003800000 */
.L_x_2495:
[----:B------:R-:W-:Y:S05]  /*8430*/  BRA `(.L_x_2496) ;  /* 0xffffff8c006c7947 */ /* 0x000fea000383ffff */
.L_x_2424:
[----:B--2---:R2:W3:Y:S02]  /*8440*/  SYNCS.PHASECHK.TRANS64.TRYWAIT P0, [R2+URZ+0x26800], R5 ;  /* 0x02680005020075a7 */ /* 0x0044e4000800017f */
[----:B---3--:R-:W-:Y:S05]  /*8450*/  @!P0 NANOSLEEP.SYNCS 0x989680 ;  /* 0x009896800000895d */ /* 0x008fea0003900000 */
[----:B------:R-:W3:Y:S02]  /*8460*/  @!P0 SYNCS.PHASECHK.TRANS64 P0, [R2+URZ+0x26800], R5 ;  /* 0x02680005020085a7 */ /* 0x000ee4000800007f */
[----:B---3--:R-:W-:Y:S05]  /*8470*/  @!P0 BRA `(.L_x_2424) ;  /* 0xfffffffc00f08947 */ /* 0x008fea000383ffff */
[----:B------:R-:W-:Y:S05]  /*8480*/  BRA `(.L_x_2423) ;  /* 0xffffff8c00947947 */ /* 0x000fea000383ffff */
.L_x_2429:
[----:B--2---:R-:W-:-:S04]  /*8490*/  IMAD.U32 R5, RZ, RZ, UR7 ;  /* 0x00000007ff057e24 */ /* 0x004fc8000f8e00ff */
[----:B------:R2:W3:Y:S03]  /*84a0*/  SYNCS.PHASECHK.TRANS64.TRYWAIT P1, [R5+URZ+0x26810], R6 ;  /* 0x02681006050075a7 */ /* 0x0004e6000802017f */
[----:B---3--:R-:W-:Y:S05]  /*84b0*/  @!P1 NANOSLEEP.SYNCS 0x989680 ;  /* 0x009896800000995d */ /* 0x008fea0003900000 */
[----:B------:R-:W3:Y:S02]  /*84c0*/  @!P1 SYNCS.PHASECHK.TRANS64 P1, [R5+URZ+0x26810], R6 ;  /* 0x02681006050095a7 */ /* 0x000ee4000802007f */
[----:B---3--:R-:W-:Y:S05]  /*84d0*/  @!P1 BRA `(.L_x_2429) ;  /* 0xfffffffc00ec9947 */ /* 0x008fea000383ffff */
[----:B------:R-:W-:Y:S05]  /*84e0*/  BRA `(.L_x_2428) ;  /* 0xffffff9400ec7947 */ /* 0x000fea000383ffff */
.L_x_2433:
[----:B------:R-:W-:-:S04]  /*84f0*/  IMAD.U32 R5, RZ, RZ, UR7 ;  /* 0x00000007ff057e24 */ /* 0x000fc8000f8e00ff */
[----:B------:R1:W1:Y:S03]  /*8500*/  SYNCS.PHASECHK.TRANS64.TRYWAIT P1, [R5+URZ+0x26830], R6 ;  /* 0x02683006050075a7 */ /* 0x000266000802017f */
[----:B-1----:R-:W-:Y:S05]  /*8510*/  @!P1 NANOSLEEP.SYNCS 0x989680 ;  /* 0x009896800000995d */ /* 0x002fea0003900000 */
[----:B------:R-:W1:Y:S02]  /*8520*/  @!P1 SYNCS.PHASECHK.TRANS64 P1, [R5+URZ+0x26830], R6 ;  /* 0x02683006050095a7 */ /* 0x000e64000802007f */
[----:B-1----:R-:W-:Y:S05]  /*8530*/  @!P1 BRA `(.L_x_2433) ;  /* 0xfffffffc00ec9947 */ /* 0x002fea000383ffff */
[----:B------:R-:W-:Y:S05]  /*8540*/  BRA `(.L_x_2432) ;  /* 0xffffff9800f47947 */ /* 0x000fea000383ffff */
.L_x_2469:
[----:B-1----:R1:W2:Y:S02]  /*8550*/  SYNCS.PHASECHK.TRANS64.TRYWAIT P0, [R16+URZ+0x26820], R3 ;  /* 0x02682003100075a7 */ /* 0x0022a4000800017f */
[----:B--2---:R-:W-:Y:S05]  /*8560*/  @!P0 NANOSLEEP.SYNCS 0x989680 ;  /* 0x009896800000895d */ /* 0x004fea0003900000 */
[----:B------:R-:W2:Y:S02]  /*8570*/  @!P0 SYNCS.PHASECHK.TRANS64 P0, [R16+URZ+0x26820], R3 ;  /* 0x02682003100085a7 */ /* 0x000ea4000800007f */
[----:B--2---:R-:W-:Y:S05]  /*8580*/  @!P0 BRA `(.L_x_2469) ;  /* 0xfffffffc00f08947 */ /* 0x004fea000383ffff */
[----:B------:R-:W-:Y:S05]  /*8590*/  BRA `(.L_x_2497) ;  /* 0xffffffdc00147947 */ /* 0x000fea000383ffff */
.L_x_2473:
[----:B-1----:R1:W3:Y:S02]  /*85a0*/  SYNCS.PHASECHK.TRANS64.TRYWAIT P1, [R16+URZ+0x26840], R21 ;  /* 0x02684015100075a7 */ /* 0x0022e4000802017f */
[----:B---3--:R-:W-:Y:S05]  /*85b0*/  @!P1 NANOSLEEP.SYNCS 0x989680 ;  /* 0x009896800000995d */ /* 0x008fea0003900000 */
[----:B------:R-:W3:Y:S02]  /*85c0*/  @!P1 SYNCS.PHASECHK.TRANS64 P1, [R16+URZ+0x26840], R21 ;  /* 0x02684015100095a7 */ /* 0x000ee4000802007f */
[----:B---3--:R-:W-:Y:S05]  /*85d0*/  @!P1 BRA `(.L_x_2473) ;  /* 0xfffffffc00f09947 */ /* 0x008fea000383ffff */
[----:B------:R-:W-:Y:S05]  /*85e0*/  BRA `(.L_x_2498) ;  /* 0xffffffe400407947 */ /* 0x000fea000383ffff */
.L_x_2475:
[----:B--2---:R2:W3:Y:S02]  /*85f0*/  SYNCS.PHASECHK.TRANS64.TRYWAIT P1, [R16+URZ+0x26828], R21 ;  /* 0x02682815100075a7 */ /* 0x0044e4000802017f */
[----:B---3--:R-:W-:Y:S05]  /*8600*/  @!P1 NANOSLEEP.SYNCS 0x989680 ;  /* 0x009896800000995d */ /* 0x008fea0003900000 */
[----:B------:R-:W3:Y:S02]  /*8610*/  @!P1 SYNCS.PHASECHK.TRANS64 P1, [R16+URZ+0x26828], R21 ;  /* 0x02682815100095a7 */ /* 0x000ee4000802007f */
[----:B---3--:R-:W-:Y:S05]  /*8620*/  @!P1 BRA `(.L_x_2475) ;  /* 0xfffffffc00f09947 */ /* 0x008fea000383ffff */
[----:B------:R-:W-:Y:S05]  /*8630*/  BRA `(.L_x_2499) ;  /* 0xffffffe400f07947 */ /* 0x000fea000383ffff */
.L_x_2477:
[----:B---3--:R3:W4:Y:S02]  /*8640*/  SYNCS.PHASECHK.TRANS64.TRYWAIT P1, [R16+URZ+0x26848], R21 ;  /* 0x02684815100075a7 */ /* 0x008724000802017f */
[----:B----4-:R-:W-:Y:S05]  /*8650*/  @!P1 NANOSLEEP.SYNCS 0x989680 ;  /* 0x009896800000995d */ /* 0x010fea0003900000 */
[----:B------:R-:W4:Y:S02]  /*8660*/  @!P1 SYNCS.PHASECHK.TRANS64 P1, [R16+URZ+0x26848], R21 ;  /* 0x02684815100095a7 */ /* 0x000f24000802007f */
[----:B----4-:R-:W-:Y:S05]  /*8670*/  @!P1 BRA `(.L_x_2477) ;  /* 0xfffffffc00f09947 */ /* 0x010fea000383ffff */
[----:B------:R-:W-:Y:S05]  /*8680*/  BRA `(.L_x_2500) ;  /* 0xffffffe800a07947 */ /* 0x000fea000383ffff */
.L_x_2479:
[----:B------:R-:W-:-:S07]  /*8690*/  SHF.L.U32 R5, R11, 0x1f, RZ ;  /* 0x0000001f0b057819 */ /* 0x000fce00000006ff */
.L_x_2501:
[----:B------:R1:W1:Y:S02]  /*86a0*/  SYNCS.PHASECHK.TRANS64.TRYWAIT P1, [R16+URZ+0x26820], R5 ;  /* 0x02682005100075a7 */ /* 0x000264000802017f */
[----:B-1----:R-:W-:Y:S05]  /*86b0*/  @!P1 NANOSLEEP.SYNCS 0x989680 ;  /* 0x009896800000995d */ /* 0x002fea0003900000 */
[----:B------:R-:W1:Y:S02]  /*86c0*/  @!P1 SYNCS.PHASECHK.TRANS64 P1, [R16+URZ+0x26820], R5 ;  /* 0x02682005100095a7 */ /* 0x000e64000802007f */
[----:B-1----:R-:W-:Y:S05]  /*86d0*/  @!P1 BRA `(.L_x_2501) ;  /* 0xfffffffc00f09947 */ /* 0x002fea000383ffff */
[----:B------:R-:W-:Y:S05]  /*86e0*/  BRA `(.L_x_2502) ;  /* 0xffffffec00387947 */ /* 0x000fea000383ffff */
.L_x_2482:
[----:B-1----:R1:W2:Y:S02]  /*86f0*/  SYNCS.PHASECHK.TRANS64.TRYWAIT P1, [R16+URZ+0x26840], R13 ;  /* 0x0268400d100075a7 */ /* 0x0022a4000802017f */
[----:B--2---:R-:W-:Y:S05]  /*8700*/  @!P1 NANOSLEEP.SYNCS 0x989680 ;  /* 0x009896800000995d */ /* 0x004fea0003900000 */
[----:B------:R-:W2:Y:S02]  /*8710*/  @!P1 SYNCS.PHASECHK.TRANS64 P1, [R16+URZ+0x26840], R13 ;  /* 0x0268400d100095a7 */ /* 0x000ea4000802007f */
[----:B--2---:R-:W-:Y:S05]  /*8720*/  @!P1 BRA `(.L_x_2482) ;  /* 0xfffffffc00f09947 */ /* 0x004fea000383ffff */
[----:B------:R-:W-:Y:S05]  /*8730*/  BRA `(.L_x_2503) ;  /* 0xfffffff0000c7947 */ /* 0x000fea000383ffff */
.L_x_2484:
[----:B--2---:R2:W1:Y:S02]  /*8740*/  SYNCS.PHASECHK.TRANS64.TRYWAIT P1, [R16+URZ+0x26828], R13 ;  /* 0x0268280d100075a7 */ /* 0x004464000802017f */
[----:B-1----:R-:W-:Y:S05]  /*8750*/  @!P1 NANOSLEEP.SYNCS 0x989680 ;  /* 0x009896800000995d */ /* 0x002fea0003900000 */
[----:B------:R-:W1:Y:S02]  /*8760*/  @!P1 SYNCS.PHASECHK.TRANS64 P1, [R16+URZ+0x26828], R13 ;  /* 0x0268280d100095a7 */ /* 0x000e64000802007f */
[----:B-1----:R-:W-:Y:S05]  /*8770*/  @!P1 BRA `(.L_x_2484) ;  /* 0xfffffffc00f09947 */ /* 0x002fea000383ffff */
[----:B------:R-:W-:Y:S05]  /*8780*/  BRA `(.L_x_2504) ;  /* 0xfffffff000b07947 */ /* 0x000fea000383ffff */
.L_x_2486:
[----:B------:R1:W1:Y:S02]  /*8790*/  SYNCS.PHASECHK.TRANS64.TRYWAIT P0, [R3+URZ+0x26840], R0 ;  /* 0x02684000030075a7 */ /* 0x000264000800017f */
[----:B-1----:R-:W-:Y:S05]  /*87a0*/  @!P0 NANOSLEEP.SYNCS 0x989680 ;  /* 0x009896800000895d */ /* 0x002fea0003900000 */
[----:B------:R-:W1:Y:S02]  /*87b0*/  @!P0 SYNCS.PHASECHK.TRANS64 P0, [R3+URZ+0x26840], R0 ;  /* 0x02684000030085a7 */ /* 0x000e64000800007f */
[----:B-1----:R-:W-:Y:S05]  /*87c0*/  @!P0 BRA `(.L_x_2486) ;  /* 0xfffffffc00f08947 */ /* 0x002fea000383ffff */
[----:B------:R-:W-:Y:S05]  /*87d0*/  BRA `(.L_x_2505) ;  /* 0xfffffff400807947 */ /* 0x000fea000383ffff */
.L_x_2488:
[----:B------:R-:W-:Y:S01]  /*87e0*/  BSSY B0, `(.L_x_2506) ;  /* 0x0000006000007945 */ /* 0x000fe20003800000 */
[----:B------:R-:W-:-:S07]  /*87f0*/  IMAD.MOV.U32 R15, RZ, RZ, -0x1 ;  /* 0xffffffffff0f7424 */ /* 0x000fce00078e00ff */
[----:B------:R-:W-:Y:S05]  /*8800*/  WARPSYNC.COLLECTIVE R15, `(.L_x_2507) ;  /* 0x000000000f0c7348 */ /* 0x000fea0003c00000 */
[----:B------:R-:W-:Y:S02]  /*8810*/  ELECT P6, UR62, PT ;  /* 0x00000000003e782f */ /* 0x000fe400038c0000 */
[----:B------:R-:W-:Y:S01]  /*8820*/  MOV R14, UR62 ;  /* 0x0000003e000e7c02 */ /* 0x000fe20008000f00 */
[----:B------:R-:W-:Y:S10]  /*8830*/  ENDCOLLECTIVE ;  /* 0x000000000000791b */ /* 0x000ff40003800000 */
.L_x_2507:
[----:B------:R-:W-:Y:S05]  /*8840*/  BSYNC B0 ;  /* 0x0000000000007941 */ /* 0x000fea0003800000 */
.L_x_2506:
[----:B------:R-:W-:Y:S05]  /*8850*/  BRA `(.L_x_2508) ;  /* 0xfffffff800487947 */ /* 0x000fea000383ffff */
.L_x_2490:
[----:B-1----:R1:W2:Y:S02]  /*8860*/  SYNCS.PHASECHK.TRANS64.TRYWAIT P0, [R6+URZ], R5 ;  /* 0x00000005060075a7 */ /* 0x0022a4000800017f */
[----:B--2---:R-:W-:Y:S05]  /*8870*/  @!P0 NANOSLEEP.SYNCS 0x989680 ;  /* 0x009896800000895d */ /* 0x004fea0003900000 */
[----:B------:R-:W2:Y:S02]  /*8880*/  @!P0 SYNCS.PHASECHK.TRANS64 P0, [R6+URZ], R5 ;  /* 0x00000005060085a7 */ /* 0x000ea4000800007f */
[----:B--2---:R-:W-:Y:S05]  /*8890*/  @!P0 BRA `(.L_x_2490) ;  /* 0xfffffffc00f08947 */ /* 0x004fea000383ffff */
[----:B------:R-:W-:Y:S05]  /*88a0*/  BRA `(.L_x_2509) ;  /* 0xfffffff800887947 */ /* 0x000fea000383ffff */
.L_x_2491:
[----:B--2---:R2:W3:Y:S02]  /*88b0*/  SYNCS.PHASECHK.TRANS64.TRYWAIT P0, [R3+URZ], R2 ;  /* 0x00000002030075a7 */ /* 0x0044e4000800017f */
[----:B---3--:R-:W-:Y:S05]  /*88c0*/  @!P0 NANOSLEEP.SYNCS 0x989680 ;  /* 0x009896800000895d */ /* 0x008fea0003900000 */
[----:B------:R-:W3:Y:S02]  /*88d0*/  @!P0 SYNCS.PHASECHK.TRANS64 P0, [R3+URZ], R2 ;  /* 0x00000002030085a7 */ /* 0x000ee4000800007f */
[----:B---3--:R-:W-:Y:S05]  /*88e0*/  @!P0 BRA `(.L_x_2491) ;  /* 0xfffffffc00f08947 */ /* 0x008fea000383ffff */
[----:B------:R-:W-:Y:S05]  /*88f0*/  BRA `(.L_x_2510) ;  /* 0xfffffff8007c7947 */ /* 0x000fea000383ffff */
.L_x_2493:
[----:B--2---:R2:W3:Y:S02]  /*8900*/  SYNCS.PHASECHK.TRANS64.TRYWAIT P0, [R0+URZ], R5 ;  /* 0x00000005000075a7 */ /* 0x0044e4000800017f */
[----:B---3--:R-:W-:Y:S05]  /*8910*/  @!P0 NANOSLEEP.SYNCS 0x989680 ;  /* 0x009896800000895d */ /* 0x008fea0003900000 */
[----:B------:R-:W3:Y:S02]  /*8920*/  @!P0 SYNCS.PHASECHK.TRANS64 P0, [R0+URZ], R5 ;  /* 0x00000005000085a7 */ /* 0x000ee4000800007f */
[----:B---3--:R-:W-:Y:S05]  /*8930*/  @!P0 BRA `(.L_x_2493) ;  /* 0xfffffffc00f08947 */ /* 0x008fea000383ffff */
[----:B------:R-:W-:Y:S05]  /*8940*/  BRA `(.L_x_2511) ;  /* 0xfffffff800807947 */ /* 0x000fea000383ffff */
.L_x_2512:
        /* <DEDUP_REMOVED lines=11> */
.L_x_3311:


//--------------------- .text._ZN7cutlass13device_kernelIN5flash11enable_sm90INS1_16FlashAttnBwdSm90INS1_25CollectiveMainloopBwdSm90ILi2ELi2ELi2EN4cute5tupleIJNS5_1CILi1EEES8_S8_EEENS6_IJNS7_ILi64EEENS7_ILi128EEENS7_ILi96EEEEEENS_10bfloat16_tEfNS_4arch4Sm90ELb1ELb0ELb0ELb0ELb1ELb1ELb0ELb0ELi2ELi1ELi2ELi1ELb1EEENS1_24CollectiveEpilogueBwdGQAISD_fSG_Li256ELb0ELb1EEENS1_25SingleTileBwdLPTSchedulerILb0ELi128ELb1EEEEEEEEEvNT_6ParamsE --------------------------
	.section	.text._ZN7cutlass13device_kernelIN5flash11enable_sm90INS1_16FlashAttnBwdSm90INS1_25CollectiveMainloopBwdSm90ILi2ELi2ELi2EN4cute5tupleIJNS5_1CILi1EEES8_S8_EEENS6_IJNS7_ILi64EEENS7_ILi128EEENS7_ILi96EEEEEENS_10bfloat16_tEfNS_4arch4Sm90ELb1ELb0ELb0ELb0ELb1ELb1ELb0ELb0ELi2ELi1ELi2ELi1ELb1EEENS1_24CollectiveEpilogueBwdGQAISD_fSG_Li256ELb0ELb1EEENS1_25SingleTileBwdLPTSchedulerILb0ELi128ELb1EEEEEEEEEvNT_6ParamsE,"ax",@progbits
	.align	128
.text._ZN7cutlass13device_kernelIN5flash11enable_sm90INS1_16FlashAttnBwdSm90INS1_25CollectiveMainloopBwdSm90ILi2ELi2ELi2EN4cute5tupleIJNS5_1CILi1EEES8_S8_EEENS6_IJNS7_ILi64EEENS7_ILi128EEENS7_ILi96EEEEEENS_10bfloat16_tEfNS_4arch4Sm90ELb1ELb0ELb0ELb0ELb1ELb1ELb0ELb0ELi2ELi1ELi2ELi1ELb1EEENS1_24CollectiveEpilogueBwdGQAISD_fSG_Li256ELb0ELb1EEENS1_25SingleTileBwdLPTSchedulerILb0ELi128ELb1EEEEEEEEEvNT_6ParamsE:
        .type           _ZN7cutlass13device_kernelIN5flash11enable_sm90INS1_16FlashAttnBwdSm90INS1_25CollectiveMainloopBwdSm90ILi2ELi2ELi2EN4cute5tupleIJNS5_1CILi1EEES8_S8_EEENS6_IJNS7_ILi64EEENS7_ILi128EEENS7_ILi96EEEEEENS_10bfloat16_tEfNS_4arch4Sm90ELb1ELb0ELb0ELb0ELb1ELb1ELb0ELb0ELi2ELi1ELi2ELi1ELb1EEENS1_24CollectiveEpilogueBwdGQAISD_fSG_Li256ELb0ELb1EEENS1_25SingleTileBwdLPTSchedulerILb0ELi128ELb1EEEEEEEEEvNT_6ParamsE,@function
        .size           _ZN7cutlass13device_kernelIN5flash11enable_sm90INS1_16FlashAttnBwdSm90INS1_25CollectiveMainloopBwdSm90ILi2ELi2ELi2EN4cute5tupleIJNS5_1CILi1EEES8_S8_EEENS6_IJNS7_ILi64EEENS7_ILi128EEENS7_ILi96EEEEEENS_10bfloat16_tEfNS_4arch4Sm90ELb1ELb0ELb0ELb0ELb1ELb1ELb0ELb0ELi2ELi1ELi2ELi1ELb1EEENS1_24CollectiveEpilogueBwdGQAISD_fSG_Li256ELb0ELb1EEENS1_25SingleTileBwdLPTSchedulerILb0ELi128ELb1EEEEEEEEEvNT_6ParamsE,(.L_x_3312 - _ZN7cutlass13device_kernelIN5flash11enable_sm90INS1_16FlashAttnBwdSm90INS1_25CollectiveMainloopBwdSm90ILi2ELi2ELi2EN4cute5tupleIJNS5_1CILi1EEES8_S8_EEENS6_IJNS7_ILi64EEENS7_ILi128EEENS7_ILi96EEEEEENS_10bfloat16_tEfNS_4arch4Sm90ELb1ELb0ELb0ELb0ELb1ELb1ELb0ELb0ELi2ELi1ELi2ELi1ELb1EEENS1_24CollectiveEpilogueBwdGQAISD_fSG_Li256ELb0ELb1EEENS1_25SingleTileBwdLPTSchedulerILb0ELi128ELb1EEEEEEEEEvNT_6ParamsE)
        .other          _ZN7cutlass13device_kernelIN5flash11enable_sm90INS1_16FlashAttnBwdSm90INS1_25CollectiveMainloopBwdSm90ILi2ELi2ELi2EN4cute5tupleIJNS5_1CILi1EEES8_S8_EEENS6_IJNS7_ILi64EEENS7_ILi128EEENS7_ILi96EEEEEENS_10bfloat16_tEfNS_4arch4Sm90ELb1ELb0ELb0ELb0ELb1ELb1ELb0ELb0ELi2ELi1ELi2ELi1ELb1EEENS1_24CollectiveEpilogueBwdGQAISD_fSG_Li256ELb0ELb1EEENS1_25SingleTileBwdLPTSchedulerILb0ELi128ELb1EEEEEEEEEvNT_6ParamsE,@"STO_CUDA_ENTRY STV_DEFAULT"
_ZN7cutlass13device_kernelIN5flash11enable_sm90INS1_16FlashAttnBwdSm90INS1_25CollectiveMainloopBwdSm90ILi2ELi2ELi2EN4cute5tupleIJNS5_1CILi1EEES8_S8_EEENS6_IJNS7_ILi64EEENS7_ILi128EEENS7_ILi96EEEEEENS_10bfloat16_tEfNS_4arch4Sm90ELb1ELb0ELb0ELb0ELb1ELb1ELb0ELb0ELi2ELi1ELi2ELi1ELb1EEENS1_24CollectiveEpilogueBwdGQAISD_fSG_Li256ELb0ELb1EEENS1_25SingleTileBwdLPTSchedulerILb0ELi128ELb1EEEEEEEEEvNT_6ParamsE:
        /* <DEDUP_REMOVED lines=24> */
.L_x_2514:
[----:B------:R-:W-:Y:S05]  /*0180*/  BSYNC B0 ;  /* 0x0000000000007941 */ /* 0x000fea0003800000 */
.L_x_2513:
        /* <DEDUP_REMOVED lines=37> */
.L_x_2515:
        /* <DEDUP_REMOVED lines=22> */
.L_x_2516:
[----:B------:R-:W-:Y:S01]  /*0540*/  PLOP3.LUT P0, PT, PT, PT, UP0, 0x80, 0x0 ;  /* 0x000000000000781c */ /* 0x000fe20003f0f008 */
[----:B------:R-:W-:Y:S01]  /*0550*/  NOP ;  /* 0x0000000000007918 */ /* 0x000fe20000000000 */
[----:B------:R-:W-:Y:S01]  /*0560*/  ULDC.64 UR46, c[0x0][0x208] ;  /* 0x00008200002e7ab9 */ /* 0x000fe20000000a00 */
[----:B------:R-:W-:Y:S01]  /*0570*/  BSSY B6, `(.L_x_2517) ;  /* 0x00008d4000067945 */ /* 0x000fe20003800000 */
[----:B-12-4-:R-:W-:Y:S09]  /*0580*/  BAR.SYNC.DEFER_BLOCKING 0x0 ;  /* 0x0000000000007b1d */ /* 0x016ff20000010000 */
[----:B------:R-:W-:Y:S05]  /*0590*/  @!P0 BRA `(.L_x_2518) ;  /* 0x0000004c00308947 */ /* 0x000fea0003800000 */
.L_x_2519:
        /* <DEDUP_REMOVED lines=32> */
.L_x_2520:
[----:B------:R-:W-:Y:S01]  /*07a0*/  ULDC UR7, c[0x0][0x8cc] ;  /* 0x0002330000077ab9 */ /* 0x000fe20000000800 */
[----:B------:R-:W-:Y:S01]  /*07b0*/  UMOV UR36, UR10 ;  /* 0x0000000a00247c82 */ /* 0x000fe20008000000 */
[----:B------:R-:W-:-:S11]  /*07c0*/  UISETP.NE.AND UP0, UPT, UR7, 0x1, UPT ;  /* 0x000000010700788c */ /* 0x000fd6000bf05270 */
[----:B------:R-:W-:Y:S02]  /*07d0*/  @UP0 ULDC.64 UR8, c[0x0][0x8d0] ;  /* 0x0002340000080ab9 */ /* 0x000fe40000000a00 */
[----:B------:R-:W-:-:S04]  /*07e0*/  UIMAD.WIDE.U32 UR4, UR10, UR8, URZ ;  /* 0x000000080a0472a5 */ /* 0x000fc8000f8e003f */
[----:B------:R-:W-:-:S04]  /*07f0*/  @UP0 USHF.R.U32.HI UR36, URZ, UR9, UR5 ;  /* 0x000000093f240299 */ /* 0x000fc80008011605 */
[----:B------:R-:W-:-:S12]  /*0800*/  UIMAD UR4, UR36, UR7, URZ ;  /* 0x00000007240472a4 */ /* 0x000fd8000f8e023f */
.L_x_2521:
        /* <DEDUP_REMOVED lines=104> */
.L_x_2525:
        /* <DEDUP_REMOVED lines=15> */
.L_x_2524:
        /* <DEDUP_REMOVED lines=22> */
.L_x_2527:
        /* <DEDUP_REMOVED lines=15> */
.L_x_2526:
[----:B------:R-:W-:Y:S01]  /*11d0*/  SHF.R.S32.HI R23, RZ, 0x1f, R22 ;  /* 0x0000001fff177819 */ /* 0x000fe20000011416 */
[----:B------:R-:W-:-:S03]  /*11e0*/  UMOV UR4, 0xffffffff ;  /* 0xffffffff00047882 */ /* 0x000fc60000000000 */
[----:B------:R-:W-:-:S04]  /*11f0*/  LEA.HI R0, R23, R22, RZ, 0x7 ;  /* 0x0000001617007211 */ /* 0x000fc800078f38ff */
[----:B------:R-:W-:Y:S01]  /*1200*/  SHF.R.S32.HI R19, RZ, 0x7, R0 ;  /* 0x00000007ff137819 */ /* 0x000fe20000011400 */
[----:B------:R-:W-:Y:S06]  /*1210*/  BRA.DIV UR4, `(.L_x_2528) ;  /* 0x00000082042c7947 */ /* 0x000fec000b800000 */
[----:B------:R1:W2:Y:S02]  /*1220*/  SHFL.IDX PT, R14, R19, RZ, 0x1f ;  /* 0x00001fff130e7589 */ /* 0x0002a400000e0000 */
.L_x_2632:
        /* <DEDUP_REMOVED lines=15> */
.L_x_2529:
        /* <DEDUP_REMOVED lines=19> */
.L_x_2531:
        /* <DEDUP_REMOVED lines=123> */
.L_x_2542:
[----:B------:R-:W-:-:S06]  /*1c00*/  UISETP.NE.AND UP0, UPT, UR16, 0x3, UPT ;  /* 0x000000031000788c */ /* 0x000fcc000bf05270 */
[----:B------:R-:W-:-:S13]  /*1c10*/  PLOP3.LUT P0, PT, PT, PT, UP0, 0x80, 0x0 ;  /* 0x000000000000781c */ /* 0x000fda0003f0f008 */
[----:B-1----:R-:W-:Y:S05]  /*1c20*/  @!P0 BRA `(.L_x_2532) ;  /* 0x0000000000048947 */ /* 0x002fea0003800000 */
[----:B------:R-:W-:Y:S01]  /*1c30*/  BPT.TRAP 0x1 ;  /* 0x000000040000795c */ /* 0x000fe20000300000 */
.L_x_2532:
[----:B------:R-:W-:Y:S01]  /*1c40*/  R2UR UR8, R2 ;  /* 0x00000000020872ca */ /* 0x000fe200000e0000 */
[----:B------:R-:W-:-:S05]  /*1c50*/  IMAD.U32 R6, RZ, RZ, UR4 ;  /* 0x00000004ff067e24 */ /* 0x000fca000f8e00ff */
[----:B------:R-:W-:-:S07]  /*1c60*/  SHF.L.U32 R6, R6, 0x1f, RZ ;  /* 0x0000001f06067819 */ /* 0x000fce00000006ff */
[----:B------:R-:W-:-:S09]  /*1c70*/  ULEA UR8, UR5, UR8, 0x3 ;  /* 0x0000000805087291 */ /* 0x000fd2000f8e183f */
[----:B------:R1:W2:Y:S01]  /*1c80*/  SYNCS.PHASECHK.TRANS64.TRYWAIT P1, [UR8+0x26810], R6 ;  /* 0x02681006ff0075a7 */ /* 0x0002a20008020148 */
[----:B------:R-:W-:Y:S05]  /*1c90*/  @!P0 BRA `(.L_x_2533) ;  /* 0x0000000000048947 */ /* 0x000fea0003800000 */
[----:B------:R-:W-:Y:S01]  /*1ca0*/  BPT.TRAP 0x1 ;  /* 0x000000040000795c */ /* 0x000fe20000300000 */
.L_x_2533:
[----:B--2---:R-:W-:Y:S05]  /*1cb0*/  @P1 BRA `(.L_x_2534) ;  /* 0x0000000000081947 */ /* 0x004fea0003800000 */
[----:B------:R-:W2:Y:S02]  /*1cc0*/  SYNCS.PHASECHK.TRANS64.TRYWAIT P1, [UR8+0x26810], R6 ;  /* 0x02681006ff0075a7 */ /* 0x000ea40008020148 */
[----:B--2---:R-:W-:Y:S05]  /*1cd0*/  @!P1 BRA `(.L_x_2535) ;  /* 0x0000007400b09947 */ /* 0x004fea0003800000 */
.L_x_2534:
        /* <DEDUP_REMOVED lines=66> */
.L_x_2536:
[----:B------:R1:W1:Y:S01]  /*2100*/  SYNCS.PHASECHK.TRANS64.TRYWAIT P1, [UR8+0x26830], R6 ;  /* 0x02683006ff0075a7 */ /* 0x0002620008020148 */
[----:B------:R-:W-:Y:S05]  /*2110*/  @!P0 BRA `(.L_x_2537) ;  /* 0x0000000000048947 */ /* 0x000fea0003800000 */
[----:B------:R-:W-:Y:S01]  /*2120*/  BPT.TRAP 0x1 ;  /* 0x000000040000795c */ /* 0x000fe20000300000 */
.L_x_2537:
[----:B-1----:R-:W-:Y:S05]  /*2130*/  @P1 BRA `(.L_x_2538) ;  /* 0x0000000000081947 */ /* 0x002fea0003800000 */
[----:B------:R-:W1:Y:S02]  /*2140*/  SYNCS.PHASECHK.TRANS64.TRYWAIT P1, [UR8+0x26830], R6 ;  /* 0x02683006ff0075a7 */ /* 0x000e640008020148 */
[----:B-1----:R-:W-:Y:S05]  /*2150*/  @!P1 BRA `(.L_x_2539) ;  /* 0x0000007000a89947 */ /* 0x002fea0003800000 */
.L_x_2538:
[----:B------:R-:W-:Y:S01]  /*2160*/  R2UR UR10, R2 ;  /* 0x00000000020a72ca */ /* 0x000fe200000e0000 */
[----:B------:R-:W-:Y:S01]  /*2170*/  WARPGROUP.ARRIVE ;  /* 0x00000000000079c5 */ /* 0x000fe20000000000 */
[----:B------:R-:W-:Y:S01]  /*2180*/  UMOV UR11, 0x80000020 ;  /* 0x80000020000b7882 */ /* 0x000fe20000000000 */
[----:B------:R-:W-:Y:S01]  /*2190*/  ISETP.GT.AND P1, PT, R3, RZ, PT ;  /* 0x000000ff0300720c */ /* 0x000fe20003f24270 */
[----:B------:R-:W-:-:S09]  /*21a0*/  UMOV UR15, 0xc0000010 ;  /* 0xc0000010000f7882 */ /* 0x000fd20000000000 */
[----:B------:R-:W-:-:S04]  /*21b0*/  UIADD3 UR10, UR10, 0x18000, URZ ;  /* 0x000180000a0a7890 */ /* 0x000fc8000fffe03f */
[----:B------:R-:W-:-:S04]  /*21c0*/  USHF.R.U32.HI UR10, URZ, 0x4, UR10 ;  /* 0x000000043f0a7899 */ /* 0x000fc8000801160a */
[----:B------:R-:W-:-:S04]  /*21d0*/  ULOP3.LUT UR12, UR10, 0x3fff, URZ, 0xc0, !UPT ;  /* 0x00003fff0a0c7892 */ /* 0x000fc8000f8ec03f */
[----:B------:R-:W-:Y:S02]  /*21e0*/  ULOP3.LUT UR13, UR12, 0x10000, URZ, 0xfc, !UPT ;  /* 0x000100000c0d7892 */ /* 0x000fe4000f8efc3f */
[----:B------:R-:W-:Y:S02]  /*21f0*/  ULOP3.LUT UR12, UR12, 0x1000000, URZ, 0xfc, !UPT ;  /* 0x010000000c0c7892 */ /* 0x000fe4000f8efc3f */
[----:B------:R-:W-:Y:S02]  /*2200*/  UIMAD UR13, UR5, 0x300, UR13 ;  /* 0x00000300050d78a4 */ /* 0x000fe4000f8e020d */
[----:B------:R-:W-:-:S05]  /*2210*/  UIMAD UR12, UR5, 0x300, UR12 ;  /* 0x00000300050c78a4 */ /* 0x000fca000f8e020c */
[----:B------:R-:W-:Y:S02]  /*2220*/  UMOV UR10, UR13 ;  /* 0x0000000d000a7c82 */ /* 0x000fe40008000000 */
[----:B------:R-:W-:Y:S01]  /*2230*/  HGMMA.64x64x16.F32.BF16 R120, R184, gdesc[UR8], RZ, !UPT, gsb0 ;  /* 0x00e00008b8787df0 */ /* 0x000fe2000c0018ff */
[----:B------:R-:W-:Y:S01]  /*2240*/  UIADD3 UR10, UR13, 0x2, URZ ;  /* 0x000000020d0a7890 */ /* 0x000fe2000fffe03f */
[----:B------:R-:W-:Y:S01]  /*2250*/  UMOV UR11, 0x80000020 ;  /* 0x80000020000b7882 */ /* 0x000fe20000000000 */
[----:B------:R-:W-:Y:S02]  /*2260*/  WARPGROUP.DEPBAR.LE gsb0, 0x0 ;  /* 0x00008000000079c5 */ /* 0x000fe40000010000 */
[----:B------:R-:W-:-:S06]  /*2270*/  WARPGROUP.ARRIVE ;  /* 0x00000000000079c5 */ /* 0x000fcc0000000000 */
[----:B------:R-:W-:Y:S01]  /*2280*/  HGMMA.64x64x16.F32.BF16 R120, R196, gdesc[UR8], R120, gsb0 ;  /* 0x00e00008c4787df0 */ /* 0x000fe20008001878 */
[----:B------:R-:W-:Y:S01]  /*2290*/  UIADD3 UR10, UR13, 0x100, URZ ;  /* 0x000001000d0a7890 */ /* 0x000fe2000fffe03f */
[----:B------:R-:W-:Y:S01]  /*22a0*/  UMOV UR11, 0x80000020 ;  /* 0x80000020000b7882 */ /* 0x000fe20000000000 */
[----:B------:R-:W-:Y:S02]  /*22b0*/  WARPGROUP.DEPBAR.LE gsb0, 0x0 ;  /* 0x00008000000079c5 */ /* 0x000fe40000010000 */
[----:B------:R-:W-:-:S06]  /*22c0*/  WARPGROUP.ARRIVE ;  /* 0x00000000000079c5 */ /* 0x000fcc0000000000 */
[----:B------:R-:W-:Y:S01]  /*22d0*/  HGMMA.64x64x16.F32.BF16 R120, R188, gdesc[UR8], R120, gsb0 ;  /* 0x00e00008bc787df0 */ /* 0x000fe20008001878 */
[----:B------:R-:W-:Y:S02]  /*22e0*/  UIMAD UR11, UR41, -0x40, UR6 ;  /* 0xffffffc0290b78a4 */ /* 0x000fe4000f8e0206 */
[----:B------:R-:W-:-:S04]  /*22f0*/  UIADD3 UR10, UR13, 0x102, URZ ;  /* 0x000001020d0a7890 */ /* 0x000fc8000fffe03f */
[----:B------:R-:W-:Y:S01]  /*2300*/  IADD3 R19, -R3, UR11, -R18 ;  /* 0x0000000b03137c10 */ /* 0x000fe2000fffe912 */
[----:B------:R-:W-:-:S03]  /*2310*/  UMOV UR11, 0x80000020 ;  /* 0x80000020000b7882 */ /* 0x000fc60000000000 */
[----:B------:R-:W-:-:S04]  /*2320*/  SEL R221, R19, 0x40, P1 ;  /* 0x0000004013dd7807 */ /* 0x000fc80000800000 */
[C---:B------:R-:W-:Y:S02]  /*2330*/  ISETP.GT.AND P1, PT, R221.reuse, RZ, PT ;  /* 0x000000ffdd00720c */ /* 0x040fe40003f24270 */
[C---:B------:R-:W-:Y:S02]  /*2340*/  ISETP.GT.AND P2, PT, R221.reuse, 0x38, PT ;  /* 0x00000038dd00780c */ /* 0x040fe40003f44270 */
[----:B------:R-:W-:Y:S02]  /*2350*/  FSEL R5, R152, -INF , !P1 ;  /* 0xff80000098057808 */ /* 0x000fe40004800000 */
[C---:B------:R-:W-:Y:S02]  /*2360*/  ISETP.GT.AND P1, PT, R221.reuse, 0x1, PT ;  /* 0x00000001dd00780c */ /* 0x040fe40003f24270 */
[----:B------:R-:W-:Y:S01]  /*2370*/  ISETP.GT.AND P3, PT, R221, 0x39, PT ;  /* 0x00000039dd00780c */ /* 0x000fe20003f64270 */
[----:B---3--:R-:W-:Y:S01]  /*2380*/  FFMA.FTZ R152, R5, UR7, -R216 ;  /* 0x0000000705987c23 */ /* 0x008fe200080108d8 */
[----:B------:R-:W-:-:S02]  /*2390*/  FSEL R6, R153, -INF , !P1 ;  /* 0xff80000099067808 */ /* 0x000fc40004800000 */
[----:B------:R-:W-:-:S03]  /*23a0*/  ISETP.GT.AND P1, PT, R221, 0x8, PT ;  /* 0x00000008dd00780c */ /* 0x000fc60003f24270 */
[----:B------:R-:W-:Y:S01]  /*23b0*/  FFMA.FTZ R153, R6, UR7, -R217 ;  /* 0x0000000706997c23 */ /* 0x000fe200080108d9 */
[----:B------:R-:W-:Y:S01]  /*23c0*/  FSEL R5, R156, -INF , !P1 ;  /* 0xff8000009c057808 */ /* 0x000fe20004800000 */
[----:B------:R-:W-:Y:S01]  /*23d0*/  MUFU.EX2 R152, R152 ;  /* 0x0000009800987308 */ /* 0x000fe20000000800 */
[----:B------:R-:W-:-:S03]  /*23e0*/  ISETP.GT.AND P1, PT, R221, 0x9, PT ;  /* 0x00000009dd00780c */ /* 0x000fc60003f24270 */
[----:B----4-:R-:W-:Y:S01]  /*23f0*/  FFMA.FTZ R5, R5, UR7, -R214 ;  /* 0x0000000705057c23 */ /* 0x010fe200080108d6 */
[----:B------:R-:W-:Y:S02]  /*2400*/  FSEL R6, R157, -INF , !P1 ;  /* 0xff8000009d067808 */ /* 0x000fe40004800000 */
[C---:B------:R-:W-:Y:S01]  /*2410*/  ISETP.GT.AND P1, PT, R221.reuse, 0x10, PT ;  /* 0x00000010dd00780c */ /* 0x040fe20003f24270 */
[----:B------:R-:W-:Y:S01]  /*2420*/  MUFU.EX2 R153, R153 ;  /* 0x0000009900997308 */ /* 0x000fe20000000800 */
[----:B------:R-:W-:Y:S01]  /*2430*/  FSEL R157, R180, -INF , !P2 ;  /* 0xff800000b49d7808 */ /* 0x000fe20005000000 */
[----:B------:R-:W-:Y:S01]  /*2440*/  FFMA.FTZ R6, R6, UR7, -R215 ;  /* 0x0000000706067c23 */ /* 0x000fe200080108d7 */
[----:B------:R-:W-:Y:S02]  /*2450*/  FSEL R7, R160, -INF , !P1 ;  /* 0xff800000a0077808 */ /* 0x000fe40004800000 */
[----:B------:R-:W-:Y:S01]  /*2460*/  ISETP.GT.AND P1, PT, R221, 0x11, PT ;  /* 0x00000011dd00780c */ /* 0x000fe20003f24270 */
[----:B------:R-:W-:-:S02]  /*2470*/  FFMA.FTZ R160, R157, UR7, -R218 ;  /* 0x000000079da07c23 */ /* 0x000fc400080108da */
[----:B------:R-:W1:Y:S01]  /*2480*/  MUFU.EX2 R5, R5 ;  /* 0x0000000500057308 */ /* 0x000e620000000800 */
[----:B------:R-:W-:Y:S01]  /*2490*/  FSEL R8, R161, -INF , !P1 ;  /* 0xff800000a1087808 */ /* 0x000fe20004800000 */
[----:B------:R-:W-:Y:S01]  /*24a0*/  FFMA.FTZ R7, R7, UR7, -R208 ;  /* 0x0000000707077c23 */ /* 0x000fe200080108d0 */
        /* <DEDUP_REMOVED lines=15> */
[C---:B------:R-:W-:Y:S01]  /*25a0*/  ISETP.GT.AND P1, PT, R221.reuse, 0x28, PT ;  /* 0x00000028dd00780c */ /* 0x040fe20003f24270 */
[----:B------:R-:W-:Y:S02]  /*25b0*/  WARPGROUP.DEPBAR.LE gsb0, 0x0 ;  /* 0x00008000000079c5 */ /* 0x000fe40000010000 */
[----:B------:R-:W-:Y:S01]  /*25c0*/  WARPGROUP.ARRIVE ;  /* 0x00000000000079c5 */ /* 0x000fe20000000000 */
[----:B------:R-:W-:Y:S01]  /*25d0*/  FSEL R13, R172, -INF , !P1 ;  /* 0xff800000ac0d7808 */ /* 0x000fe20004800000 */
[----:B------:R-:W-:Y:S01]  /*25e0*/  FFMA.FTZ R12, R12, UR7, -R213 ;  /* 0x000000070c0c7c23 */ /* 0x000fe200080108d5 */
[----:B------:R-:W-:Y:S01]  /*25f0*/  ISETP.GT.AND P1, PT, R221, 0x29, PT ;  /* 0x00000029dd00780c */ /* 0x000fe20003f24270 */
[----:B------:R-:W-:Y:S02]  /*2600*/  MUFU.EX2 R11, R11 ;  /* 0x0000000b000b7308 */ /* 0x000fe40000000800 */
[----:B------:R-:W-:Y:S01]  /*2610*/  HGMMA.64x64x16.F32.BF16 R120, R200, gdesc[UR8], R120, gsb0 ;  /* 0x00e00008c8787df0 */ /* 0x000fe20008001878 */
[----:B------:R-:W-:Y:S01]  /*2620*/  UIADD3 UR10, UR13, 0x200, URZ ;  /* 0x000002000d0a7890 */ /* 0x000fe2000fffe03f */
[----:B------:R-:W-:Y:S01]  /*2630*/  FSEL R14, R173, -INF , !P1 ;  /* 0xff800000ad0e7808 */ /* 0x000fe20004800000 */
[----:B------:R-:W-:Y:S01]  /*2640*/  UMOV UR11, 0x80000020 ;  /* 0x80000020000b7882 */ /* 0x000fe20000000000 */
[----:B------:R-:W-:Y:S01]  /*2650*/  ISETP.GT.AND P1, PT, R221, 0x30, PT ;  /* 0x00000030dd00780c */ /* 0x000fe20003f24270 */
[----:B------:R-:W-:Y:S01]  /*2660*/  FFMA.FTZ R13, R13, UR7, -R22 ;  /* 0x000000070d0d7c23 */ /* 0x000fe20008010816 */
[----:B------:R-:W-:Y:S01]  /*2670*/  MUFU.EX2 R12, R12 ;  /* 0x0000000c000c7308 */ /* 0x000fe20000000800 */
[----:B------:R-:W-:Y:S01]  /*2680*/  FFMA.FTZ R14, R14, UR7, -R23 ;  /* 0x000000070e0e7c23 */ /* 0x000fe20008010817 */
[----:B------:R-:W-:-:S02]  /*2690*/  FSEL R15, R176, -INF , !P1 ;  /* 0xff800000b00f7808 */ /* 0x000fc40004800000 */
        /* <DEDUP_REMOVED lines=13> */
[----:B------:R-:W-:-:S02]  /*2770*/  FSEL R157, R154, -INF , !P1 ;  /* 0xff8000009a9d7808 */ /* 0x000fc40004800000 */
[C---:B------:R-:W-:Y:S02]  /*2780*/  ISETP.GT.AND P1, PT, R177.reuse, 0x1, PT ;  /* 0x00000001b100780c */ /* 0x040fe40003f24270 */
[----:B------:R-:W-:Y:S01]  /*2790*/  ISETP.GT.AND P2, PT, R177, 0x11, PT ;  /* 0x00000011b100780c */ /* 0x000fe20003f44270 */
[----:B------:R-:W-:Y:S01]  /*27a0*/  FFMA.FTZ R157, R157, UR7, -R216 ;  /* 0x000000079d9d7c23 */ /* 0x000fe200080108d8 */
[----:B------:R-:W-:Y:S01]  /*27b0*/  FSEL R154, R155, -INF , !P1 ;  /* 0xff8000009b9a7808 */ /* 0x000fe20004800000 */
[----:B------:R-:W-:Y:S01]  /*27c0*/  MUFU.EX2 R161, R156 ;  /* 0x0000009c00a17308 */ /* 0x000fe20000000800 */
[C---:B------:R-:W-:Y:S02]  /*27d0*/  ISETP.GT.AND P1, PT, R177.reuse, 0x8, PT ;  /* 0x00000008b100780c */ /* 0x040fe40003f24270 */
[----:B------:R-:W-:Y:S01]  /*27e0*/  ISETP.GT.AND P6, PT, R177, 0x20, PT ;  /* 0x00000020b100780c */ /* 0x000fe20003fc4270 */
[----:B------:R-:W-:Y:S01]  /*27f0*/  FFMA.FTZ R165, R154, UR7, -R217 ;  /* 0x000000079aa57c23 */ /* 0x000fe200080108d9 */
[----:B------:R-:W-:-:S02]  /*2800*/  FSEL R155, R158, -INF , !P1 ;  /* 0xff8000009e9b7808 */ /* 0x000fc40004800000 */
[C---:B------:R-:W-:Y:S01]  /*2810*/  ISETP.GT.AND P1, PT, R177.reuse, 0x9, PT ;  /* 0x00000009b100780c */ /* 0x040fe20003f24270 */
[----:B------:R4:W-:Y:S01]  /*2820*/  MUFU.EX2 R164, R157 ;  /* 0x0000009d00a47308 */ /* 0x0009e20000000800 */
[----:B------:R-:W-:Y:S01]  /*2830*/  ISETP.GT.AND P5, PT, R177, 0x21, PT ;  /* 0x00000021b100780c */ /* 0x000fe20003fa4270 */
[----:B------:R-:W-:Y:S01]  /*2840*/  FFMA.FTZ R168, R155, UR7, -R214 ;  /* 0x000000079ba87c23 */ /* 0x000fe200080108d6 */
[----:B------:R-:W-:Y:S02]  /*2850*/  FSEL R154, R159, -INF , !P1 ;  /* 0xff8000009f9a7808 */ /* 0x000fe40004800000 */
[----:B------:R-:W-:Y:S02]  /*2860*/  ISETP.GT.AND P1, PT, R177, 0x10, PT ;  /* 0x00000010b100780c */ /* 0x000fe40003f24270 */
[----:B------:R-:W-:Y:S01]  /*2870*/  FSEL R181, R170, -INF , !P6 ;  /* 0xff800000aab57808 */ /* 0x000fe20007000000 */
[----:B------:R-:W-:Y:S01]  /*2880*/  FFMA.FTZ R215, R154, UR7, -R215 ;  /* 0x000000079ad77c23 */ /* 0x000fe200080108d7 */
[----:B----4-:R-:W-:Y:S01]  /*2890*/  FSEL R157, R166, -INF , !P3 ;  /* 0xff800000a69d7808 */ /* 0x010fe20005800000 */
[----:B------:R-:W4:Y:S01]  /*28a0*/  MUFU.EX2 R168, R168 ;  /* 0x000000a800a87308 */ /* 0x000f220000000800 */
[----:B------:R-:W-:Y:S01]  /*28b0*/  FSEL R154, R163, -INF , !P2 ;  /* 0xff800000a39a7808 */ /* 0x000fe20005000000 */
[----:B------:R-:W-:Y:S01]  /*28c0*/  FFMA.FTZ R212, R181, UR7, -R212 ;  /* 0x00000007b5d47c23 */ /* 0x000fe200080108d4 */
[----:B------:R-:W-:Y:S01]  /*28d0*/  ISETP.GT.AND P2, PT, R177, 0x19, PT ;  /* 0x00000019b100780c */ /* 0x000fe20003f44270 */
[----:B------:R-:W-:Y:S01]  /*28e0*/  FFMA.FTZ R176, R157, UR7, -R20 ;  /* 0x000000079db07c23 */ /* 0x000fe20008010814 */
[----:B------:R-:W-:Y:S01]  /*28f0*/  FSEL R155, R162, -INF , !P1 ;  /* 0xff800000a29b7808 */ /* 0x000fe20004800000 */
[----:B------:R-:W-:Y:S01]  /*2900*/  FFMA.FTZ R163, R154, UR7, -R209 ;  /* 0x000000079aa37c23 */ /* 0x000fe200080108d1 */
[----:B------:R-:W-:Y:S01]  /*2910*/  FSEL R20, R167, -INF , !P2 ;  /* 0xff800000a7147808 */ /* 0x000fe20005000000 */
[----:B------:R-:W5:Y:S01]  /*2920*/  MUFU.EX2 R162, R215 ;  /* 0x000000d700a27308 */ /* 0x000f620000000800 */
[----:B------:R-:W-:Y:S01]  /*2930*/  FSEL R180, R171, -INF , !P5 ;  /* 0xff800000abb47808 */ /* 0x000fe20006800000 */
[----:B------:R-:W-:Y:S01]  /*2940*/  FFMA.FTZ R169, R155, UR7, -R208 ;  /* 0x000000079ba97c23 */ /* 0x000fe200080108d0 */
[----:B------:R-:W-:-:S02]  /*2950*/  ISETP.GT.AND P1, PT, R177, 0x28, PT ;  /* 0x00000028b100780c */ /* 0x000fc40003f24270 */
[C---:B------:R-:W-:Y:S01]  /*2960*/  ISETP.GT.AND P4, PT, R177.reuse, 0x29, PT ;  /* 0x00000029b100780c */ /* 0x040fe20003f84270 */
[----:B------:R-:W-:Y:S01]  /*2970*/  FFMA.FTZ R180, R180, UR7, -R213 ;  /* 0x00000007b4b47c23 */ /* 0x000fe200080108d5 */
[C---:B------:R-:W-:Y:S01]  /*2980*/  ISETP.GT.AND P3, PT, R177.reuse, 0x30, PT ;  /* 0x00000030b100780c */ /* 0x040fe20003f64270 */
[----:B------:R-:W5:Y:S01]  /*2990*/  MUFU.EX2 R15, R15 ;  /* 0x0000000f000f7308 */ /* 0x000f620000000800 */
[C---:B------:R-:W-:Y:S02]  /*29a0*/  ISETP.GT.AND P2, PT, R177.reuse, 0x31, PT ;  /* 0x00000031b100780c */ /* 0x040fe40003f44270 */
[C---:B------:R-:W-:Y:S02]  /*29b0*/  ISETP.GT.AND P6, PT, R177.reuse, 0x38, PT ;  /* 0x00000038b100780c */ /* 0x040fe40003fc4270 */
[----:B------:R-:W-:Y:S01]  /*29c0*/  ISETP.GT.AND P5, PT, R177, 0x39, PT ;  /* 0x00000039b100780c */ /* 0x000fe20003fa4270 */
[----:B------:R-:W-:Y:S01]  /*29d0*/  FFMA.FTZ R177, R20, UR7, -R21 ;  /* 0x0000000714b17c23 */ /* 0x000fe20008010815 */
[----:B------:R-:W-:Y:S01]  /*29e0*/  FSEL R208, R175, -INF , !P4 ;  /* 0xff800000afd07808 */ /* 0x000fe20006000000 */
[----:B------:R-:W-:Y:S01]  /*29f0*/  MUFU.EX2 R165, R165 ;  /* 0x000000a500a57308 */ /* 0x000fe20000000800 */
[----:B------:R-:W-:-:S02]  /*2a00*/  WARPGROUP.DEPBAR.LE gsb0, 0x0 ;  /* 0x00008000000079c5 */ /* 0x000fc40000010000 */
[----:B------:R-:W-:Y:S01]  /*2a10*/  WARPGROUP.ARRIVE ;  /* 0x00000000000079c5 */ /* 0x000fe20000000000 */
[----:B------:R-:W-:Y:S01]  /*2a20*/  FSEL R175, R178, -INF , !P3 ;  /* 0xff800000b2af7808 */ /* 0x000fe20005800000 */
[----:B------:R-:W-:Y:S01]  /*2a30*/  FFMA.FTZ R208, R208, UR7, -R23 ;  /* 0x00000007d0d07c23 */ /* 0x000fe20008010817 */
[----:B------:R-:W-:Y:S02]  /*2a40*/  FSEL R178, R179, -INF , !P2 ;  /* 0xff800000b3b27808 */ /* 0x000fe40005000000 */
[----:B------:R-:W-:Y:S01]  /*2a50*/  FSEL R179, R182, -INF , !P6 ;  /* 0xff800000b6b37808 */ /* 0x000fe20007000000 */
[----:B------:R-:W-:Y:S01]  /*2a60*/  HGMMA.64x64x16.F32.BF16 R120, R192, gdesc[UR8], R120, gsb0 ;  /* 0x00e00008c0787df0 */ /* 0x000fe20008001878 */
[----:B------:R-:W-:Y:S01]  /*2a70*/  UIADD3 UR10, UR13, 0x202, URZ ;  /* 0x000002020d0a7890 */ /* 0x000fe2000fffe03f */
[----:B------:R-:W-:Y:S01]  /*2a80*/  FSEL R181, R174, -INF , !P1 ;  /* 0xff800000aeb57808 */ /* 0x000fe20004800000 */
[----:B------:R-:W-:Y:S01]  /*2a90*/  UMOV UR11, 0x80000020 ;  /* 0x80000020000b7882 */ /* 0x000fe20000000000 */
[----:B------:R-:W-:Y:S01]  /*2aa0*/  FFMA.FTZ R218, R179, UR7, -R218 ;  /* 0x00000007b3da7c23 */ /* 0x000fe200080108da */
[----:B------:R-:W-:Y:S01]  /*2ab0*/  FFMA.FTZ R210, R175, UR7, -R210 ;  /* 0x00000007afd27c23 */ /* 0x000fe200080108d2 */
[----:B------:R-:W-:Y:S01]  /*2ac0*/  FSEL R182, R183, -INF , !P5 ;  /* 0xff800000b7b67808 */ /* 0x000fe20006800000 */
[----:B------:R-:W-:Y:S01]  /*2ad0*/  FFMA.FTZ R22, R181, UR7, -R22 ;  /* 0x00000007b5167c23 */ /* 0x000fe20008010816 */
[----:B------:R-:W-:Y:S01]  /*2ae0*/  FFMA.FTZ R211, R178, UR7, -R211 ;  /* 0x00000007b2d37c23 */ /* 0x000fe200080108d3 */
[----:B------:R-:W-:Y:S01]  /*2af0*/  MUFU.EX2 R10, R10 ;  /* 0x0000000a000a7308 */ /* 0x000fe20000000800 */
[----:B------:R-:W-:Y:S01]  /*2b00*/  UMOV UR13, 0x40000040 ;  /* 0x40000040000d7882 */ /* 0x000fe20000000000 */
[----:B------:R-:W-:-:S06]  /*2b10*/  FFMA.FTZ R219, R182, UR7, -R219 ;  /* 0x00000007b6db7c23 */ /* 0x000fcc00080108db */
[----:B------:R-:W5:Y:S08]  /*2b20*/  MUFU.EX2 R22, R22 ;  /* 0x0000001600167308 */ /* 0x000f700000000800 */
        /* <DEDUP_REMOVED lines=8> */
[----:B------:R-:W-:-:S05]  /*2bb0*/  WARPGROUP.ARRIVE ;  /* 0x00000000000079c5 */ /* 0x000fca0000000000 */
[----:B------:R-:W-:Y:S01]  /*2bc0*/  MUFU.EX2 R23, R180 ;  /* 0x000000b400177308 */ /* 0x000fe20000000800 */
[----:B------:R-:W-:Y:S01]  /*2bd0*/  HGMMA.64x64x16.F32.BF16 R120, R204, gdesc[UR8], R120, gsb0 ;  /* 0x00e00008cc787df0 */ /* 0x000fe20008001878 */
[----:B------:R-:W-:Y:S01]  /*2be0*/  UMOV UR10, UR12 ;  /* 0x0000000c000a7c82 */ /* 0x000fe20008000000 */
[----:B------:R-:W-:-:S05]  /*2bf0*/  UMOV UR11, 0x80000020 ;  /* 0x80000020000b7882 */ /* 0x000fca0000000000 */
[----:B------:R-:W-:Y:S08]  /*2c00*/  MUFU.EX2 R160, R160 ;  /* 0x000000a000a07308 */ /* 0x000ff00000000800 */
[----:B------:R-:W-:Y:S08]  /*2c10*/  MUFU.EX2 R210, R210 ;  /* 0x000000d200d27308 */ /* 0x000ff00000000800 */
[----:B------:R-:W-:Y:S01]  /*2c20*/  MUFU.EX2 R211, R211 ;  /* 0x000000d300d37308 */ /* 0x000fe20000000800 */
[----:B------:R-:W-:-:S02]  /*2c30*/  WARPGROUP.DEPBAR.LE gsb0, 0x0 ;  /* 0x00008000000079c5 */ /* 0x000fc40000010000 */
        /* <DEDUP_REMOVED lines=123> */
[----:B------:R-:W-:Y:S02]  /*33f0*/  R2UR UR10, R16 ;  /* 0x00000000100a72ca */ /* 0x000fe400000e0000 */
[----:B------:R-:W-:-:S11]  /*3400*/  R2UR UR11, R5 ;  /* 0x00000000050b72ca */ /* 0x000fd600000e0000 */
[----:B------:R-:W-:Y:S02]  /*3410*/  USHF.R.U32.HI UR10, URZ, 0x4, UR10 ;  /* 0x000000043f0a7899 */ /* 0x000fe4000801160a */
[----:B------:R-:W-:Y:S02]  /*3420*/  USHF.R.U32.HI UR11, URZ, 0x4, UR11 ;  /* 0x000000043f0b7899 */ /* 0x000fe4000801160b */
[----:B------:R-:W-:Y:S02]  /*3430*/  ULOP3.LUT UR10, UR10, 0x3fff, URZ, 0xc0, !UPT ;  /* 0x00003fff0a0a7892 */ /* 0x000fe4000f8ec03f */
[----:B------:R-:W-:Y:S02]  /*3440*/  ULOP3.LUT UR17, UR11, 0x3fff, URZ, 0xc0, !UPT ;  /* 0x00003fff0b117892 */ /* 0x000fe4000f8ec03f */
[----:B------:R-:W-:Y:S02]  /*3450*/  ULOP3.LUT UR18, UR10, 0x10000, URZ, 0xfc, !UPT ;  /* 0x000100000a127892 */ /* 0x000fe4000f8efc3f */
[----:B------:R-:W-:Y:S01]  /*3460*/  UIADD3 UR10, UR12, 0xc0, URZ ;  /* 0x000000c00c0a7890 */ /* 0x000fe2000fffe03f */
[----:B------:R-:W-:Y:S01]  /*3470*/  UMOV UR11, 0x80000020 ;  /* 0x80000020000b7882 */ /* 0x000fe20000000000 */
[----:B------:R-:W-:Y:S01]  /*3480*/  ULEA UR18, UR5, UR18, 0xa ;  /* 0x0000001205127291 */ /* 0x000fe2000f8e503f */
[----:B------:R-:W-:Y:S01]  /*3490*/  UMOV UR14, UR17 ;  /* 0x00000011000e7c82 */ /* 0x000fe20008000000 */
[----:B------:R-:W-:-:S05]  /*34a0*/  UIADD3 UR19, UR17, 0x200, URZ ;  /* 0x0000020011137890 */ /* 0x000fca000fffe03f */
[----:B------:R-:W-:Y:S01]  /*34b0*/  UMOV UR12, UR18 ;  /* 0x00000012000c7c82 */ /* 0x000fe20008000000 */
[----:B------:R-:W-:Y:S02]  /*34c0*/  WARPGROUP.DEPBAR.LE gsb0, 0x0 ;  /* 0x00008000000079c5 */ /* 0x000fe40000010000 */
[----:B------:R-:W-:Y:S02]  /*34d0*/  F2FP.BF16.F32.PACK_AB R120, R19, R15 ;  /* 0x0000000f1378723e */ /* 0x000fe400000010ff */
[----:B------:R-:W-:Y:S02]  /*34e0*/  F2FP.BF16.F32.PACK_AB R122, R161, R160 ;  /* 0x000000a0a17a723e */ /* 0x000fe400000010ff */
[----:B------:R-:W-:Y:S02]  /*34f0*/  F2FP.BF16.F32.PACK_AB R121, R211, R210 ;  /* 0x000000d2d379723e */ /* 0x000fe400000010ff */
[----:B------:R-:W-:-:S04]  /*3500*/  F2FP.BF16.F32.PACK_AB R123, R124, R127 ;  /* 0x0000007f7c7b723e */ /* 0x000fc800000010ff */
        /* <DEDUP_REMOVED lines=159> */
.L_x_2540:
        /* <DEDUP_REMOVED lines=45> */
.L_x_2541:
        /* <DEDUP_REMOVED lines=62> */
.L_x_2523:
[----:B------:R-:W-:Y:S05]  /*45b0*/  @P0 BRA `(.L_x_2522) ;  /* 0x0000004c003c0947 */ /* 0x000fea0003800000 */
[----:B-1----:R-:W1:Y:S01]  /*45c0*/  S2R R4, SR_TID.X ;  /* 0x0000000000047919 */ /* 0x002e620000002100 */
[----:B------:R-:W-:Y:S01]  /*45d0*/  ULDC UR8, c[0x0][0x850] ;  /* 0x0002140000087ab9 */ /* 0x000fe20000000800 */
[----:B------:R-:W-:Y:S01]  /*45e0*/  UMOV UR10, UR39 ;  /* 0x00000027000a7c82 */ /* 0x000fe20008000000 */
[----:B------:R-:W-:Y:S01]  /*45f0*/  UISETP.NE.AND UP0, UPT, UR8, 0x1, UPT ;  /* 0x000000010800788c */ /* 0x000fe2000bf05270 */
[----:B------:R-:W2:Y:S01]  /*4600*/  S2UR UR19, SR_CgaCtaId ;  /* 0x00000000001379c3 */ /* 0x000ea20000008800 */
[----:B------:R-:W-:Y:S01]  /*4610*/  ULDC.64 UR12, c[0x0][0x818] ;  /* 0x00020600000c7ab9 */ /* 0x000fe20000000a00 */
[----:B------:R-:W-:Y:S01]  /*4620*/  ULOP3.LUT UR36, URZ, UR36, URZ, 0x33, !UPT ;  /* 0x000000243f247292 */ /* 0x000fe2000f8e333f */
[----:B------:R-:W-:Y:S01]  /*4630*/  BSSY B0, `(.L_x_2543) ;  /* 0x0000056000007945 */ /* 0x000fe20003800000 */
[----:B------:R-:W-:Y:S01]  /*4640*/  ULDC UR6, c[0x0][0x8b4] ;  /* 0x00022d0000067ab9 */ /* 0x000fe20000000800 */
[----:B------:R-:W-:Y:S01]  /*4650*/  ULDC UR16, c[0x0][0x80c] ;  /* 0x0002030000107ab9 */ /* 0x000fe20000000800 */
[----:B------:R-:W-:-:S02]  /*4660*/  UIADD3 UR36, UR36, UR6, URZ ;  /* 0x0000000624247290 */ /* 0x000fc4000fffe03f */
[----:B------:R-:W-:Y:S02]  /*4670*/  UIMAD UR11, UR37, UR16, URZ ;  /* 0x00000010250b72a4 */ /* 0x000fe4000f8e023f */
[----:B------:R-:W-:Y:S01]  /*4680*/  @UP0 ULDC UR4, c[0x0][0x854] ;  /* 0x0002150000040ab9 */ /* 0x000fe20000000800 */
[----:B------:R-:W-:Y:S01]  /*4690*/  @UP0 ULDC UR7, c[0x0][0x858] ;  /* 0x0002160000070ab9 */ /* 0x000fe20000000800 */
[----:B------:R-:W-:Y:S02]  /*46a0*/  UIMAD.WIDE.U32 UR4, UR39, UR4, URZ ;  /* 0x00000004270472a5 */ /* 0x000fe4000f8e003f */
[----:B------:R-:W-:Y:S02]  /*46b0*/  UIMAD UR6, UR36, 0x3000, URZ ;  /* 0x00003000240678a4 */ /* 0x000fe4000f8e023f */
[----:B------:R-:W-:Y:S01]  /*46c0*/  @UP0 USHF.R.U32.HI UR10, URZ, UR7, UR5 ;  /* 0x000000073f0a0299 */ /* 0x000fe20008011605 */
[----:B------:R-:W-:Y:S01]  /*46d0*/  UMOV UR18, 0x400 ;  /* 0x0000040000127882 */ /* 0x000fe20000000000 */
[----:B------:R-:W-:-:S02]  /*46e0*/  USHF.R.S32.HI UR7, URZ, 0x1f, UR6 ;  /* 0x0000001f3f077899 */ /* 0x000fc40008011406 */
[----:B------:R-:W-:Y:S01]  /*46f0*/  USHF.R.S32.HI UR17, URZ, 0x1f, UR10 ;  /* 0x0000001f3f117899 */ /* 0x000fe2000801140a */
[----:B------:R-:W-:Y:S01]  /*4700*/  ULDC.64 UR14, c[0x0][0x840] ;  /* 0x00021000000e7ab9 */ /* 0x000fe20000000a00 */
[----:B------:R-:W-:Y:S02]  /*4710*/  UIMAD.WIDE.U32 UR4, UR10, UR12, UR6 ;  /* 0x0000000c0a0472a5 */ /* 0x000fe4000f8e0006 */
[----:B------:R-:W-:Y:S01]  /*4720*/  UIMAD UR9, UR17, UR12, URZ ;  /* 0x0000000c110972a4 */ /* 0x000fe2000f8e023f */
[C---:B-1----:R-:W-:Y:S01]  /*4730*/  VIADD R3, R4.reuse, 0xffffff80 ;  /* 0xffffff8004037836 */ /* 0x042fe20000000000 */
[----:B------:R-:W-:Y:S01]  /*4740*/  UIMAD.WIDE.U32 UR6, UR10, UR14, UR6 ;  /* 0x0000000e0a0672a5 */ /* 0x000fe2000f8e0006 */
[----:B------:R-:W-:Y:S01]  /*4750*/  BAR.SYNC.DEFER_BLOCKING 0x1, 0x100 ;  /* 0x0044000000007b1d */ /* 0x000fe20000010000 */
[----:B------:R-:W-:Y:S01]  /*4760*/  UIMAD UR20, UR10, UR13, UR9 ;  /* 0x0000000d0a1472a4 */ /* 0x000fe2000f8e0209 */
[----:B------:R-:W-:Y:S01]  /*4770*/  ISETP.NE.AND P1, PT, R4, 0x80, PT ;  /* 0x000000800400780c */ /* 0x000fe20003f25270 */
[----:B------:R-:W-:Y:S01]  /*4780*/  UIMAD UR21, UR17, UR14, URZ ;  /* 0x0000000e111572a4 */ /* 0x000fe2000f8e023f */
[----:B------:R-:W-:Y:S01]  /*4790*/  SHF.R.S32.HI R0, RZ, 0x1f, R3 ;  /* 0x0000001fff007819 */ /* 0x000fe20000011403 */
[----:B------:R-:W-:Y:S01]  /*47a0*/  UIADD3 UR5, UR5, UR20, URZ ;  /* 0x0000001405057290 */ /* 0x000fe2000fffe03f */
[----:B------:R-:W-:Y:S01]  /*47b0*/  ISETP.NE.AND P0, PT, R3, RZ, PT ;  /* 0x000000ff0300720c */ /* 0x000fe20003f05270 */
[----:B------:R-:W-:Y:S01]  /*47c0*/  ULDC UR9, c[0x0][0x870] ;  /* 0x00021c0000097ab9 */ /* 0x000fe20000000800 */
[----:B------:R-:W-:Y:S01]  /*47d0*/  LEA.HI R2, R0, R3, RZ, 0x7 ;  /* 0x0000000300027211 */ /* 0x000fe200078f38ff */
[----:B------:R-:W-:Y:S01]  /*47e0*/  UIMAD UR9, UR9, UR36, URZ ;  /* 0x00000024090972a4 */ /* 0x000fe2000f8e023f */
[----:B------:R-:W-:-:S02]  /*47f0*/  ULDC.64 UR12, c[0x0][0x868] ;  /* 0x00021a00000c7ab9 */ /* 0x000fc40000000a00 */
[----:B------:R-:W-:Y:S01]  /*4800*/  LOP3.LUT R0, R2, 0x3fffff80, RZ, 0xc0, !PT ;  /* 0x3fffff8002007812 */ /* 0x000fe200078ec0ff */
[----:B------:R-:W-:Y:S01]  /*4810*/  UIMAD UR16, UR9, UR16, URZ ;  /* 0x00000010091072a4 */ /* 0x000fe2000f8e023f */
[----:B------:R-:W-:Y:S01]  /*4820*/  SHF.R.S32.HI R5, RZ, 0x7, R2 ;  /* 0x00000007ff057819 */ /* 0x000fe20000011402 */
[----:B--2---:R-:W-:Y:S02]  /*4830*/  ULEA UR9, UR19, UR18, 0x18 ;  /* 0x0000001213097291 */ /* 0x004fe4000f8ec03f */
[----:B------:R-:W-:Y:S01]  /*4840*/  IMAD.IADD R0, R3, 0x1, -R0 ;  /* 0x0000000103007824 */ /* 0x000fe200078e0a00 */
[----:B------:R-:W-:Y:S02]  /*4850*/  USHF.R.S32.HI UR19, URZ, 0x1f, UR16 ;  /* 0x0000001f3f137899 */ /* 0x000fe40008011410 */
[----:B------:R-:W-:Y:S01]  /*4860*/  USHF.R.S32.HI UR18, URZ, 0x1f, UR11 ;  /* 0x0000001f3f127899 */ /* 0x000fe2000801140b */
[----:B------:R-:W-:Y:S01]  /*4870*/  IMAD R0, R5, 0x600, R0 ;  /* 0x0000060005007824 */ /* 0x000fe200078e0200 */
[----:B------:R-:W-:-:S02]  /*4880*/  UIADD3 UR16, UP0, UP1, UR16, UR11, UR10 ;  /* 0x0000000b10107290 */ /* 0x000fc4000f91e00a */
[----:B------:R-:W-:Y:S01]  /*4890*/  UIMAD UR15, UR10, UR15, UR21 ;  /* 0x0000000f0a0f72a4 */ /* 0x000fe2000f8e0215 */
[----:B------:R-:W-:Y:S01]  /*48a0*/  IMAD.SHL.U32 R0, R0, 0x4, RZ ;  /* 0x0000000400007824 */ /* 0x000fe200078e00ff */
[----:B------:R-:W-:Y:S02]  /*48b0*/  UIADD3.X UR14, UR19, UR18, UR17, UP0, UP1 ;  /* 0x00000012130e7290 */ /* 0x000fe400087e2411 */
[----:B------:R-:W-:Y:S02]  /*48c0*/  USHF.L.U32 UR11, UR16, 0x2, URZ ;  /* 0x00000002100b7899 */ /* 0x000fe4000800063f */
[----:B------:R-:W-:Y:S01]  /*48d0*/  LEA R0, R0, UR9, 0x2 ;  /* 0x0000000900007c11 */ /* 0x000fe2000f8e10ff */
[----:B------:R-:W-:Y:S02]  /*48e0*/  USHF.L.U64.HI UR14, UR16, 0x2, UR14 ;  /* 0x00000002100e7899 */ /* 0x000fe4000801020e */
[----:B------:R-:W-:Y:S02]  /*48f0*/  UIADD3 UR16, UP0, UR11, UR12, URZ ;  /* 0x0000000c0b107290 */ /* 0x000fe4000ff1e03f */
[----:B------:R1:W-:Y:S01]  /*4900*/  STS.128 [R0], R24 ;  /* 0x0000001800007388 */ /* 0x0003e20000000c00 */
[----:B------:R-:W-:Y:S01]  /*4910*/  USHF.R.S32.HI UR12, URZ, 0x1f, UR37 ;  /* 0x0000001f3f0c7899 */ /* 0x000fe20008011425 */
[----:B------:R-:W-:-:S02]  /*4920*/  ULDC.64 UR18, c[0x0][0x820] ;  /* 0x0002080000127ab9 */ /* 0x000fc40000000a00 */
[----:B------:R1:W-:Y:S01]  /*4930*/  STS.128 [R0+0x800], R28 ;  /* 0x0008001c00007388 */ /* 0x0003e20000000c00 */
[----:B------:R-:W-:Y:S01]  /*4940*/  UIADD3.X UR17, UR14, UR13, URZ, UP0, !UPT ;  /* 0x0000000d0e117290 */ /* 0x000fe200087fe43f */
[----:B------:R-:W-:Y:S01]  /*4950*/  IMAD.U32 R2, RZ, RZ, UR16 ;  /* 0x00000010ff027e24 */ /* 0x000fe2000f8e00ff */
[----:B------:R-:W-:Y:S01]  /*4960*/  ULDC.64 UR22, c[0x0][0x848] ;  /* 0x0002120000167ab9 */ /* 0x000fe20000000a00 */
[----:B------:R1:W-:Y:S01]  /*4970*/  STS.128 [R0+0x1000], R32 ;  /* 0x0010002000007388 */ /* 0x0003e20000000c00 */
[----:B------:R-:W-:Y:S02]  /*4980*/  UIMAD UR13, UR12, UR18, URZ ;  /* 0x000000120c0d72a4 */ /* 0x000fe4000f8e023f */
[----:B------:R-:W-:Y:S01]  /*4990*/  UIMAD UR12, UR12, UR22, URZ ;  /* 0x000000160c0c72a4 */ /* 0x000fe2000f8e023f */
[----:B------:R1:W-:Y:S01]  /*49a0*/  STS.128 [R0+0x1800], R36 ;  /* 0x0018002400007388 */ /* 0x0003e20000000c00 */
[----:B------:R-:W-:Y:S01]  /*49b0*/  UIADD3 UR7, UR7, UR15, URZ ;  /* 0x0000000f07077290 */ /* 0x000fe2000fffe03f */
[----:B------:R-:W-:Y:S01]  /*49c0*/  IMAD.U32 R3, RZ, RZ, UR17 ;  /* 0x00000011ff037e24 */ /* 0x000fe2000f8e00ff */
        /* <DEDUP_REMOVED lines=9> */
[----:B------:R-:W-:Y:S02]  /*4a60*/  UIADD3 UR15, -UR10, URZ, URZ ;  /* 0x0000003f0a0f7290 */ /* 0x000fe4000fffe13f */
[----:B------:R1:W-:Y:S01]  /*4a70*/  STS.128 [R0+0x3800], R52 ;  /* 0x0038003400007388 */ /* 0x0003e20000000c00 */
[----:B------:R-:W-:-:S02]  /*4a80*/  UIADD3 UR10, UR5, UR13, URZ ;  /* 0x0000000d050a7290 */ /* 0x000fc4000fffe03f */
[----:B------:R-:W-:Y:S01]  /*4a90*/  ULEA UR18, UP0, UR4, UR18, 0x2 ;  /* 0x0000001204127291 */ /* 0x000fe2000f80103f */
[----:B------:R1:W-:Y:S01]  /*4aa0*/  STS.128 [R0+0x4000], R56 ;  /* 0x0040003800007388 */ /* 0x0003e20000000c00 */
[----:B------:R-:W-:Y:S02]  /*4ab0*/  UIADD3 UR5, UR7, UR12, URZ ;  /* 0x0000000c07057290 */ /* 0x000fe4000fffe03f */
[----:B------:R-:W-:Y:S01]  /*4ac0*/  ULEA UR20, UP1, UR6, UR20, 0x2 ;  /* 0x0000001406147291 */ /* 0x000fe2000f82103f */
[----:B------:R1:W-:Y:S01]  /*4ad0*/  STS.128 [R0+0x4800], R60 ;  /* 0x0048003c00007388 */ /* 0x0003e20000000c00 */
[----:B------:R-:W-:Y:S02]  /*4ae0*/  ULEA.HI.X UR19, UR4, UR19, UR10, 0x2, UP0 ;  /* 0x0000001304137291 */ /* 0x000fe400080f140a */
[----:B------:R-:W-:Y:S01]  /*4af0*/  ULEA.HI.X UR5, UR6, UR21, UR5, 0x2, UP1 ;  /* 0x0000001506057291 */ /* 0x000fe200088f1405 */
[----:B------:R1:W-:Y:S01]  /*4b00*/  STS.128 [R0+0x5000], R64 ;  /* 0x0050004000007388 */ /* 0x0003e20000000c00 */
[----:B------:R-:W-:-:S03]  /*4b10*/  UIMAD UR15, UR8, UR15, UR39 ;  /* 0x0000000f080f72a4 */ /* 0x000fc6000f8e0227 */
[----:B------:R1:W-:Y:S01]  /*4b20*/  STS.128 [R0+0x5800], R68 ;  /* 0x0058004400007388 */ /* 0x0003e20000000c00 */
[----:B------:R-:W-:Y:S08]  /*4b30*/  @P0 BRA `(.L_x_2544) ;  /* 0x0000000000140947 */ /* 0x000ff00003800000 */
.L_x_2545:
[----:B------:R-:W2:Y:S04]  /*4b40*/  LDG.E.STRONG.GPU R4, desc[UR46][R2.64] ;  /* 0x0000002e02047981 */ /* 0x000ea8000c1ef900 */
[----:B--2---:R-:W-:Y:S01]  /*4b50*/  CCTL.IVALL ;  /* 0x00000000ff00798f */ /* 0x004fe20002000000 */
[----:B------:R-:W-:Y:S05]  /*4b60*/  YIELD ;  /* 0x0000000000007946 */ /* 0x000fea0003800000 */
[----:B------:R-:W-:-:S13]  /*4b70*/  ISETP.NE.AND P0, PT, R4, UR15, PT ;  /* 0x0000000f04007c0c */ /* 0x000fda000bf05270 */
[----:B------:R-:W-:Y:S05]  /*4b80*/  @P0 BRA `(.L_x_2545) ;  /* 0xfffffffc00ec0947 */ /* 0x000fea000383ffff */
.L_x_2544:
[----:B------:R-:W-:Y:S05]  /*4b90*/  BSYNC B0 ;  /* 0x0000000000007941 */ /* 0x000fea0003800000 */
.L_x_2543:
[----:B------:R-:W-:-:S03]  /*4ba0*/  UMOV UR4, 0xffffffff ;  /* 0xffffffff00047882 */ /* 0x000fc60000000000 */
[----:B------:R-:W-:Y:S05]  /*4bb0*/  BRA.DIV UR4, `(.L_x_2546) ;  /* 0x0000004a04287947 */ /* 0x000fea000b800000 */
[----:B------:R-:W-:Y:S01]  /*4bc0*/  NOP ;  /* 0x0000000000007918 */ /* 0x000fe20000000000 */
.L_x_2635:
        /* <DEDUP_REMOVED lines=15> */
.L_x_2549:
[----:B------:R-:W-:Y:S01]  /*4cc0*/  @P0 ELECT P2, URZ, PT ;  /* 0x00000000003f082f */ /* 0x000fe20003840000 */
[----:B------:R2:W-:-:S12]  /*4cd0*/  UBLKRED.G.S.ADD.F32.RN [UR4], [UR9], UR6, desc[UR12] ;  /* 0x00000c04090073bb */ /* 0x0005d800080a1406 */
[----:B------:R-:W-:Y:S02]  /*4ce0*/  @P2 PLOP3.LUT P0, PT, P2, PT, PT, 0x8, 0x0 ;  /* 0x000000000000281c */ /* 0x000fe4000170e170 */
[----:B------:R-:W-:-:S11]  /*4cf0*/  PLOP3.LUT P2, PT, PT, PT, PT, 0x8, 0x0 ;  /* 0x000000000000781c */ /* 0x000fd60003f4e170 */
[----:B--2---:R-:W-:Y:S05]  /*4d00*/  @P0 BRA.U.ANY `(.L_x_2549) ;  /* 0xfffffffd00ec0947 */ /* 0x004fea000393ffff */
[----:B------:R0:W-:Y:S01]  /*4d10*/  UTMACMDFLUSH ;  /* 0x00000000000079b7 */ /* 0x0001e20000000000 */
[----:B------:R-:W-:-:S04]  /*4d20*/  DEPBAR.LE SB0, 0x0 ;  /* 0x000080000000791a */ /* 0x000fc80000000000 */
.L_x_2548:
[----:B------:R-:W-:Y:S05]  /*4d30*/  BSYNC B0 ;  /* 0x0000000000007941 */ /* 0x000fea0003800000 */
.L_x_2547:
        /* <DEDUP_REMOVED lines=14> */
.L_x_2551:
[----:B------:R-:W-:Y:S05]  /*4e20*/  BSYNC B0 ;  /* 0x0000000000007941 */ /* 0x000fea0003800000 */
.L_x_2550:
        /* <DEDUP_REMOVED lines=20> */
.L_x_2554:
[----:B-12---:R-:W2:Y:S04]  /*4f70*/  LDG.E.STRONG.GPU R0, desc[UR46][R2.64] ;  /* 0x0000002e02007981 */ /* 0x006ea8000c1ef900 */
[----:B--2---:R-:W-:Y:S01]  /*4f80*/  CCTL.IVALL ;  /* 0x00000000ff00798f */ /* 0x004fe20002000000 */
[----:B------:R-:W-:Y:S05]  /*4f90*/  YIELD ;  /* 0x0000000000007946 */ /* 0x000fea0003800000 */
[----:B------:R-:W-:-:S13]  /*4fa0*/  ISETP.NE.AND P0, PT, R0, UR15, PT ;  /* 0x0000000f00007c0c */ /* 0x000fda000bf05270 */
[----:B------:R-:W-:Y:S05]  /*4fb0*/  @P0 BRA `(.L_x_2554) ;  /* 0xfffffffc00ec0947 */ /* 0x000fea000383ffff */
.L_x_2553:
[----:B------:R-:W-:Y:S05]  /*4fc0*/  BSYNC B0 ;  /* 0x0000000000007941 */ /* 0x000fea0003800000 */
.L_x_2552:
[----:B------:R-:W-:-:S03]  /*4fd0*/  UMOV UR4, 0xffffffff ;  /* 0xffffffff00047882 */ /* 0x000fc60000000000 */
[----:B------:R-:W-:Y:S05]  /*4fe0*/  BRA.DIV UR4, `(.L_x_2555) ;  /* 0x0000004604387947 */ /* 0x000fea000b800000 */
[----:B------:R-:W-:Y:S01]  /*4ff0*/  NOP ;  /* 0x0000000000007918 */ /* 0x000fe20000000000 */
.L_x_2638:
        /* <DEDUP_REMOVED lines=16> */
.L_x_2558:
[----:B------:R-:W-:Y:S01]  /*5100*/  @P0 ELECT P2, URZ, PT ;  /* 0x00000000003f082f */ /* 0x000fe20003840000 */
[----:B------:R3:W-:-:S12]  /*5110*/  UBLKRED.G.S.ADD.F32.RN [UR4], [UR9], UR6, desc[UR10] ;  /* 0x00000a04090073bb */ /* 0x0007d800080a1406 */
[----:B------:R-:W-:Y:S02]  /*5120*/  @P2 PLOP3.LUT P0, PT, P2, PT, PT, 0x8, 0x0 ;  /* 0x000000000000281c */ /* 0x000fe4000170e170 */
[----:B------:R-:W-:-:S11]  /*5130*/  PLOP3.LUT P2, PT, PT, PT, PT, 0x8, 0x0 ;  /* 0x000000000000781c */ /* 0x000fd60003f4e170 */
[----:B---3--:R-:W-:Y:S05]  /*5140*/  @P0 BRA.U.ANY `(.L_x_2558) ;  /* 0xfffffffd00ec0947 */ /* 0x008fea000393ffff */
[----:B------:R0:W-:Y:S01]  /*5150*/  UTMACMDFLUSH ;  /* 0x00000000000079b7 */ /* 0x0001e20000000000 */
[----:B------:R-:W-:-:S04]  /*5160*/  DEPBAR.LE SB0, 0x0 ;  /* 0x000080000000791a */ /* 0x000fc80000000000 */
.L_x_2557:
[----:B------:R-:W-:Y:S05]  /*5170*/  BSYNC B0 ;  /* 0x0000000000007941 */ /* 0x000fea0003800000 */
.L_x_2556:
        /* <DEDUP_REMOVED lines=14> */
.L_x_2518:
        /* <DEDUP_REMOVED lines=29> */
.L_x_2560:
[----:B------:R-:W-:Y:S01]  /*5430*/  ULDC UR9, c[0x0][0x8cc] ;  /* 0x0002330000097ab9 */ /* 0x000fe20000000800 */
[----:B------:R-:W-:Y:S01]  /*5440*/  UMOV UR7, UR8 ;  /* 0x0000000800077c82 */ /* 0x000fe20008000000 */
[----:B------:R-:W-:-:S11]  /*5450*/  UISETP.NE.AND UP0, UPT, UR9, 0x1, UPT ;  /* 0x000000010900788c */ /* 0x000fd6000bf05270 */
[----:B------:R-:W-:Y:S02]  /*5460*/  @UP0 ULDC.64 UR10, c[0x0][0x8d0] ;  /* 0x00023400000a0ab9 */ /* 0x000fe40000000a00 */
[----:B------:R-:W-:-:S04]  /*5470*/  UIMAD.WIDE.U32 UR4, UR8, UR10, URZ ;  /* 0x0000000a080472a5 */ /* 0x000fc8000f8e003f */
[----:B------:R-:W-:-:S04]  /*5480*/  @UP0 USHF.R.U32.HI UR7, URZ, UR11, UR5 ;  /* 0x0000000b3f070299 */ /* 0x000fc80008011605 */
[----:B------:R-:W-:-:S12]  /*5490*/  UIMAD UR4, UR7, UR9, URZ ;  /* 0x00000009070472a4 */ /* 0x000fd8000f8e023f */
.L_x_2561:
        /* <DEDUP_REMOVED lines=84> */
.L_x_2565:
[----:B------:R-:W2:Y:S04]  /*59e0*/  LDG.E.STRONG.GPU R4, desc[UR46][R2.64] ;  /* 0x0000002e02047981 */ /* 0x000ea8000c1ef900 */
[----:B--2---:R-:W-:Y:S01]  /*59f0*/  CCTL.IVALL ;  /* 0x00000000ff00798f */ /* 0x004fe20002000000 */
[----:B------:R-:W-:Y:S05]  /*5a00*/  YIELD ;  /* 0x0000000000007946 */ /* 0x000fea0003800000 */
[----:B------:R-:W-:-:S13]  /*5a10*/  ISETP.NE.AND P1, PT, R4, R5, PT ;  /* 0x000000050400720c */ /* 0x000fda0003f25270 */
[----:B------:R-:W-:Y:S05]  /*5a20*/  @P1 BRA `(.L_x_2565) ;  /* 0xfffffffc00ec1947 */ /* 0x000fea000383ffff */
.L_x_2564:
[----:B------:R-:W-:Y:S05]  /*5a30*/  BSYNC B0 ;  /* 0x0000000000007941 */ /* 0x000fea0003800000 */
.L_x_2563:
[----:B------:R-:W-:-:S03]  /*5a40*/  UMOV UR4, 0xffffffff ;  /* 0xffffffff00047882 */ /* 0x000fc60000000000 */
[----:B------:R-:W-:Y:S05]  /*5a50*/  BRA.DIV UR4, `(.L_x_2566) ;  /* 0x0000003a04b87947 */ /* 0x000fea000b800000 */
[----:B------:R-:W-:Y:S01]  /*5a60*/  NOP ;  /* 0x0000000000007918 */ /* 0x000fe20000000000 */
.L_x_2641:
        /* <DEDUP_REMOVED lines=22> */
.L_x_2568:
[----:B------:R-:W-:Y:S05]  /*5bd0*/  BSYNC B0 ;  /* 0x0000000000007941 */ /* 0x000fea0003800000 */
.L_x_2567:
        /* <DEDUP_REMOVED lines=20> */
.L_x_2570:
[----:B------:R-:W-:Y:S05]  /*5d20*/  BSYNC B0 ;  /* 0x0000000000007941 */ /* 0x000fea0003800000 */
.L_x_2569:
[----:B------:R-:W-:Y:S06]  /*5d30*/  BAR.ARV 0xa, 0xa0 ;  /* 0x0282800000007b1d */ /* 0x000fec0000002000 */
[----:B------:R-:W-:Y:S04]  /*5d40*/  BSSY B0, `(.L_x_2571) ;  /* 0x0000003000007945 */ /* 0x000fe80003800000 */
[----:B------:R-:W-:Y:S05]  /*5d50*/  @!P0 BRA `(.L_x_2572) ;  /* 0x0000000000048947 */ /* 0x000fea0003800000 */
[----:B------:R-:W-:-:S04]  /*5d60*/  DEPBAR.LE SB0, 0x0 ;  /* 0x000080000000791a */ /* 0x000fc80000000000 */
.L_x_2572:
[----:B------:R-:W-:Y:S05]  /*5d70*/  BSYNC B0 ;  /* 0x0000000000007941 */ /* 0x000fea0003800000 */
.L_x_2571:
        /* <DEDUP_REMOVED lines=19> */
.L_x_2574:
[----:B------:R-:W-:Y:S05]  /*5eb0*/  BSYNC B0 ;  /* 0x0000000000007941 */ /* 0x000fea0003800000 */
.L_x_2573:
[----:B------:R-:W-:Y:S01]  /*5ec0*/  UIADD3 UR17, UR8, 0x1, URZ ;  /* 0x0000000108117890 */ /* 0x000fe2000fffe03f */
[----:B------:R-:W-:Y:S11]  /*5ed0*/  BRA `(.L_x_2575) ;  /* 0x0000000000047947 */ /* 0x000ff60003800000 */
.L_x_2562:
[----:B------:R-:W-:-:S05]  /*5ee0*/  UMOV UR17, UR8 ;  /* 0x0000000800117c82 */ /* 0x000fca0008000000 */
.L_x_2575:
        /* <DEDUP_REMOVED lines=12> */
.L_x_2600:
        /* <DEDUP_REMOVED lines=18> */
.L_x_2578:
[----:B------:R-:W2:Y:S04]  /*60d0*/  LDG.E.STRONG.GPU R4, desc[UR46][R2.64] ;  /* 0x0000002e02047981 */ /* 0x000ea8000c1ef900 */
[----:B--2---:R-:W-:Y:S01]  /*60e0*/  CCTL.IVALL ;  /* 0x00000000ff00798f */ /* 0x004fe20002000000 */
[----:B------:R-:W-:Y:S05]  /*60f0*/  YIELD ;  /* 0x0000000000007946 */ /* 0x000fea0003800000 */
[----:B------:R-:W-:-:S13]  /*6100*/  ISETP.NE.AND P1, PT, R4, R5, PT ;  /* 0x000000050400720c */ /* 0x000fda0003f25270 */
[----:B------:R-:W-:Y:S05]  /*6110*/  @P1 BRA `(.L_x_2578) ;  /* 0xfffffffc00ec1947 */ /* 0x000fea000383ffff */
.L_x_2577:
[----:B------:R-:W-:Y:S05]  /*6120*/  BSYNC B0 ;  /* 0x0000000000007941 */ /* 0x000fea0003800000 */
.L_x_2576:
[----:B------:R-:W-:-:S03]  /*6130*/  UMOV UR18, 0xffffffff ;  /* 0xffffffff00127882 */ /* 0x000fc60000000000 */
[----:B------:R-:W-:Y:S05]  /*6140*/  BRA.DIV UR18, `(.L_x_2579) ;  /* 0x0000003612187947 */ /* 0x000fea000b800000 */
[----:B------:R-:W-:Y:S01]  /*6150*/  NOP ;  /* 0x0000000000007918 */ /* 0x000fe20000000000 */
.L_x_2644:
        /* <DEDUP_REMOVED lines=19> */
.L_x_2581:
[----:B------:R-:W-:Y:S05]  /*6290*/  BSYNC B0 ;  /* 0x0000000000007941 */ /* 0x000fea0003800000 */
.L_x_2580:
        /* <DEDUP_REMOVED lines=15> */
.L_x_2583:
[----:B------:R-:W-:Y:S05]  /*6390*/  BSYNC B0 ;  /* 0x0000000000007941 */ /* 0x000fea0003800000 */
.L_x_2582:
[----:B------:R-:W-:Y:S06]  /*63a0*/  BAR.ARV 0xa, 0xa0 ;  /* 0x0282800000007b1d */ /* 0x000fec0000002000 */
[----:B------:R-:W-:Y:S04]  /*63b0*/  BSSY B0, `(.L_x_2584) ;  /* 0x0000003000007945 */ /* 0x000fe80003800000 */
[----:B------:R-:W-:Y:S05]  /*63c0*/  @!P0 BRA `(.L_x_2585) ;  /* 0x0000000000048947 */ /* 0x000fea0003800000 */
[----:B------:R-:W-:-:S04]  /*63d0*/  DEPBAR.LE SB0, 0x0 ;  /* 0x000080000000791a */ /* 0x000fc80000000000 */
.L_x_2585:
[----:B------:R-:W-:Y:S05]  /*63e0*/  BSYNC B0 ;  /* 0x0000000000007941 */ /* 0x000fea0003800000 */
.L_x_2584:
        /* <DEDUP_REMOVED lines=19> */
.L_x_2587:
[----:B------:R-:W-:Y:S05]  /*6520*/  BSYNC B0 ;  /* 0x0000000000007941 */ /* 0x000fea0003800000 */
.L_x_2586:
        /* <DEDUP_REMOVED lines=16> */
.L_x_2590:
[----:B------:R-:W2:Y:S04]  /*6630*/  LDG.E.STRONG.GPU R4, desc[UR46][R2.64] ;  /* 0x0000002e02047981 */ /* 0x000ea8000c1ef900 */
[----:B--2---:R-:W-:Y:S01]  /*6640*/  CCTL.IVALL ;  /* 0x00000000ff00798f */ /* 0x004fe20002000000 */
[----:B------:R-:W-:Y:S05]  /*6650*/  YIELD ;  /* 0x0000000000007946 */ /* 0x000fea0003800000 */
[----:B------:R-:W-:-:S13]  /*6660*/  ISETP.NE.AND P1, PT, R4, R5, PT ;  /* 0x000000050400720c */ /* 0x000fda0003f25270 */
[----:B------:R-:W-:Y:S05]  /*6670*/  @P1 BRA `(.L_x_2590) ;  /* 0xfffffffc00ec1947 */ /* 0x000fea000383ffff */
.L_x_2589:
[----:B------:R-:W-:Y:S05]  /*6680*/  BSYNC B0 ;  /* 0x0000000000007941 */ /* 0x000fea0003800000 */
.L_x_2588:
[----:B------:R-:W-:-:S03]  /*6690*/  UMOV UR10, 0xffffffff ;  /* 0xffffffff000a7882 */ /* 0x000fc60000000000 */
[----:B------:R-:W-:Y:S05]  /*66a0*/  BRA.DIV UR10, `(.L_x_2591) ;  /* 0x0000002e0adc7947 */ /* 0x000fea000b800000 */
[----:B------:R-:W-:Y:S01]  /*66b0*/  NOP ;  /* 0x0000000000007918 */ /* 0x000fe20000000000 */
.L_x_2647:
        /* <DEDUP_REMOVED lines=15> */
.L_x_2593:
[----:B------:R-:W-:Y:S05]  /*67b0*/  BSYNC B0 ;  /* 0x0000000000007941 */ /* 0x000fea0003800000 */
.L_x_2592:
        /* <DEDUP_REMOVED lines=15> */
.L_x_2595:
[----:B------:R-:W-:Y:S05]  /*68b0*/  BSYNC B0 ;  /* 0x0000000000007941 */ /* 0x000fea0003800000 */
.L_x_2594:
[----:B------:R-:W-:Y:S06]  /*68c0*/  BAR.ARV 0xa, 0xa0 ;  /* 0x0282800000007b1d */ /* 0x000fec0000002000 */
[----:B------:R-:W-:Y:S04]  /*68d0*/  BSSY B0, `(.L_x_2596) ;  /* 0x0000003000007945 */ /* 0x000fe80003800000 */
[----:B------:R-:W-:Y:S05]  /*68e0*/  @!P0 BRA `(.L_x_2597) ;  /* 0x0000000000048947 */ /* 0x000fea0003800000 */
[----:B------:R-:W-:-:S04]  /*68f0*/  DEPBAR.LE SB0, 0x0 ;  /* 0x000080000000791a */ /* 0x000fc80000000000 */
.L_x_2597:
[----:B------:R-:W-:Y:S05]  /*6900*/  BSYNC B0 ;  /* 0x0000000000007941 */ /* 0x000fea0003800000 */
.L_x_2596:
        /* <DEDUP_REMOVED lines=19> */
.L_x_2599:
[----:B------:R-:W-:Y:S05]  /*6a40*/  BSYNC B0 ;  /* 0x0000000000007941 */ /* 0x000fea0003800000 */
.L_x_2598:
[----:B------:R-:W-:Y:S02]  /*6a50*/  UIADD3 UR17, UR17, 0x2, URZ ;  /* 0x0000000211117890 */ /* 0x000fe4000fffe03f */
[----:B------:R-:W-:Y:S02]  /*6a60*/  UIADD3 UR4, UR4, 0x3000, URZ ;  /* 0x0000300004047890 */ /* 0x000fe4000fffe03f */
[----:B------:R-:W-:-:S06]  /*6a70*/  UISETP.GE.AND UP0, UPT, UR17, UR5, UPT ;  /* 0x000000051100728c */ /* 0x000fcc000bf06270 */
[----:B------:R-:W-:-:S13]  /*6a80*/  PLOP3.LUT P1, PT, PT, PT, UP0, 0x80, 0x0 ;  /* 0x000000000000781c */ /* 0x000fda0003f2f008 */
[----:B------:R-:W-:Y:S05]  /*6a90*/  @!P1 BRA `(.L_x_2600) ;  /* 0xfffffff400449947 */ /* 0x000fea000383ffff */
[----:B------:R-:W-:Y:S05]  /*6aa0*/  BRA `(.L_x_2522) ;  /* 0x0000002800007947 */ /* 0x000fea0003800000 */
.L_x_2559:
        /* <DEDUP_REMOVED lines=21> */
.L_x_2601:
[----:B------:R-:W-:Y:S01]  /*6c00*/  ULDC UR9, c[0x0][0x8cc] ;  /* 0x0002330000097ab9 */ /* 0x000fe20000000800 */
[----:B------:R-:W-:Y:S01]  /*6c10*/  UMOV UR7, UR8 ;  /* 0x0000000800077c82 */ /* 0x000fe20008000000 */
[----:B------:R-:W-:-:S11]  /*6c20*/  UISETP.NE.AND UP0, UPT, UR9, 0x1, UPT ;  /* 0x000000010900788c */ /* 0x000fd6000bf05270 */
[----:B------:R-:W-:Y:S02]  /*6c30*/  @UP0 ULDC.64 UR10, c[0x0][0x8d0] ;  /* 0x00023400000a0ab9 */ /* 0x000fe40000000a00 */
[----:B------:R-:W-:-:S04]  /*6c40*/  UIMAD.WIDE.U32 UR4, UR8, UR10, URZ ;  /* 0x0000000a080472a5 */ /* 0x000fc8000f8e003f */
[----:B------:R-:W-:-:S04]  /*6c50*/  @UP0 USHF.R.U32.HI UR7, URZ, UR11, UR5 ;  /* 0x0000000b3f070299 */ /* 0x000fc80008011605 */
[----:B------:R-:W-:-:S12]  /*6c60*/  UIMAD UR4, UR7, UR9, URZ ;  /* 0x00000009070472a4 */ /* 0x000fd8000f8e023f */
.L_x_2602:
        /* <DEDUP_REMOVED lines=73> */
.L_x_2648:
        /* <DEDUP_REMOVED lines=15> */
.L_x_2606:
        /* <DEDUP_REMOVED lines=66> */
[----:B------:R-:W-:Y:S01]  /*7610*/  ISETP.GE.AND P1, PT, R4, R6, PT ;  /* 0x000000060400720c */ /* 0x000fe20003f26270 */
[----:B------:R1:W-:Y:S01]  /*7620*/  UTMALDG.4D [UR16], [UR48], desc[UR50] ;  /* 0x00003210300075b4 */ /* 0x0003e20008019000 */
[----:B------:R-:W-:Y:S01]  /*7630*/  UMOV UR57, UR9 ;  /* 0x0000000900397c82 */ /* 0x000fe20008000000 */
        /* <DEDUP_REMOVED lines=27> */
[----:B-1----:R-:W-:Y:S01]  /*77f0*/  UMOV UR10, 0x40 ;  /* 0x00000040000a7882 */ /* 0x002fe20000000000 */
        /* <DEDUP_REMOVED lines=29> */
.L_x_2617:
[----:B--234-:R-:W-:-:S04]  /*79d0*/  SHF.L.U32 R21, R11, 0x1f, RZ ;  /* 0x0000001f0b157819 */ /* 0x01cfc800000006ff */
[----:B------:R-:W1:Y:S02]  /*79e0*/  SYNCS.PHASECHK.TRANS64.TRYWAIT P1, [R16+URZ+0x26840], R21 ;  /* 0x02684015100075a7 */ /* 0x000e64000802017f */
[----:B-1----:R-:W-:Y:S05]  /*79f0*/  @!P1 BRA `(.L_x_2609) ;  /* 0x0000001c00389947 */ /* 0x002fea0003800000 */
.L_x_2649:
[----:B------:R-:W-:Y:S05]  /*7a00*/  @P0 BRA `(.L_x_2610) ;  /* 0x0000000000140947 */ /* 0x000fea0003800000 */
[----:B------:R-:W-:Y:S01]  /*7a10*/  ISETP.NE.AND P1, PT, R6, RZ, PT ;  /* 0x000000ff0600720c */ /* 0x000fe20003f25270 */
[----:B------:R-:W-:-:S04]  /*7a20*/  IMAD.MOV.U32 R3, RZ, RZ, 0x3100 ;  /* 0x00003100ff037424 */ /* 0x000fc800078e00ff */
[----:B------:R3:W-:Y:S08]  /*7a30*/  SYNCS.ARRIVE.TRANS64 RZ, [R16+URZ+0x26830], R3 ;  /* 0x0268300310ff79a7 */ /* 0x0007f0000800003f */
[----:B------:R-:W-:Y:S05]  /*7a40*/  @!P1 BRA `(.L_x_2610) ;  /* 0x0000000000049947 */ /* 0x000fea0003800000 */
[----:B------:R-:W-:Y:S01]  /*7a50*/  BPT.TRAP 0x1 ;  /* 0x000000040000795c */ /* 0x000fe20000300000 */
.L_x_2610:
        /* <DEDUP_REMOVED lines=43> */
.L_x_2650:
[----:B------:R-:W-:Y:S05]  /*7d10*/  @P0 BRA `(.L_x_2612) ;  /* 0x0000000000140947 */ /* 0x000fea0003800000 */
[----:B------:R-:W-:Y:S01]  /*7d20*/  ISETP.NE.AND P1, PT, R6, RZ, PT ;  /* 0x000000ff0600720c */ /* 0x000fe20003f25270 */
[----:B------:R-:W-:-:S04]  /*7d30*/  IMAD.MOV.U32 R2, RZ, RZ, 0x3100 ;  /* 0x00003100ff027424 */ /* 0x000fc800078e00ff */
[----:B------:R3:W-:Y:S08]  /*7d40*/  SYNCS.ARRIVE.TRANS64 RZ, [R16+URZ+0x26818], R2 ;  /* 0x0268180210ff79a7 */ /* 0x0007f0000800003f */
[----:B------:R-:W-:Y:S05]  /*7d50*/  @!P1 BRA `(.L_x_2612) ;  /* 0x0000000000049947 */ /* 0x000fea0003800000 */
[----:B------:R-:W-:Y:S01]  /*7d60*/  BPT.TRAP 0x1 ;  /* 0x000000040000795c */ /* 0x000fe20000300000 */
.L_x_2612:
        /* <DEDUP_REMOVED lines=43> */
.L_x_2651:
[----:B------:R-:W-:Y:S05]  /*8020*/  @P0 BRA `(.L_x_2614) ;  /* 0x0000000000140947 */ /* 0x000fea0003800000 */
[----:B------:R-:W-:Y:S01]  /*8030*/  ISETP.NE.AND P1, PT, R6, RZ, PT ;  /* 0x000000ff0600720c */ /* 0x000fe20003f25270 */
[----:B-123--:R-:W-:-:S04]  /*8040*/  IMAD.MOV.U32 R21, RZ, RZ, 0x3100 ;  /* 0x00003100ff157424 */ /* 0x00efc800078e00ff */
[----:B------:R4:W-:Y:S08]  /*8050*/  SYNCS.ARRIVE.TRANS64 RZ, [R16+URZ+0x26838], R21 ;  /* 0x0268381510ff79a7 */ /* 0x0009f0000800003f */
[----:B------:R-:W-:Y:S05]  /*8060*/  @!P1 BRA `(.L_x_2614) ;  /* 0x0000000000049947 */ /* 0x000fea0003800000 */
[----:B------:R-:W-:Y:S01]  /*8070*/  BPT.TRAP 0x1 ;  /* 0x000000040000795c */ /* 0x000fe20000300000 */
.L_x_2614:
        /* <DEDUP_REMOVED lines=38> */
.L_x_2653:
[----:B------:R-:W-:Y:S05]  /*82e0*/  @P0 BRA `(.L_x_2616) ;  /* 0x0000000000140947 */ /* 0x000fea0003800000 */
[----:B------:R-:W-:Y:S01]  /*82f0*/  ISETP.NE.AND P1, PT, R6, RZ, PT ;  /* 0x000000ff0600720c */ /* 0x000fe20003f25270 */
[----:B------:R-:W-:-:S04]  /*8300*/  IMAD.MOV.U32 R5, RZ, RZ, 0x3100 ;  /* 0x00003100ff057424 */ /* 0x000fc800078e00ff */
[----:B------:R1:W-:Y:S08]  /*8310*/  SYNCS.ARRIVE.TRANS64 RZ, [R16+URZ+0x26810], R5 ;  /* 0x0268100510ff79a7 */ /* 0x0003f0000800003f */
[----:B------:R-:W-:Y:S05]  /*8320*/  @!P1 BRA `(.L_x_2616) ;  /* 0x0000000000049947 */ /* 0x000fea0003800000 */
[----:B------:R-:W-:Y:S01]  /*8330*/  BPT.TRAP 0x1 ;  /* 0x000000040000795c */ /* 0x000fe20000300000 */
.L_x_2616:
        /* <DEDUP_REMOVED lines=44> */
.L_x_2608:
        /* <DEDUP_REMOVED lines=8> */
.L_x_2654:
[----:B------:R-:W-:Y:S05]  /*8680*/  @P0 BRA `(.L_x_2619) ;  /* 0x0000000000140947 */ /* 0x000fea0003800000 */
[----:B------:R-:W-:Y:S01]  /*8690*/  ISETP.NE.AND P1, PT, R6, RZ, PT ;  /* 0x000000ff0600720c */ /* 0x000fe20003f25270 */
[----:B------:R-:W-:-:S04]  /*86a0*/  IMAD.MOV.U32 R5, RZ, RZ, 0x3100 ;  /* 0x00003100ff057424 */ /* 0x000fc800078e00ff */
[----:B------:R2:W-:Y:S08]  /*86b0*/  SYNCS.ARRIVE.TRANS64 RZ, [R16+URZ+0x26830], R5 ;  /* 0x0268300510ff79a7 */ /* 0x0005f0000800003f */
[----:B------:R-:W-:Y:S05]  /*86c0*/  @!P1 BRA `(.L_x_2619) ;  /* 0x0000000000049947 */ /* 0x000fea0003800000 */
[----:B------:R-:W-:Y:S01]  /*86d0*/  BPT.TRAP 0x1 ;  /* 0x000000040000795c */ /* 0x000fe20000300000 */
.L_x_2619:
        /* <DEDUP_REMOVED lines=40> */
.L_x_2655:
[----:B------:R-:W-:Y:S05]  /*8960*/  @P0 BRA `(.L_x_2621) ;  /* 0x0000000000140947 */ /* 0x000fea0003800000 */
[----:B------:R-:W-:Y:S01]  /*8970*/  ISETP.NE.AND P0, PT, R6, RZ, PT ;  /* 0x000000ff0600720c */ /* 0x000fe20003f05270 */
[----:B------:R-:W-:-:S04]  /*8980*/  IMAD.MOV.U32 R5, RZ, RZ, 0x3100 ;  /* 0x00003100ff057424 */ /* 0x000fc800078e00ff */
[----:B------:R1:W-:Y:S08]  /*8990*/  SYNCS.ARRIVE.TRANS64 RZ, [R16+URZ+0x26818], R5 ;  /* 0x0268180510ff79a7 */ /* 0x0003f0000800003f */
[----:B------:R-:W-:Y:S05]  /*89a0*/  @!P0 BRA `(.L_x_2621) ;  /* 0x0000000000048947 */ /* 0x000fea0003800000 */
[----:B------:R-:W-:Y:S01]  /*89b0*/  BPT.TRAP 0x1 ;  /* 0x000000040000795c */ /* 0x000fe20000300000 */
.L_x_2621:
        /* <DEDUP_REMOVED lines=44> */
.L_x_2607:
[----:B------:R-:W1:Y:S01]  /*8c80*/  S2R R0, SR_TID.X ;  /* 0x0000000000007919 */ /* 0x000e620000002100 */
[----:B------:R-:W-:Y:S01]  /*8c90*/  IMAD R3, R19, 0x8, R16 ;  /* 0x0000000813037824 */ /* 0x000fe200078e0210 */
[----:B-1----:R-:W-:Y:S02]  /*8ca0*/  LOP3.LUT R2, R0, 0x7f, RZ, 0xc0, !PT ;  /* 0x0000007f00027812 */ /* 0x002fe400078ec0ff */
[----:B------:R-:W-:Y:S02]  /*8cb0*/  SHF.L.U32 R0, R11, 0x1f, RZ ;  /* 0x0000001f0b007819 */ /* 0x000fe400000006ff */
[----:B------:R-:W-:Y:S02]  /*8cc0*/  ISETP.NE.AND P1, PT, R2, RZ, PT ;  /* 0x000000ff0200720c */ /* 0x000fe40003f25270 */
[----:B------:R-:W1:Y:S02]  /*8cd0*/  SYNCS.PHASECHK.TRANS64.TRYWAIT P0, [R3+URZ+0x26840], R0 ;  /* 0x02684000030075a7 */ /* 0x000e64000800017f */
[----:B-1----:R-:W-:Y:S09]  /*8ce0*/  @!P0 BRA `(.L_x_2622) ;  /* 0x0000000800f88947 */ /* 0x002ff20003800000 */
.L_x_2656:
[----:B------:R-:W-:Y:S05]  /*8cf0*/  @P1 BRA `(.L_x_2623) ;  /* 0x0000000000181947 */ /* 0x000fea0003800000 */
[----:B------:R-:W1:Y:S01]  /*8d00*/  S2R R2, SR_TID.X ;  /* 0x0000000000027919 */ /* 0x000e620000002100 */
[----:B------:R-:W-:-:S04]  /*8d10*/  IMAD.MOV.U32 R0, RZ, RZ, 0x3100 ;  /* 0x00003100ff007424 */ /* 0x000fc800078e00ff */
[----:B------:R1:W-:Y:S02]  /*8d20*/  SYNCS.ARRIVE.TRANS64 RZ, [R3+URZ+0x26830], R0 ;  /* 0x0268300003ff79a7 */ /* 0x0003e4000800003f */
[----:B-1----:R-:W-:-:S13]  /*8d30*/  LOP3.LUT P0, RZ, R2, 0x1f, RZ, 0xc0, !PT ;  /* 0x0000001f02ff7812 */ /* 0x002fda000780c0ff */
[----:B------:R-:W-:Y:S05]  /*8d40*/  @!P0 BRA `(.L_x_2623) ;  /* 0x0000000000048947 */ /* 0x000fea0003800000 */
[----:B------:R-:W-:Y:S01]  /*8d50*/  BPT.TRAP 0x1 ;  /* 0x000000040000795c */ /* 0x000fe20000300000 */
.L_x_2623:
        /* <DEDUP_REMOVED lines=47> */
.L_x_2604:
[----:B------:R-:W-:Y:S05]  /*9050*/  BSYNC B0 ;  /* 0x0000000000007941 */ /* 0x000fea0003800000 */
.L_x_2603:
[----:B------:R-:W-:-:S03]  /*9060*/  UMOV UR7, 0xffffffff ;  /* 0xffffffff00077882 */ /* 0x000fc60000000000 */
[----:B------:R-:W-:Y:S05]  /*9070*/  BRA.DIV UR7, `(.L_x_2624) ;  /* 0x0000000a07287947 */ /* 0x000fea000b800000 */
[----:B------:R-:W-:-:S13]  /*9080*/  ELECT P6, URZ, PT ;  /* 0x00000000003f782f */ /* 0x000fda00038c0000 */
.L_x_2659:
[----:B------:R-:W-:Y:S05]  /*9090*/  @!P6 BRA `(.L_x_2522) ;  /* 0x000000000084e947 */ /* 0x000fea0003800000 */
[----:B------:R-:W-:-:S06]  /*90a0*/  ULOP3.LUT UR7, UR38, 0x2, URZ, 0xfc, !UPT ;  /* 0x0000000226077892 */ /* 0x000fcc000f8efc3f */
[----:B------:R-:W-:-:S05]  /*90b0*/  IMAD.U32 R2, RZ, RZ, UR7 ;  /* 0x00000007ff027e24 */ /* 0x000fca000f8e00ff */
[----:B------:R-:W-:-:S13]  /*90c0*/  ISETP.NE.AND P2, PT, R2, 0x3, PT ;  /* 0x000000030200780c */ /* 0x000fda0003f45270 */
[----:B------:R-:W-:Y:S05]  /*90d0*/  @!P2 BRA `(.L_x_2625) ;  /* 0x000000000004a947 */ /* 0x000fea0003800000 */
[----:B------:R-:W-:Y:S01]  /*90e0*/  BPT.TRAP 0x1 ;  /* 0x000000040000795c */ /* 0x000fe20000300000 */
.L_x_2625:
        /* <DEDUP_REMOVED lines=15> */
.L_x_2660:
[----:B------:R-:W2:Y:S02]  /*91e0*/  SYNCS.PHASECHK.TRANS64.TRYWAIT P0, [R3+URZ], R2 ;  /* 0x00000002030075a7 */ /* 0x000ea4000800017f */
[----:B--2---:R-:W-:Y:S05]  /*91f0*/  @!P0 BRA `(.L_x_2627) ;  /* 0x0000000400fc8947 */ /* 0x004fea0003800000 */
.L_x_2661:
[----:B------:R-:W-:Y:S05]  /*9200*/  @!P2 BRA `(.L_x_2628) ;  /* 0x000000000004a947 */ /* 0x000fea0003800000 */
[----:B------:R-:W-:Y:S01]  /*9210*/  BPT.TRAP 0x1 ;  /* 0x000000040000795c */ /* 0x000fe20000300000 */
.L_x_2628:
[----:B--2---:R-:W-:-:S04]  /*9220*/  VIADD R3, R7, 0x26840 ;  /* 0x0002684007037836 */ /* 0x004fc80000000000 */
[----:B------:R-:W-:-:S04]  /*9230*/  IMAD R0, R0, 0x8, R3 ;  /* 0x0000000800007824 */ /* 0x000fc800078e0203 */
[----:B------:R-:W2:Y:S02]  /*9240*/  SYNCS.PHASECHK.TRANS64.TRYWAIT P0, [R0+URZ], R5 ;  /* 0x00000005000075a7 */ /* 0x000ea4000800017f */
[----:B--2---:R-:W-:Y:S05]  /*9250*/  @!P0 BRA `(.L_x_2629) ;  /* 0x0000000400f88947 */ /* 0x004fea0003800000 */
.L_x_2662:
[----:B------:R-:W-:-:S07]  /*9260*/  IMAD R3, R4, 0x8, R3 ;  /* 0x0000000804037824 */ /* 0x000fce00078e0203 */
.L_x_2630:
[----:B---3--:R3:W4:Y:S02]  /*9270*/  SYNCS.PHASECHK.TRANS64.TRYWAIT P0, [R3+URZ], R2 ;  /* 0x00000002030075a7 */ /* 0x008724000800017f */
[----:B----4-:R-:W-:Y:S05]  /*9280*/  @!P0 NANOSLEEP.SYNCS 0x989680 ;  /* 0x009896800000895d */ /* 0x010fea0003900000 */
[----:B------:R-:W4:Y:S02]  /*9290*/  @!P0 SYNCS.PHASECHK.TRANS64 P0, [R3+URZ], R2 ;  /* 0x00000002030085a7 */ /* 0x000f24000800007f */
[----:B----4-:R-:W-:Y:S05]  /*92a0*/  @!P0 BRA `(.L_x_2630) ;  /* 0xfffffffc00f08947 */ /* 0x010fea000383ffff */
.L_x_2522:
[----:B------:R-:W-:Y:S05]  /*92b0*/  BSYNC B6 ;  /* 0x0000000000067941 */ /* 0x000fea0003800000 */
.L_x_2517:
[----:B------:R-:W-:Y:S05]  /*92c0*/  EXIT ;  /* 0x000000000000794d */ /* 0x000fea0003800000 */
.L_x_2528:
[----:B------:R-:W-:Y:S02]  /*92d0*/  IMAD.MOV.U32 R13, RZ, RZ, R19 ;  /* 0x000000ffff0d7224 */ /* 0x000fe400078e0013 */
[----:B------:R-:W-:Y:S02]  /*92e0*/  IMAD.MOV.U32 R12, RZ, RZ, RZ ;  /* 0x000000ffff0c7224 */ /* 0x000fe400078e00ff */
[----:B------:R-:W-:Y:S02]  /*92f0*/  IMAD.MOV.U32 R11, RZ, RZ, 0x1f ;  /* 0x0000001fff0b7424 */ /* 0x000fe400078e00ff */
[----:B------:R-:W-:-:S07]  /*9300*/  IMAD.MOV.U32 R15, RZ, RZ, -0x1 ;  /* 0xffffffffff0f7424 */ /* 0x000fce00078e00ff */
[----:B------:R-:W-:Y:S05]  /*9310*/  WARPSYNC.COLLECTIVE R15, `(.L_x_2631) ;  /* 0x000000000f087348 */ /* 0x000fea0003c00000 */
[----:B------:R1:W2:Y:S02]  /*9320*/  SHFL.IDX P6, R14, R13, R12, R11 ;  /* 0x0000000c0d0e7389 */ /* 0x0002a400000c000b */
[----:B-12---:R-:W-:Y:S01]  /*9330*/  ENDCOLLECTIVE ;  /* 0x000000000000791b */ /* 0x006fe20003800000 */
.L_x_2631:
[----:B------:R-:W-:Y:S05]  /*9340*/  BRA `(.L_x_2632) ;  /* 0xffffff7c00b87947 */ /* 0x000fea000383ffff */
.L_x_2530:
[----:B--2---:R2:W3:Y:S02]  /*9350*/  SYNCS.PHASECHK.TRANS64.TRYWAIT P0, [R2+URZ+0x26800], R5 ;  /* 0x02680005020075a7 */ /* 0x0044e4000800017f */
[----:B---3--:R-:W-:Y:S05]  /*9360*/  @!P0 NANOSLEEP.SYNCS 0x989680 ;  /* 0x009896800000895d */ /* 0x008fea0003900000 */
[----:B------:R-:W3:Y:S02]  /*9370*/  @!P0 SYNCS.PHASECHK.TRANS64 P0, [R2+URZ+0x26800], R5 ;  /* 0x02680005020085a7 */ /* 0x000ee4000800007f */
[----:B---3--:R-:W-:Y:S05]  /*9380*/  @!P0 BRA `(.L_x_2530) ;  /* 0xfffffffc00f08947 */ /* 0x008fea000383ffff */
[----:B------:R-:W-:Y:S05]  /*9390*/  BRA `(.L_x_2529) ;  /* 0xffffff7c00e07947 */ /* 0x000fea000383ffff */
.L_x_2535:
[----:B--2---:R-:W-:-:S04]  /*93a0*/  IMAD.U32 R5, RZ, RZ, UR8 ;  /* 0x00000008ff057e24 */ /* 0x004fc8000f8e00ff */
[----:B------:R2:W3:Y:S03]  /*93b0*/  SYNCS.PHASECHK.TRANS64.TRYWAIT P1, [R5+URZ+0x26810], R6 ;  /* 0x02681006050075a7 */ /* 0x0004e6000802017f */
[----:B---3--:R-:W-:Y:S05]  /*93c0*/  @!P1 NANOSLEEP.SYNCS 0x989680 ;  /* 0x009896800000995d */ /* 0x008fea0003900000 */
[----:B------:R-:W3:Y:S02]  /*93d0*/  @!P1 SYNCS.PHASECHK.TRANS64 P1, [R5+URZ+0x26810], R6 ;  /* 0x02681006050095a7 */ /* 0x000ee4000802007f */
[----:B---3--:R-:W-:Y:S05]  /*93e0*/  @!P1 BRA `(.L_x_2535) ;  /* 0xfffffffc00ec9947 */ /* 0x008fea000383ffff */
[----:B------:R-:W-:Y:S05]  /*93f0*/  BRA `(.L_x_2534) ;  /* 0xffffff8800387947 */ /* 0x000fea000383ffff */
.L_x_2539:
[----:B------:R-:W-:-:S04]  /*9400*/  IMAD.U32 R5, RZ, RZ, UR8 ;  /* 0x00000008ff057e24 */ /* 0x000fc8000f8e00ff */
[----:B------:R1:W1:Y:S03]  /*9410*/  SYNCS.PHASECHK.TRANS64.TRYWAIT P1, [R5+URZ+0x26830], R6 ;  /* 0x02683006050075a7 */ /* 0x000266000802017f */
[----:B-1----:R-:W-:Y:S05]  /*9420*/  @!P1 NANOSLEEP.SYNCS 0x989680 ;  /* 0x009896800000995d */ /* 0x002fea0003900000 */
[----:B------:R-:W1:Y:S02]  /*9430*/  @!P1 SYNCS.PHASECHK.TRANS64 P1, [R5+URZ+0x26830], R6 ;  /* 0x02683006050095a7 */ /* 0x000e64000802007f */
[----:B-1----:R-:W-:Y:S05]  /*9440*/  @!P1 BRA `(.L_x_2539) ;  /* 0xfffffffc00ec9947 */ /* 0x002fea000383ffff */
[----:B------:R-:W-:Y:S05]  /*9450*/  BRA `(.L_x_2538) ;  /* 0xffffff8c00407947 */ /* 0x000fea000383ffff */
.L_x_2546:
[----:B------:R-:W-:Y:S01]  /*9460*/  BSSY B0, `(.L_x_2633) ;  /* 0x0000005000007945 */ /* 0x000fe20003800000 */
[----:B------:R-:W-:-:S07]  /*9470*/  IMAD.MOV.U32 R15, RZ, RZ, -0x1 ;  /* 0xffffffffff0f7424 */ /* 0x000fce00078e00ff */
[----:B-1----:R-:W-:Y:S05]  /*9480*/  WARPSYNC.COLLECTIVE R15, `(.L_x_2634) ;  /* 0x000000000f087348 */ /* 0x002fea0003c00000 */
[----:B------:R-:W-:Y:S01]  /*9490*/  NOP ;  /* 0x0000000000007918 */ /* 0x000fe20000000000 */
[----:B-1----:R-:W-:Y:S01]  /*94a0*/  ENDCOLLECTIVE ;  /* 0x000000000000791b */ /* 0x002fe20003800000 */
.L_x_2634:
[----:B------:R-:W-:Y:S05]  /*94b0*/  BSYNC B0 ;  /* 0x0000000000007941 */ /* 0x000fea0003800000 */
.L_x_2633:
[----:B------:R-:W-:Y:S05]  /*94c0*/  BRA `(.L_x_2635) ;  /* 0xffffffb400c07947 */ /* 0x000fea000383ffff */
.L_x_2555:
[----:B------:R-:W-:Y:S01]  /*94d0*/  BSSY B0, `(.L_x_2636) ;  /* 0x0000005000007945 */ /* 0x000fe20003800000 */
[----:B------:R-:W-:-:S07]  /*94e0*/  IMAD.MOV.U32 R15, RZ, RZ, -0x1 ;  /* 0xffffffffff0f7424 */ /* 0x000fce00078e00ff */
[----:B-12---:R-:W-:Y:S05]  /*94f0*/  WARPSYNC.COLLECTIVE R15, `(.L_x_2637) ;  /* 0x000000000f087348 */ /* 0x006fea0003c00000 */
[----:B------:R-:W-:Y:S01]  /*9500*/  NOP ;  /* 0x0000000000007918 */ /* 0x000fe20000000000 */
[----:B-12---:R-:W-:Y:S01]  /*9510*/  ENDCOLLECTIVE ;  /* 0x000000000000791b */ /* 0x006fe20003800000 */
.L_x_2637:
[----:B------:R-:W-:Y:S05]  /*9520*/  BSYNC B0 ;  /* 0x0000000000007941 */ /* 0x000fea0003800000 */
.L_x_2636:
[----:B------:R-:W-:Y:S05]  /*9530*/  BRA `(.L_x_2638) ;  /* 0xffffffb800b07947 */ /* 0x000fea000383ffff */
.L_x_2566:
[----:B------:R-:W-:Y:S01]  /*9540*/  BSSY B0, `(.L_x_2639) ;  /* 0x0000005000007945 */ /* 0x000fe20003800000 */
[----:B------:R-:W-:-:S07]  /*9550*/  IMAD.MOV.U32 R15, RZ, RZ, -0x1 ;  /* 0xffffffffff0f7424 */ /* 0x000fce00078e00ff */
[----:B------:R-:W-:Y:S05]  /*9560*/  WARPSYNC.COLLECTIVE R15, `(.L_x_2640) ;  /* 0x000000000f087348 */ /* 0x000fea0003c00000 */
[----:B------:R-:W-:Y:S01]  /*9570*/  NOP ;  /* 0x0000000000007918 */ /* 0x000fe20000000000 */
[----:B------:R-:W-:Y:S01]  /*9580*/  ENDCOLLECTIVE ;  /* 0x000000000000791b */ /* 0x000fe20003800000 */
.L_x_2640:
[----:B------:R-:W-:Y:S05]  /*9590*/  BSYNC B0 ;  /* 0x0000000000007941 */ /* 0x000fea0003800000 */
.L_x_2639:
[----:B------:R-:W-:Y:S05]  /*95a0*/  BRA `(.L_x_2641) ;  /* 0xffffffc400307947 */ /* 0x000fea000383ffff */
.L_x_2579:
[----:B------:R-:W-:Y:S01]  /*95b0*/  BSSY B0, `(.L_x_2642) ;  /* 0x0000005000007945 */ /* 0x000fe20003800000 */
[----:B------:R-:W-:-:S07]  /*95c0*/  IMAD.MOV.U32 R15, RZ, RZ, -0x1 ;  /* 0xffffffffff0f7424 */ /* 0x000fce00078e00ff */
[----:B------:R-:W-:Y:S05]  /*95d0*/  WARPSYNC.COLLECTIVE R15, `(.L_x_2643) ;  /* 0x000000000f087348 */ /* 0x000fea0003c00000 */
[----:B------:R-:W-:Y:S01]  /*95e0*/  NOP ;  /* 0x0000000000007918 */ /* 0x000fe20000000000 */
[----:B------:R-:W-:Y:S01]  /*95f0*/  ENDCOLLECTIVE ;  /* 0x000000000000791b */ /* 0x000fe20003800000 */
.L_x_2643:
[----:B------:R-:W-:Y:S05]  /*9600*/  BSYNC B0 ;  /* 0x0000000000007941 */ /* 0x000fea0003800000 */
.L_x_2642:
[----:B------:R-:W-:Y:S05]  /*9610*/  BRA `(.L_x_2644) ;  /* 0xffffffc800d07947 */ /* 0x000fea000383ffff */
.L_x_2591:
[----:B------:R-:W-:Y:S01]  /*9620*/  BSSY B0, `(.L_x_2645) ;  /* 0x0000005000007945 */ /* 0x000fe20003800000 */
[----:B------:R-:W-:-:S07]  /*9630*/  IMAD.MOV.U32 R15, RZ, RZ, -0x1 ;  /* 0xffffffffff0f7424 */ /* 0x000fce00078e00ff */
[----:B------:R-:W-:Y:S05]  /*9640*/  WARPSYNC.COLLECTIVE R15, `(.L_x_2646) ;  /* 0x000000000f087348 */ /* 0x000fea0003c00000 */
[----:B------:R-:W-:Y:S01]  /*9650*/  NOP ;  /* 0x0000000000007918 */ /* 0x000fe20000000000 */
[----:B------:R-:W-:Y:S01]  /*9660*/  ENDCOLLECTIVE ;  /* 0x000000000000791b */ /* 0x000fe20003800000 */
.L_x_2646:
[----:B------:R-:W-:Y:S05]  /*9670*/  BSYNC B0 ;  /* 0x0000000000007941 */ /* 0x000fea0003800000 */
.L_x_2645:
[----:B------:R-:W-:Y:S05]  /*9680*/  BRA `(.L_x_2647) ;  /* 0xffffffd0000c7947 */ /* 0x000fea000383ffff */
.L_x_2605:
[----:B-1----:R1:W2:Y:S02]  /*9690*/  SYNCS.PHASECHK.TRANS64.TRYWAIT P0, [R16+URZ+0x26820], R3 ;  /* 0x02682003100075a7 */ /* 0x0022a4000800017f */
[----:B--2---:R-:W-:Y:S05]  /*96a0*/  @!P0 NANOSLEEP.SYNCS 0x989680 ;  /* 0x009896800000895d */ /* 0x004fea0003900000 */
[----:B------:R-:W2:Y:S02]  /*96b0*/  @!P0 SYNCS.PHASECHK.TRANS64 P0, [R16+URZ+0x26820], R3 ;  /* 0x02682003100085a7 */ /* 0x000ea4000800007f */
[----:B--2---:R-:W-:Y:S05]  /*96c0*/  @!P0 BRA `(.L_x_2605) ;  /* 0xfffffffc00f08947 */ /* 0x004fea000383ffff */
[----:B------:R-:W-:Y:S05]  /*96d0*/  BRA `(.L_x_2648) ;  /* 0xffffffd800887947 */ /* 0x000fea000383ffff */
.L_x_2609:
[----:B-1----:R1:W3:Y:S02]  /*96e0*/  SYNCS.PHASECHK.TRANS64.TRYWAIT P1, [R16+URZ+0x26840], R21 ;  /* 0x02684015100075a7 */ /* 0x0022e4000802017f */
[----:B---3--:R-:W-:Y:S05]  /*96f0*/  @!P1 NANOSLEEP.SYNCS 0x989680 ;  /* 0x009896800000995d */ /* 0x008fea0003900000 */
[----:B------:R-:W3:Y:S02]  /*9700*/  @!P1 SYNCS.PHASECHK.TRANS64 P1, [R16+URZ+0x26840], R21 ;  /* 0x02684015100095a7 */ /* 0x000ee4000802007f */
[----:B---3--:R-:W-:Y:S05]  /*9710*/  @!P1 BRA `(.L_x_2609) ;  /* 0xfffffffc00f09947 */ /* 0x008fea000383ffff */
[----:B------:R-:W-:Y:S05]  /*9720*/  BRA `(.L_x_2649) ;  /* 0xffffffe000b47947 */ /* 0x000fea000383ffff */
.L_x_2611:
[----:B--2---:R2:W3:Y:S02]  /*9730*/  SYNCS.PHASECHK.TRANS64.TRYWAIT P1, [R16+URZ+0x26828], R21 ;  /* 0x02682815100075a7 */ /* 0x0044e4000802017f */
[----:B---3--:R-:W-:Y:S05]  /*9740*/  @!P1 NANOSLEEP.SYNCS 0x989680 ;  /* 0x009896800000995d */ /* 0x008fea0003900000 */
[----:B------:R-:W3:Y:S02]  /*9750*/  @!P1 SYNCS.PHASECHK.TRANS64 P1, [R16+URZ+0x26828], R21 ;  /* 0x02682815100095a7 */ /* 0x000ee4000802007f */
[----:B---3--:R-:W-:Y:S05]  /*9760*/  @!P1 BRA `(.L_x_2611) ;  /* 0xfffffffc00f09947 */ /* 0x008fea000383ffff */
[----:B------:R-:W-:Y:S05]  /*9770*/  BRA `(.L_x_2650) ;  /* 0xffffffe400647947 */ /* 0x000fea000383ffff */
.L_x_2613:
[----:B---3--:R3:W4:Y:S02]  /*9780*/  SYNCS.PHASECHK.TRANS64.TRYWAIT P1, [R16+URZ+0x26848], R21 ;  /* 0x02684815100075a7 */ /* 0x008724000802017f */
[----:B----4-:R-:W-:Y:S05]  /*9790*/  @!P1 NANOSLEEP.SYNCS 0x989680 ;  /* 0x009896800000995d */ /* 0x010fea0003900000 */
[----:B------:R-:W4:Y:S02]  /*97a0*/  @!P1 SYNCS.PHASECHK.TRANS64 P1, [R16+URZ+0x26848], R21 ;  /* 0x02684815100095a7 */ /* 0x000f24000802007f */
[----:B----4-:R-:W-:Y:S05]  /*97b0*/  @!P1 BRA `(.L_x_2613) ;  /* 0xfffffffc00f09947 */ /* 0x010fea000383ffff */
[----:B------:R-:W-:Y:S05]  /*97c0*/  BRA `(.L_x_2651) ;  /* 0xffffffe800147947 */ /* 0x000fea000383ffff */
.L_x_2615:
[----:B------:R-:W-:-:S07]  /*97d0*/  SHF.L.U32 R5, R11, 0x1f, RZ ;  /* 0x0000001f0b057819 */ /* 0x000fce00000006ff */
.L_x_2652:
[----:B------:R1:W1:Y:S02]  /*97e0*/  SYNCS.PHASECHK.TRANS64.TRYWAIT P1, [R16+URZ+0x26820], R5 ;  /* 0x02682005100075a7 */ /* 0x000264000802017f */
[----:B-1----:R-:W-:Y:S05]  /*97f0*/  @!P1 NANOSLEEP.SYNCS 0x989680 ;  /* 0x009896800000995d */ /* 0x002fea0003900000 */
[----:B------:R-:W1:Y:S02]  /*9800*/  @!P1 SYNCS.PHASECHK.TRANS64 P1, [R16+URZ+0x26820], R5 ;  /* 0x02682005100095a7 */ /* 0x000e64000802007f */
[----:B-1----:R-:W-:Y:S05]  /*9810*/  @!P1 BRA `(.L_x_2652) ;  /* 0xfffffffc00f09947 */ /* 0x002fea000383ffff */
[----:B------:R-:W-:Y:S05]  /*9820*/  BRA `(.L_x_2653) ;  /* 0xffffffe800ac7947 */ /* 0x000fea000383ffff */
.L_x_2618:
[----:B-1----:R1:W2:Y:S02]  /*9830*/  SYNCS.PHASECHK.TRANS64.TRYWAIT P1, [R16+URZ+0x26840], R13 ;  /* 0x0268400d100075a7 */ /* 0x0022a4000802017f */
[----:B--2---:R-:W-:Y:S05]  /*9840*/  @!P1 NANOSLEEP.SYNCS 0x989680 ;  /* 0x009896800000995d */ /* 0x004fea0003900000 */
[----:B------:R-:W2:Y:S02]  /*9850*/  @!P1 SYNCS.PHASECHK.TRANS64 P1, [R16+URZ+0x26840], R13 ;  /* 0x0268400d100095a7 */ /* 0x000ea4000802007f */
[----:B--2---:R-:W-:Y:S05]  /*9860*/  @!P1 BRA `(.L_x_2618) ;  /* 0xfffffffc00f09947 */ /* 0x004fea000383ffff */
[----:B------:R-:W-:Y:S05]  /*9870*/  BRA `(.L_x_2654) ;  /* 0xffffffec00807947 */ /* 0x000fea000383ffff */
.L_x_2620:
[----:B--2---:R2:W1:Y:S02]  /*9880*/  SYNCS.PHASECHK.TRANS64.TRYWAIT P1, [R16+URZ+0x26828], R13 ;  /* 0x0268280d100075a7 */ /* 0x004464000802017f */
[----:B-1----:R-:W-:Y:S05]  /*9890*/  @!P1 NANOSLEEP.SYNCS 0x989680 ;  /* 0x009896800000995d */ /* 0x002fea0003900000 */
[----:B------:R-:W1:Y:S02]  /*98a0*/  @!P1 SYNCS.PHASECHK.TRANS64 P1, [R16+URZ+0x26828], R13 ;  /* 0x0268280d100095a7 */ /* 0x000e64000802007f */
[----:B-1----:R-:W-:Y:S05]  /*98b0*/  @!P1 BRA `(.L_x_2620) ;  /* 0xfffffffc00f09947 */ /* 0x002fea000383ffff */
[----:B------:R-:W-:Y:S05]  /*98c0*/  BRA `(.L_x_2655) ;  /* 0xfffffff000247947 */ /* 0x000fea000383ffff */
.L_x_2622:
[----:B------:R1:W1:Y:S02]  /*98d0*/  SYNCS.PHASECHK.TRANS64.TRYWAIT P0, [R3+URZ+0x26840], R0 ;  /* 0x02684000030075a7 */ /* 0x000264000800017f */
[----:B-1----:R-:W-:Y:S05]  /*98e0*/  @!P0 NANOSLEEP.SYNCS 0x989680 ;  /* 0x009896800000895d */ /* 0x002fea0003900000 */
[----:B------:R-:W1:Y:S02]  /*98f0*/  @!P0 SYNCS.PHASECHK.TRANS64 P0, [R3+URZ+0x26840], R0 ;  /* 0x02684000030085a7 */ /* 0x000e64000800007f */
[----:B-1----:R-:W-:Y:S05]  /*9900*/  @!P0 BRA `(.L_x_2622) ;  /* 0xfffffffc00f08947 */ /* 0x002fea000383ffff */
[----:B------:R-:W-:Y:S05]  /*9910*/  BRA `(.L_x_2656) ;  /* 0xfffffff000f47947 */ /* 0x000fea000383ffff */
.L_x_2624:
[----:B------:R-:W-:Y:S01]  /*9920*/  BSSY B0, `(.L_x_2657) ;  /* 0x0000006000007945 */ /* 0x000fe20003800000 */
[----:B------:R-:W-:-:S07]  /*9930*/  IMAD.MOV.U32 R15, RZ, RZ, -0x1 ;  /* 0xffffffffff0f7424 */ /* 0x000fce00078e00ff */
[----:B------:R-:W-:Y:S05]  /*9940*/  WARPSYNC.COLLECTIVE R15, `(.L_x_2658) ;  /* 0x000000000f0c7348 */ /* 0x000fea0003c00000 */
[----:B------:R-:W-:Y:S02]  /*9950*/  ELECT P6, UR62, PT ;  /* 0x00000000003e782f */ /* 0x000fe400038c0000 */
[----:B------:R-:W-:Y:S01]  /*9960*/  MOV R14, UR62 ;  /* 0x0000003e000e7c02 */ /* 0x000fe20008000f00 */
[----:B------:R-:W-:Y:S10]  /*9970*/  ENDCOLLECTIVE ;  /* 0x000000000000791b */ /* 0x000ff40003800000 */
.L_x_2658:
[----:B------:R-:W-:Y:S05]  /*9980*/  BSYNC B0 ;  /* 0x0000000000007941 */ /* 0x000fea0003800000 */
.L_x_2657:
[----:B------:R-:W-:Y:S05]  /*9990*/  BRA `(.L_x_2659) ;  /* 0xfffffff400bc7947 */ /* 0x000fea000383ffff */
.L_x_2626:
[----:B-1----:R1:W2:Y:S02]  /*99a0*/  SYNCS.PHASECHK.TRANS64.TRYWAIT P0, [R6+URZ], R5 ;  /* 0x00000005060075a7 */ /* 0x0022a4000800017f */
[----:B--2---:R-:W-:Y:S05]  /*99b0*/  @!P0 NANOSLEEP.SYNCS 0x989680 ;  /* 0x009896800000895d */ /* 0x004fea0003900000 */
[----:B------:R-:W2:Y:S02]  /*99c0*/  @!P0 SYNCS.PHASECHK.TRANS64 P0, [R6+URZ], R5 ;  /* 0x00000005060085a7 */ /* 0x000ea4000800007f */
[----:B--2---:R-:W-:Y:S05]  /*99d0*/  @!P0 BRA `(.L_x_2626) ;  /* 0xfffffffc00f08947 */ /* 0x004fea000383ffff */
[----:B------:R-:W-:Y:S05]  /*99e0*/  BRA `(.L_x_2660) ;  /* 0xfffffff400fc7947 */ /* 0x000fea000383ffff */
.L_x_2627:
[----:B--2---:R2:W3:Y:S02]  /*99f0*/  SYNCS.PHASECHK.TRANS64.TRYWAIT P0, [R3+URZ], R2 ;  /* 0x00000002030075a7 */ /* 0x0044e4000800017f */
[----:B---3--:R-:W-:Y:S05]  /*9a00*/  @!P0 NANOSLEEP.SYNCS 0x989680 ;  /* 0x009896800000895d */ /* 0x008fea0003900000 */
[----:B------:R-:W3:Y:S02]  /*9a10*/  @!P0 SYNCS.PHASECHK.TRANS64 P0, [R3+URZ], R2 ;  /* 0x00000002030085a7 */ /* 0x000ee4000800007f */
[----:B---3--:R-:W-:Y:S05]  /*9a20*/  @!P0 BRA `(.L_x_2627) ;  /* 0xfffffffc00f08947 */ /* 0x008fea000383ffff */
[----:B------:R-:W-:Y:S05]  /*9a30*/  BRA `(.L_x_2661) ;  /* 0xfffffff400f07947 */ /* 0x000fea000383ffff */
.L_x_2629:
[----:B--2---:R2:W3:Y:S02]  /*9a40*/  SYNCS.PHASECHK.TRANS64.TRYWAIT P0, [R0+URZ], R5 ;  /* 0x00000005000075a7 */ /* 0x0044e4000800017f */
[----:B---3--:R-:W-:Y:S05]  /*9a50*/  @!P0 NANOSLEEP.SYNCS 0x989680 ;  /* 0x009896800000895d */ /* 0x008fea0003900000 */
[----:B------:R-:W3:Y:S02]  /*9a60*/  @!P0 SYNCS.PHASECHK.TRANS64 P0, [R0+URZ], R5 ;  /* 0x00000005000085a7 */ /* 0x000ee4000800007f */
[----:B---3--:R-:W-:Y:S05]  /*9a70*/  @!P0 BRA `(.L_x_2629) ;  /* 0xfffffffc00f08947 */ /* 0x008fea000383ffff */
[----:B------:R-:W-:Y:S05]  /*9a80*/  BRA `(.L_x_2662) ;  /* 0xfffffff400f47947 */ /* 0x000fea000383ffff */
.L_x_2663:
        /* <DEDUP_REMOVED lines=15> */
.L_x_3312:


//--------------------- .text._ZN7cutlass13device_kernelIN5flash22FlashAttnBwdPreprocessIN4cute5tupleIJNS3_1CILi64EEENS5_ILi96EEEEEENS_10bfloat16_tEfNS_4arch4Sm90ELb1ELb0EEEEEvNT_6ParamsE --------------------------
	.section	.text._ZN7cutlass13device_kernelIN5flash22FlashAttnBwdPreprocessIN4cute5tupleIJNS3_1CILi64EEENS5_ILi96EEEEEENS_10bfloat16_tEfNS_4arch4Sm90ELb1ELb0EEEEEvNT_6ParamsE,"ax",@progbits
	.align	128
.text._ZN7cutlass13device_kernelIN5flash22FlashAttnBwdPreprocessIN4cute5tupleIJNS3_1CILi64EEENS5_ILi96EEEEEENS_10bfloat16_tEfNS_4arch4Sm90ELb1ELb0EEEEEvNT_6ParamsE:
        .type           _ZN7cutlass13device_kernelIN5flash22FlashAttnBwdPreprocessIN4cute5tupleIJNS3_1CILi64EEENS5_ILi96EEEEEENS_10bfloat16_tEfNS_4arch4Sm90ELb1ELb0EEEEEvNT_6ParamsE,@function
        .size           _ZN7cutlass13device_kernelIN5flash22FlashAttnBwdPreprocessIN4cute5tupleIJNS3_1CILi64EEENS5_ILi96EEEEEENS_10bfloat16_tEfNS_4arch4Sm90ELb1ELb0EEEEEvNT_6ParamsE,(.L_x_3313 - _ZN7cutlass13device_kernelIN5flash22FlashAttnBwdPreprocessIN4cute5tupleIJNS3_1CILi64EEENS5_ILi96EEEEEENS_10bfloat16_tEfNS_4arch4Sm90ELb1ELb0EEEEEvNT_6ParamsE)
        .other          _ZN7cutlass13device_kernelIN5flash22FlashAttnBwdPreprocessIN4cute5tupleIJNS3_1CILi64EEENS5_ILi96EEEEEENS_10bfloat16_tEfNS_4arch4Sm90ELb1ELb0EEEEEvNT_6ParamsE,@"STO_CUDA_ENTRY STV_DEFAULT"
_ZN7cutlass13device_kernelIN5flash22FlashAttnBwdPreprocessIN4cute5tupleIJNS3_1CILi64EEENS5_ILi96EEEEEENS_10bfloat16_tEfNS_4arch4Sm90ELb1ELb0EEEEEvNT_6ParamsE:
[----:B------:R-:W-:Y:S01]  /*0000*/  LDC R1, c[0x0][0x28] ;  /* 0x00000a00ff017b82 */ /* 0x000fe20000000800 */
[----:B------:R-:W0:Y:S01]  /*0010*/  S2R R33, SR_CTAID.X ;  /* 0x0000000000217919 */ /* 0x000e220000002500 */
[----:B------:R-:W-:-:S06]  /*0020*/  ULDC UR4, c[0x0][0x218] ;  /* 0x0000860000047ab9 */ /* 0x000fcc0000000800 */
[----:B------:R-:W1:Y:S01]  /*0030*/  S2UR UR8, SR_CTAID.Y ;  /* 0x00000000000879c3 */ /* 0x000e620000002600 */
[----:B------:R-:W-:Y:S01]  /*0040*/  IMAD.MOV.U32 R30, RZ, RZ, 0x7f800000 ;  /* 0x7f800000ff1e7424 */ /* 0x000fe200078e00ff */
[----:B------:R-:W2:Y:S01]  /*0050*/  S2R R28, SR_TID.X ;  /* 0x00000000001c7919 */ /* 0x000ea20000002100 */
[----:B------:R-:W-:-:S05]  /*0060*/  ULDC.64 UR6, c[0x0][0x208] ;  /* 0x0000820000067ab9 */ /* 0x000fca0000000a00 */
[----:B------:R-:W3:Y:S01]  /*0070*/  S2UR UR9, SR_CTAID.Z ;  /* 0x00000000000979c3 */ /* 0x000ee20000002700 */
[----:B-1----:R-:W-:Y:S01]  /*0080*/  USHF.R.S32.HI UR10, URZ, 0x1f, UR8 ;  /* 0x0000001f3f0a7899 */ /* 0x002fe20008011408 */
[----:B0-----:R-:W-:Y:S01]  /*0090*/  IMAD.SHL.U32 R31, R33, 0x40, RZ ;  /* 0x00000040211f7824 */ /* 0x001fe200078e00ff */
[----:B---3--:R-:W-:Y:S01]  /*00a0*/  USHF.R.S32.HI UR11, URZ, 0x1f, UR9 ;  /* 0x0000001f3f0b7899 */ /* 0x008fe20008011409 */
[----:B--2---:R-:W-:-:S03]  /*00b0*/  ISETP.GT.AND P0, PT, R28, 0x3f, PT ;  /* 0x0000003f1c00780c */ /* 0x004fc60003f04270 */
[----:B------:R-:W-:-:S04]  /*00c0*/  IADD3 R29, -R31, UR4, RZ ;  /* 0x000000041f1d7c10 */ /* 0x000fc8000fffe1ff */
[----:B------:R-:W-:-:S13]  /*00d0*/  ISETP.GE.OR P1, PT, R28, R29, P0 ;  /* 0x0000001d1c00720c */ /* 0x000fda0000726670 */
[----:B------:R-:W0:Y:S01]  /*00e0*/  @!P1 LDC.64 R6, c[0x0][0x290] ;  /* 0x0000a400ff069b82 */ /* 0x000e220000000a00 */
[----:B------:R-:W-:Y:S02]  /*00f0*/  @!P1 SHF.R.S32.HI R0, RZ, 0x1f, R28 ;  /* 0x0000001fff009819 */ /* 0x000fe4000001141c */
[----:B------:R-:W-:-:S04]  /*0100*/  @!P1 IADD3 R2, P2, R31, R28, RZ ;  /* 0x0000001c1f029210 */ /* 0x000fc80007f5e0ff */
[----:B------:R-:W-:Y:S01]  /*0110*/  @!P1 LEA.HI.X.SX32 R3, R31, R0, 0x1, P2 ;  /* 0x000000001f039211 */ /* 0x000fe200010f0eff */
[----:B------:R-:W1:Y:S08]  /*0120*/  @!P1 LDC.64 R8, c[0x0][0x298] ;  /* 0x0000a600ff089b82 */ /* 0x000e700000000a00 */
[----:B------:R-:W2:Y:S01]  /*0130*/  @!P1 LDC.64 R20, c[0x0][0x288] ;  /* 0x0000a200ff149b82 */ /* 0x000ea20000000a00 */
[----:B0-----:R-:W-:-:S02]  /*0140*/  @!P1 IMAD R4, R6, UR10, RZ ;  /* 0x0000000a06049c24 */ /* 0x001fc4000f8e02ff */
[----:B------:R-:W-:-:S04]  /*0150*/  @!P1 IMAD.WIDE.U32 R2, R6, UR8, R2 ;  /* 0x0000000806029c25 */ /* 0x000fc8000f8e0002 */
[----:B------:R-:W-:Y:S02]  /*0160*/  @!P1 IMAD R5, R7, UR8, R4 ;  /* 0x0000000807059c24 */ /* 0x000fe4000f8e0204 */
[C---:B-1----:R-:W-:Y:S02]  /*0170*/  @!P1 IMAD R0, R8.reuse, UR11, RZ ;  /* 0x0000000b08009c24 */ /* 0x042fe4000f8e02ff */
[----:B------:R-:W-:Y:S02]  /*0180*/  @!P1 IMAD.IADD R3, R3, 0x1, R5 ;  /* 0x0000000103039824 */ /* 0x000fe400078e0205 */
[----:B------:R-:W-:Y:S02]  /*0190*/  @!P1 IMAD R5, R9, UR9, R0 ;  /* 0x0000000909059c24 */ /* 0x000fe4000f8e0200 */
[----:B------:R-:W-:-:S05]  /*01a0*/  @!P1 IMAD.WIDE.U32 R2, R8, UR9, R2 ;  /* 0x0000000908029c25 */ /* 0x000fca000f8e0002 */
[----:B------:R-:W-:Y:S02]  /*01b0*/  @!P1 IADD3 R0, R3, R5, RZ ;  /* 0x0000000503009210 */ /* 0x000fe40007ffe0ff */
[----:B------:R-:W-:Y:S02]  /*01c0*/  SHF.R.S32.HI R3, RZ, 0x1f, R28 ;  /* 0x0000001fff037819 */ /* 0x000fe4000001141c */
[C---:B--2---:R-:W-:Y:S02]  /*01d0*/  @!P1 LEA R20, P2, R2.reuse, R20, 0x2 ;  /* 0x0000001402149211 */ /* 0x044fe400078410ff */
[----:B------:R-:W-:Y:S02]  /*01e0*/  LEA.HI R3, R3, R28, RZ, 0x2 ;  /* 0x0000001c03037211 */ /* 0x000fe400078f10ff */
[----:B------:R-:W-:Y:S02]  /*01f0*/  @!P1 LEA.HI.X R21, R2, R21, R0, 0x2, P2 ;  /* 0x0000001502159211 */ /* 0x000fe400010f1400 */
[----:B------:R-:W-:-:S03]  /*0200*/  SHF.R.S32.HI R2, RZ, 0x2, R3 ;  /* 0x00000002ff027819 */ /* 0x000fc60000011403 */
[----:B------:R0:W5:Y:S01]  /*0210*/  @!P1 LDG.E R30, desc[UR6][R20.64] ;  /* 0x00000006141e9981 */ /* 0x000162000c1e1900 */
[----:B------:R-:W-:Y:S01]  /*0220*/  ISETP.GE.AND P1, PT, R2, R29, PT ;  /* 0x0000001d0200720c */ /* 0x000fe20003f26270 */
[----:B------:R-:W-:Y:S01]  /*0230*/  BSSY B0, `(.L_x_2664) ;  /* 0x000002f000007945 */ /* 0x000fe20003800000 */
[----:B------:R-:W-:Y:S02]  /*0240*/  LOP3.LUT R35, R3, 0xfffffffc, RZ, 0xc0, !PT ;  /* 0xfffffffc03237812 */ /* 0x000fe400078ec0ff */
        /* <DEDUP_REMOVED lines=9> */
[----:B0-----:R-:W-:-:S02]  /*02e0*/  CS2R R20, SRZ ;  /* 0x0000000000147805 */ /* 0x001fc4000001ff00 */
[----:B------:R-:W-:Y:S02]  /*02f0*/  CS2R R22, SRZ ;  /* 0x0000000000167805 */ /* 0x000fe4000001ff00 */
[----:B------:R-:W-:Y:S02]  /*0300*/  SHF.R.S32.HI R3, RZ, 0x1f, R2 ;  /* 0x0000001fff037819 */ /* 0x000fe40000011402 */
[----:B------:R-:W-:Y:S01]  /*0310*/  CS2R R26, SRZ ;  /* 0x00000000001a7805 */ /* 0x000fe2000001ff00 */
[----:B------:R-:W-:Y:S01]  /*0320*/  IMAD.IADD R0, R28, 0x1, -R35 ;  /* 0x000000011c007824 */ /* 0x000fe200078e0a23 */
[----:B------:R-:W-:Y:S06]  /*0330*/  @P1 BRA `(.L_x_2665) ;  /* 0x0000000000781947 */ /* 0x000fec0003800000 */
[----:B------:R-:W0:Y:S01]  /*0340*/  LDC.64 R38, c[0x0][0x230] ;  /* 0x00008c00ff267b82 */ /* 0x000e220000000a00 */
[----:B------:R-:W-:Y:S01]  /*0350*/  SHF.L.U32 R34, R0, 0x3, RZ ;  /* 0x0000000300227819 */ /* 0x000fe200000006ff */
[----:B------:R-:W-:Y:S01]  /*0360*/  ULDC.64 UR12, c[0x0][0x228] ;  /* 0x00008a00000c7ab9 */ /* 0x000fe20000000a00 */
[----:B------:R-:W-:Y:S02]  /*0370*/  ULDC UR5, c[0x0][0x21c] ;  /* 0x0000870000057ab9 */ /* 0x000fe40000000800 */
[----:B------:R-:W-:Y:S01]  /*0380*/  SHF.R.S32.HI R35, RZ, 0x1f, R34 ;  /* 0x0000001fff237819 */ /* 0x000fe20000011422 */
[C---:B------:R-:W-:Y:S01]  /*0390*/  VIADD R40, R34.reuse, 0x40 ;  /* 0x0000004022287836 */ /* 0x040fe20000000000 */
[----:B------:R-:W-:Y:S01]  /*03a0*/  ISETP.GE.AND P2, PT, R34, UR5, PT ;  /* 0x0000000522007c0c */ /* 0x000fe2000bf46270 */
[----:B------:R-:W1:Y:S03]  /*03b0*/  LDC.64 R36, c[0x0][0x238] ;  /* 0x00008e00ff247b82 */ /* 0x000e660000000a00 */
[----:B------:R-:W-:Y:S01]  /*03c0*/  ISETP.GE.AND P4, PT, R40, UR5, PT ;  /* 0x0000000528007c0c */ /* 0x000fe2000bf86270 */
[----:B0-----:R-:W-:-:S04]  /*03d0*/  IMAD R32, R38, UR10, RZ ;  /* 0x0000000a26207c24 */ /* 0x001fc8000f8e02ff */
[----:B------:R-:W-:Y:S02]  /*03e0*/  IMAD R41, R39, UR8, R32 ;  /* 0x0000000827297c24 */ /* 0x000fe4000f8e0220 */
[----:B------:R-:W-:-:S04]  /*03f0*/  IMAD.WIDE.U32 R38, R38, UR8, R34 ;  /* 0x0000000826267c25 */ /* 0x000fc8000f8e0022 */
[----:B-1----:R-:W-:Y:S02]  /*0400*/  IMAD R32, R36, UR11, RZ ;  /* 0x0000000b24207c24 */ /* 0x002fe4000f8e02ff */
[----:B------:R-:W-:Y:S02]  /*0410*/  IMAD.IADD R39, R39, 0x1, R41 ;  /* 0x0000000127277824 */ /* 0x000fe400078e0229 */
[----:B------:R-:W-:Y:S01]  /*0420*/  IMAD R35, R37, UR9, R32 ;  /* 0x0000000925237c24 */ /* 0x000fe2000f8e0220 */
[----:B------:R-:W-:Y:S01]  /*0430*/  IADD3 R32, R34, 0x20, RZ ;  /* 0x0000002022207810 */ /* 0x000fe20007ffe0ff */
[----:B------:R-:W-:-:S03]  /*0440*/  IMAD.WIDE.U32 R38, R36, UR9, R38 ;  /* 0x0000000924267c25 */ /* 0x000fc6000f8e0026 */
[----:B------:R-:W-:Y:S01]  /*0450*/  ISETP.GE.AND P3, PT, R32, UR5, PT ;  /* 0x0000000520007c0c */ /* 0x000fe2000bf66270 */
[----:B------:R-:W-:-:S04]  /*0460*/  IMAD.WIDE R36, R33, 0x40, R2 ;  /* 0x0000004021247825 */ /* 0x000fc800078e0202 */
[----:B------:R-:W-:Y:S02]  /*0470*/  IMAD.IADD R39, R39, 0x1, R35 ;  /* 0x0000000127277824 */ /* 0x000fe400078e0223 */
[----:B------:R-:W-:-:S04]  /*0480*/  IMAD R35, R37, UR12, RZ ;  /* 0x0000000c25237c24 */ /* 0x000fc8000f8e02ff */
[C---:B------:R-:W-:Y:S02]  /*0490*/  IMAD R35, R36.reuse, UR13, R35 ;  /* 0x0000000d24237c24 */ /* 0x040fe4000f8e0223 */
[----:B------:R-:W-:Y:S01]  /*04a0*/  IMAD.WIDE.U32 R36, R36, UR12, R38 ;  /* 0x0000000c24247c25 */ /* 0x000fe2000f8e0026 */
[----:B------:R-:W-:-:S03]  /*04b0*/  ULDC.64 UR12, c[0x0][0x210] ;  /* 0x00008400000c7ab9 */ /* 0x000fc60000000a00 */
[----:B------:R-:W-:Y:S01]  /*04c0*/  IMAD.IADD R35, R37, 0x1, R35 ;  /* 0x0000000125237824 */ /* 0x000fe200078e0223 */
[----:B------:R-:W-:-:S04]  /*04d0*/  LEA R34, P5, R36, UR12, 0x1 ;  /* 0x0000000c24227c11 */ /* 0x000fc8000f8a08ff */
[----:B------:R-:W-:-:S05]  /*04e0*/  LEA.HI.X R35, R36, UR13, R35, 0x1, P5 ;  /* 0x0000000d24237c11 */ /* 0x000fca000a8f0c23 */
[----:B------:R0:W5:Y:S04]  /*04f0*/  @!P2 LDG.E.128 R4, desc[UR6][R34.64] ;  /* 0x000000062204a981 */ /* 0x000168000c1e1d00 */
[----:B------:R0:W5:Y:S04]  /*0500*/  @!P3 LDG.E.128 R8, desc[UR6][R34.64+0x40] ;  /* 0x000040062208b981 */ /* 0x000168000c1e1d00 */
[----:B------:R0:W5:Y:S02]  /*0510*/  @!P4 LDG.E.128 R20, desc[UR6][R34.64+0x80] ;  /* 0x000080062214c981 */ /* 0x000164000c1e1d00 */
.L_x_2665:
[----:B------:R-:W-:Y:S05]  /*0520*/  BSYNC B0 ;  /* 0x0000000000007941 */ /* 0x000fea0003800000 */
.L_x_2664:
[----:B------:R-:W-:Y:S04]  /*0530*/  BSSY B0, `(.L_x_2666) ;  /* 0x0000020000007945 */ /* 0x000fe80003800000 */
[----:B------:R-:W-:Y:S05]  /*0540*/  @P1 BRA `(.L_x_2667) ;  /* 0x0000000000781947 */ /* 0x000fea0003800000 */
[----:B------:R-:W1:Y:S01]  /*0550*/  LDC.64 R38, c[0x0][0x250] ;  /* 0x00009400ff267b82 */ /* 0x000e620000000a00 */
[----:B0-----:R-:W-:Y:S01]  /*0560*/  SHF.L.U32 R34, R0, 0x3, RZ ;  /* 0x0000000300227819 */ /* 0x001fe200000006ff */
[----:B------:R-:W-:Y:S01]  /*0570*/  ULDC.64 UR12, c[0x0][0x248] ;  /* 0x00009200000c7ab9 */ /* 0x000fe20000000a00 */
[----:B------:R-:W-:Y:S02]  /*0580*/  ULDC UR5, c[0x0][0x21c] ;  /* 0x0000870000057ab9 */ /* 0x000fe40000000800 */
[----:B------:R-:W-:Y:S01]  /*0590*/  SHF.R.S32.HI R35, RZ, 0x1f, R34 ;  /* 0x0000001fff237819 */ /* 0x000fe20000011422 */
[C---:B------:R-:W-:Y:S01]  /*05a0*/  VIADD R40, R34.reuse, 0x40 ;  /* 0x0000004022287836 */ /* 0x040fe20000000000 */
[----:B------:R-:W-:Y:S01]  /*05b0*/  ISETP.GE.AND P2, PT, R34, UR5, PT ;  /* 0x0000000522007c0c */ /* 0x000fe2000bf46270 */
[----:B------:R-:W0:Y:S03]  /*05c0*/  LDC.64 R36, c[0x0][0x258] ;  /* 0x00009600ff247b82 */ /* 0x000e260000000a00 */
[----:B------:R-:W-:Y:S01]  /*05d0*/  ISETP.GE.AND P4, PT, R40, UR5, PT ;  /* 0x0000000528007c0c */ /* 0x000fe2000bf86270 */
[----:B-1----:R-:W-:-:S04]  /*05e0*/  IMAD R32, R38, UR10, RZ ;  /* 0x0000000a26207c24 */ /* 0x002fc8000f8e02ff */
[----:B------:R-:W-:Y:S02]  /*05f0*/  IMAD R41, R39, UR8, R32 ;  /* 0x0000000827297c24 */ /* 0x000fe4000f8e0220 */
[----:B------:R-:W-:-:S04]  /*0600*/  IMAD.WIDE.U32 R38, R38, UR8, R34 ;  /* 0x0000000826267c25 */ /* 0x000fc8000f8e0022 */
[----:B0-----:R-:W-:Y:S02]  /*0610*/  IMAD R32, R36, UR11, RZ ;  /* 0x0000000b24207c24 */ /* 0x001fe4000f8e02ff */
        /* <DEDUP_REMOVED lines=17> */
.L_x_2667:
[----:B------:R-:W-:Y:S05]  /*0730*/  BSYNC B0 ;  /* 0x0000000000007941 */ /* 0x000fea0003800000 */
.L_x_2666:
[----:B-----5:R-:W-:Y:S01]  /*0740*/  LOP3.LUT R32, R4, 0xffff0000, RZ, 0xc0, !PT ;  /* 0xffff000004207812 */ /* 0x020fe200078ec0ff */
[C---:B01----:R-:W-:Y:S01]  /*0750*/  IMAD.U32 R35, R12.reuse, 0x10000, RZ ;  /* 0x000100000c237824 */ /* 0x043fe200078e00ff */
[----:B------:R-:W-:Y:S01]  /*0760*/  LOP3.LUT R37, R12, 0xffff0000, RZ, 0xc0, !PT ;  /* 0xffff00000c257812 */ /* 0x000fe200078ec0ff */
[----:B------:R-:W-:Y:S01]  /*0770*/  IMAD.U32 R12, R5, 0x10000, RZ ;  /* 0x00010000050c7824 */ /* 0x000fe200078e00ff */
[----:B------:R-:W-:Y:S01]  /*0780*/  SHF.L.U32 R4, R4, 0x10, RZ ;  /* 0x0000001004047819 */ /* 0x000fe200000006ff */
[----:B------:R-:W-:Y:S01]  /*0790*/  BSSY B0, `(.L_x_2668) ;  /* 0x0000060000007945 */ /* 0x000fe20003800000 */
[----:B------:R-:W-:Y:S01]  /*07a0*/  ISETP.NE.AND P1, PT, R0, RZ, PT ;  /* 0x000000ff0000720c */ /* 0x000fe20003f25270 */
[----:B------:R-:W-:Y:S01]  /*07b0*/  FMUL.FTZ R39, R32, R37 ;  /* 0x0000002520277220 */ /* 0x000fe20000410000 */
[----:B------:R-:W-:Y:S01]  /*07c0*/  SHF.L.U32 R37, R13, 0x10, RZ ;  /* 0x000000100d257819 */ /* 0x000fe200000006ff */
[----:B------:R-:W-:Y:S01]  /*07d0*/  IMAD R0, R33, 0x1800, RZ ;  /* 0x0000180021007824 */ /* 0x000fe200078e02ff */
[----:B------:R-:W-:Y:S01]  /*07e0*/  LOP3.LUT R13, R13, 0xffff0000, RZ, 0xc0, !PT ;  /* 0xffff00000d0d7812 */ /* 0x000fe200078ec0ff */
[----:B------:R-:W-:Y:S01]  /*07f0*/  FFMA.FTZ R35, R4, R35, R39 ;  /* 0x0000002304237223 */ /* 0x000fe20000010027 */
[----:B------:R-:W-:Y:S01]  /*0800*/  LOP3.LUT R4, R5, 0xffff0000, RZ, 0xc0, !PT ;  /* 0xffff000005047812 */ /* 0x000fe200078ec0ff */
[----:B------:R-:W-:-:S02]  /*0810*/  IMAD.U32 R5, R6, 0x10000, RZ ;  /* 0x0001000006057824 */ /* 0x000fc400078e00ff */
[----:B------:R-:W-:Y:S01]  /*0820*/  FFMA.FTZ R35, R12, R37, R35 ;  /* 0x000000250c237223 */ /* 0x000fe20000010023 */
[----:B------:R-:W-:-:S03]  /*0830*/  IMAD.U32 R12, R14, 0x10000, RZ ;  /* 0x000100000e0c7824 */ /* 0x000fc600078e00ff */
[----:B------:R-:W-:Y:S01]  /*0840*/  FFMA.FTZ R32, R4, R13, R35 ;  /* 0x0000000d04207223 */ /* 0x000fe20000010023 */
[----:B------:R-:W-:Y:S02]  /*0850*/  LOP3.LUT R4, R6, 0xffff0000, RZ, 0xc0, !PT ;  /* 0xffff000006047812 */ /* 0x000fe400078ec0ff */
[----:B------:R-:W-:Y:S01]  /*0860*/  LOP3.LUT R13, R14, 0xffff0000, RZ, 0xc0, !PT ;  /* 0xffff00000e0d7812 */ /* 0x000fe200078ec0ff */
[----:B------:R-:W-:Y:S01]  /*0870*/  FFMA.FTZ R35, R5, R12, R32 ;  /* 0x0000000c05237223 */ /* 0x000fe20000010020 */
[----:B------:R-:W-:Y:S01]  /*0880*/  SHF.L.U32 R5, R7, 0x10, RZ ;  /* 0x0000001007057819 */ /* 0x000fe200000006ff */
[----:B------:R-:W-:Y:S01]  /*0890*/  IMAD.U32 R12, R15, 0x10000, RZ ;  /* 0x000100000f0c7824 */ /* 0x000fe200078e00ff */
[----:B------:R-:W-:Y:S01]  /*08a0*/  LOP3.LUT R6, R7, 0xffff0000, RZ, 0xc0, !PT ;  /* 0xffff000007067812 */ /* 0x000fe200078ec0ff */
[----:B------:R-:W-:Y:S01]  /*08b0*/  FFMA.FTZ R4, R4, R13, R35 ;  /* 0x0000000d04047223 */ /* 0x000fe20000010023 */
[----:B------:R-:W-:Y:S01]  /*08c0*/  LOP3.LUT R15, R15, 0xffff0000, RZ, 0xc0, !PT ;  /* 0xffff00000f0f7812 */ /* 0x000fe200078ec0ff */
[----:B------:R-:W-:Y:S01]  /*08d0*/  IMAD.U32 R7, R16, 0x10000, RZ ;  /* 0x0001000010077824 */ /* 0x000fe200078e00ff */
[----:B------:R-:W-:Y:S01]  /*08e0*/  SHF.L.U32 R13, R28, 0x2, RZ ;  /* 0x000000021c0d7819 */ /* 0x000fe200000006ff */
[----:B------:R-:W-:Y:S01]  /*08f0*/  FFMA.FTZ R5, R5, R12, R4 ;  /* 0x0000000c05057223 */ /* 0x000fe20000010004 */
[----:B------:R-:W-:-:S03]  /*0900*/  SHF.L.U32 R4, R8, 0x10, RZ ;  /* 0x0000001008047819 */ /* 0x000fc600000006ff */
[----:B------:R-:W-:Y:S01]  /*0910*/  FFMA.FTZ R15, R6, R15, R5 ;  /* 0x0000000f060f7223 */ /* 0x000fe20000010005 */
[----:B------:R-:W-:Y:S02]  /*0920*/  LOP3.LUT R5, R8, 0xffff0000, RZ, 0xc0, !PT ;  /* 0xffff000008057812 */ /* 0x000fe400078ec0ff */
[----:B------:R-:W-:Y:S01]  /*0930*/  LOP3.LUT R6, R16, 0xffff0000, RZ, 0xc0, !PT ;  /* 0xffff000010067812 */ /* 0x000fe200078ec0ff */
[----:B------:R-:W-:Y:S01]  /*0940*/  FFMA.FTZ R8, R4, R7, R15 ;  /* 0x0000000704087223 */ /* 0x000fe2000001000f */
[----:B------:R-:W-:Y:S01]  /*0950*/  SHF.L.U32 R4, R9, 0x10, RZ ;  /* 0x0000001009047819 */ /* 0x000fe200000006ff */
[C---:B------:R-:W-:Y:S01]  /*0960*/  IMAD.U32 R7, R17.reuse, 0x10000, RZ ;  /* 0x0001000011077824 */ /* 0x040fe200078e00ff */
[----:B------:R-:W-:Y:S01]  /*0970*/  LOP3.LUT R17, R17, 0xffff0000, RZ, 0xc0, !PT ;  /* 0xffff000011117812 */ /* 0x000fe200078ec0ff */
[----:B------:R-:W-:Y:S01]  /*0980*/  FFMA.FTZ R5, R5, R6, R8 ;  /* 0x0000000605057223 */ /* 0x000fe20000010008 */
[----:B------:R-:W-:Y:S02]  /*0990*/  LOP3.LUT R8, R9, 0xffff0000, RZ, 0xc0, !PT ;  /* 0xffff000009087812 */ /* 0x000fe400078ec0ff */
[----:B------:R-:W-:Y:S01]  /*09a0*/  LOP3.LUT R6, R18, 0xffff0000, RZ, 0xc0, !PT ;  /* 0xffff000012067812 */ /* 0x000fe200078ec0ff */
[----:B------:R-:W-:Y:S01]  /*09b0*/  FFMA.FTZ R5, R4, R7, R5 ;  /* 0x0000000704057223 */ /* 0x000fe20000010005 */
[----:B------:R-:W-:Y:S01]  /*09c0*/  SHF.L.U32 R4, R10, 0x10, RZ ;  /* 0x000000100a047819 */ /* 0x000fe200000006ff */
[----:B------:R-:W-:-:S02]  /*09d0*/  IMAD.U32 R7, R18, 0x10000, RZ ;  /* 0x0001000012077824 */ /* 0x000fc400078e00ff */
[----:B------:R-:W-:Y:S01]  /*09e0*/  FFMA.FTZ R17, R8, R17, R5 ;  /* 0x0000001108117223 */ /* 0x000fe20000010005 */
[----:B------:R-:W-:Y:S02]  /*09f0*/  LOP3.LUT R5, R10, 0xffff0000, RZ, 0xc0, !PT ;  /* 0xffff00000a057812 */ /* 0x000fe400078ec0ff */
[C---:B------:R-:W-:Y:S01]  /*0a00*/  LOP3.LUT R10, R11.reuse, 0xffff0000, RZ, 0xc0, !PT ;  /* 0xffff00000b0a7812 */ /* 0x040fe200078ec0ff */
[----:B------:R-:W-:Y:S01]  /*0a10*/  FFMA.FTZ R8, R4, R7, R17 ;  /* 0x0000000704087223 */ /* 0x000fe20000010011 */
[----:B------:R-:W-:Y:S01]  /*0a20*/  SHF.L.U32 R4, R11, 0x10, RZ ;  /* 0x000000100b047819 */ /* 0x000fe200000006ff */
[C---:B------:R-:W-:Y:S01]  /*0a30*/  IMAD.U32 R7, R19.reuse, 0x10000, RZ ;  /* 0x0001000013077824 */ /* 0x040fe200078e00ff */
[----:B------:R-:W-:Y:S01]  /*0a40*/  LOP3.LUT R19, R19, 0xffff0000, RZ, 0xc0, !PT ;  /* 0xffff000013137812 */ /* 0x000fe200078ec0ff */
[----:B------:R-:W-:Y:S01]  /*0a50*/  FFMA.FTZ R5, R5, R6, R8 ;  /* 0x0000000605057223 */ /* 0x000fe20000010008 */
[----:B------:R-:W-:-:S03]  /*0a60*/  LOP3.LUT R6, R25, 0xffff0000, RZ, 0xc0, !PT ;  /* 0xffff000019067812 */ /* 0x000fc600078ec0ff */
[----:B------:R-:W-:Y:S01]  /*0a70*/  FFMA.FTZ R7, R4, R7, R5 ;  /* 0x0000000704077223 */ /* 0x000fe20000010005 */
[----:B------:R-:W-:Y:S01]  /*0a80*/  SHF.L.U32 R4, R20, 0x10, RZ ;  /* 0x0000001014047819 */ /* 0x000fe200000006ff */
[----:B------:R-:W-:Y:S01]  /*0a90*/  IMAD.U32 R5, R24, 0x10000, RZ ;  /* 0x0001000018057824 */ /* 0x000fe200078e00ff */
[----:B------:R-:W-:Y:S01]  /*0aa0*/  LOP3.LUT R20, R20, 0xffff0000, RZ, 0xc0, !PT ;  /* 0xffff000014147812 */ /* 0x000fe200078ec0ff */
[----:B------:R-:W-:Y:S01]  /*0ab0*/  FFMA.FTZ R19, R10, R19, R7 ;  /* 0x000000130a137223 */ /* 0x000fe20000010007 */
[----:B------:R-:W-:-:S03]  /*0ac0*/  LOP3.LUT R7, R24, 0xffff0000, RZ, 0xc0, !PT ;  /* 0xffff000018077812 */ /* 0x000fc600078ec0ff */
[----:B------:R-:W-:Y:S01]  /*0ad0*/  FFMA.FTZ R19, R4, R5, R19 ;  /* 0x0000000504137223 */ /* 0x000fe20000010013 */
[----:B------:R-:W-:Y:S01]  /*0ae0*/  SHF.L.U32 R4, R21, 0x10, RZ ;  /* 0x0000001015047819 */ /* 0x000fe200000006ff */
[----:B------:R-:W-:Y:S01]  /*0af0*/  IMAD.U32 R5, R25, 0x10000, RZ ;  /* 0x0001000019057824 */ /* 0x000fe200078e00ff */
[----:B------:R-:W-:Y:S01]  /*0b00*/  LOP3.LUT R21, R21, 0xffff0000, RZ, 0xc0, !PT ;  /* 0xffff000015157812 */ /* 0x000fe200078ec0ff */
[----:B------:R-:W-:-:S04]  /*0b10*/  FFMA.FTZ R7, R20, R7, R19 ;  /* 0x0000000714077223 */ /* 0x000fc80000010013 */
[----:B------:R-:W-:Y:S01]  /*0b20*/  FFMA.FTZ R8, R4, R5, R7 ;  /* 0x0000000504087223 */ /* 0x000fe20000010007 */
[----:B------:R-:W-:Y:S01]  /*0b30*/  SHF.L.U32 R4, R22, 0x10, RZ ;  /* 0x0000001016047819 */ /* 0x000fe200000006ff */
[----:B------:R-:W-:Y:S01]  /*0b40*/  IMAD.U32 R5, R26, 0x10000, RZ ;  /* 0x000100001a057824 */ /* 0x000fe200078e00ff */
[----:B------:R-:W-:Y:S01]  /*0b50*/  LOP3.LUT R22, R22, 0xffff0000, RZ, 0xc0, !PT ;  /* 0xffff000016167812 */ /* 0x000fe200078ec0ff */
[----:B------:R-:W-:Y:S01]  /*0b60*/  FFMA.FTZ R21, R21, R6, R8 ;  /* 0x0000000615157223 */ /* 0x000fe20000010008 */
[----:B------:R-:W-:Y:S02]  /*0b70*/  LOP3.LUT R7, R26, 0xffff0000, RZ, 0xc0, !PT ;  /* 0xffff00001a077812 */ /* 0x000fe400078ec0ff */
[----:B------:R-:W-:Y:S01]  /*0b80*/  LOP3.LUT R6, R27, 0xffff0000, RZ, 0xc0, !PT ;  /* 0xffff00001b067812 */ /* 0x000fe200078ec0ff */
[----:B------:R-:W-:Y:S01]  /*0b90*/  FFMA.FTZ R21, R4, R5, R21 ;  /* 0x0000000504157223 */ /* 0x000fe20000010015 */
[----:B------:R-:W-:Y:S01]  /*0ba0*/  SHF.L.U32 R4, R23, 0x10, RZ ;  /* 0x0000001017047819 */ /* 0x000fe200000006ff */
[----:B------:R-:W-:Y:S01]  /*0bb0*/  IMAD.U32 R5, R27, 0x10000, RZ ;  /* 0x000100001b057824 */ /* 0x000fe200078e00ff */
[----:B------:R-:W-:Y:S01]  /*0bc0*/  LOP3.LUT R23, R23, 0xffff0000, RZ, 0xc0, !PT ;  /* 0xffff000017177812 */ /* 0x000fe200078ec0ff */
[----:B------:R-:W-:-:S04]  /*0bd0*/  FFMA.FTZ R7, R22, R7, R21 ;  /* 0x0000000716077223 */ /* 0x000fc80000010015 */
[----:B------:R-:W-:-:S04]  /*0be0*/  FFMA.FTZ R4, R4, R5, R7 ;  /* 0x0000000504047223 */ /* 0x000fc80000010007 */
[----:B------:R-:W-:Y:S02]  /*0bf0*/  FFMA.FTZ R23, R23, R6, R4 ;  /* 0x0000000617177223 */ /* 0x000fe40000010004 */
[----:B------:R-:W0:Y:S03]  /*0c00*/  LDC.64 R6, c[0x0][0x2d0] ;  /* 0x0000b400ff067b82 */ /* 0x000e260000000a00 */
[----:B------:R-:W1:Y:S02]  /*0c10*/  SHFL.BFLY PT, R4, R23, 0x2, 0x1f ;  /* 0x0c401f0017047f89 */ /* 0x000e6400000e0000 */
[----:B-1----:R-:W-:-:S03]  /*0c20*/  FADD.FTZ R8, R23, R4 ;  /* 0x0000000417087221 */ /* 0x002fc60000010000 */
[----:B------:R-:W1:Y:S02]  /*0c30*/  LDC.64 R4, c[0x0][0x2d8] ;  /* 0x0000b600ff047b82 */ /* 0x000e640000000a00 */
[----:B------:R-:W2:Y:S02]  /*0c40*/  SHFL.BFLY PT, R9, R8, 0x1, 0x1f ;  /* 0x0c201f0008097f89 */ /* 0x000ea400000e0000 */
[----:B--2---:R-:W-:Y:S01]  /*0c50*/  FADD.FTZ R12, R8, R9 ;  /* 0x00000009080c7221 */ /* 0x004fe20000010000 */
[----:B0-----:R-:W-:Y:S06]  /*0c60*/  @P1 BRA `(.L_x_2669) ;  /* 0x0000000000481947 */ /* 0x001fec0003800000 */
[----:B------:R-:W0:Y:S01]  /*0c70*/  LDC.64 R14, c[0x0][0x278] ;  /* 0x00009e00ff0e7b82 */ /* 0x000e220000000a00 */
[----:B------:R-:W-:Y:S01]  /*0c80*/  IADD3 R8, P1, R31, R2, RZ ;  /* 0x000000021f087210 */ /* 0x000fe20007f3e0ff */
[----:B------:R-:W-:-:S03]  /*0c90*/  ULDC.64 UR12, c[0x0][0x260] ;  /* 0x00009800000c7ab9 */ /* 0x000fc60000000a00 */
[----:B------:R-:W-:Y:S02]  /*0ca0*/  LEA.HI.X.SX32 R9, R31, R3, 0x1, P1 ;  /* 0x000000031f097211 */ /* 0x000fe400008f0eff */
[----:B------:R-:W-:Y:S01]  /*0cb0*/  ISETP.GE.AND P1, PT, R2, R29, PT ;  /* 0x0000001d0200720c */ /* 0x000fe20003f26270 */
[----:B------:R-:W2:Y:S01]  /*0cc0*/  LDC.64 R16, c[0x0][0x280] ;  /* 0x0000a000ff107b82 */ /* 0x000ea20000000a00 */
[C---:B0-----:R-:W-:Y:S02]  /*0cd0*/  IMAD R10, R14.reuse, UR10, RZ ;  /* 0x0000000a0e0a7c24 */ /* 0x041fe4000f8e02ff */
[----:B------:R-:W-:-:S04]  /*0ce0*/  IMAD.WIDE.U32 R8, R14, UR8, R8 ;  /* 0x000000080e087c25 */ /* 0x000fc8000f8e0008 */
[----:B------:R-:W-:Y:S02]  /*0cf0*/  IMAD R3, R15, UR8, R10 ;  /* 0x000000080f037c24 */ /* 0x000fe4000f8e020a */
[C---:B--2---:R-:W-:Y:S02]  /*0d00*/  IMAD R10, R16.reuse, UR11, RZ ;  /* 0x0000000b100a7c24 */ /* 0x044fe4000f8e02ff */
[----:B------:R-:W-:Y:S02]  /*0d10*/  IMAD.IADD R9, R9, 0x1, R3 ;  /* 0x0000000109097824 */ /* 0x000fe400078e0203 */
[----:B------:R-:W-:Y:S02]  /*0d20*/  IMAD R3, R17, UR9, R10 ;  /* 0x0000000911037c24 */ /* 0x000fe4000f8e020a */
[----:B------:R-:W-:-:S05]  /*0d30*/  IMAD.WIDE.U32 R8, R16, UR9, R8 ;  /* 0x0000000910087c25 */ /* 0x000fca000f8e0008 */
[----:B------:R-:W-:Y:S02]  /*0d40*/  IADD3 R3, R9, R3, RZ ;  /* 0x0000000309037210 */ /* 0x000fe40007ffe0ff */
[----:B------:R-:W-:-:S04]  /*0d50*/  LEA R10, P2, R8, UR12, 0x2 ;  /* 0x0000000c080a7c11 */ /* 0x000fc8000f8410ff */
[----:B------:R-:W-:Y:S02]  /*0d60*/  LEA.HI.X R11, R8, UR13, R3, 0x2, P2 ;  /* 0x0000000d080b7c11 */ /* 0x000fe400090f1403 */
[----:B------:R-:W-:-:S05]  /*0d70*/  FSEL R3, R12, RZ, !P1 ;  /* 0x000000ff0c037208 */ /* 0x000fca0004800000 */
[----:B------:R0:W-:Y:S02]  /*0d80*/  STG.E desc[UR6][R10.64], R3 ;  /* 0x000000030a007986 */ /* 0x0001e4000c101906 */
.L_x_2669:
[----:B------:R-:W-:Y:S05]  /*0d90*/  BSYNC B0 ;  /* 0x0000000000007941 */ /* 0x000fea0003800000 */
.L_x_2668:
[----:B------:R-:W-:Y:S01]  /*0da0*/  UIADD3 UR4, UR4, 0x3f, URZ ;  /* 0x0000003f04047890 */ /* 0x000fe2000fffe03f */
[----:B0-----:R-:W-:Y:S01]  /*0db0*/  SHF.R.S32.HI R3, RZ, 0x1f, R13 ;  /* 0x0000001fff037819 */ /* 0x001fe2000001140d */
[----:B------:R-:W-:Y:S01]  /*0dc0*/  BSSY B0, `(.L_x_2670) ;  /* 0x0000025000007945 */ /* 0x000fe20003800000 */
[----:B------:R-:W-:Y:S01]  /*0dd0*/  IADD3 R2, P1, R0, R13, RZ ;  /* 0x0000000d00027210 */ /* 0x000fe20007f3e0ff */
[----:B------:R-:W-:-:S03]  /*0de0*/  USHF.R.S32.HI UR5, URZ, 0x1f, UR4 ;  /* 0x0000001f3f057899 */ /* 0x000fc60008011404 */
[----:B------:R-:W-:Y:S01]  /*0df0*/  LEA.HI.X.SX32 R3, R0, R3, 0x1, P1 ;  /* 0x0000000300037211 */ /* 0x000fe200008f0eff */
[----:B------:R-:W-:Y:S01]  /*0e00*/  ULEA.HI UR5, UR5, UR4, URZ, 0x6 ;  /* 0x0000000405057291 */ /* 0x000fe2000f8f303f */
[----:B------:R-:W-:-:S03]  /*0e10*/  IMAD R0, R6, UR10, RZ ;  /* 0x0000000a06007c24 */ /* 0x000fc6000f8e02ff */
[----:B------:R-:W-:Y:S01]  /*0e20*/  ULOP3.LUT UR5, UR5, 0xffffffc0, URZ, 0xc0, !UPT ;  /* 0xffffffc005057892 */ /* 0x000fe2000f8ec03f */
[----:B------:R-:W-:Y:S02]  /*0e30*/  IMAD R9, R7, UR8, R0 ;  /* 0x0000000807097c24 */ /* 0x000fe4000f8e0200 */
[----:B------:R-:W-:-:S03]  /*0e40*/  IMAD.WIDE.U32 R6, R6, UR8, R2 ;  /* 0x0000000806067c25 */ /* 0x000fc6000f8e0002 */
[----:B------:R-:W-:Y:S01]  /*0e50*/  IADD3 R3, -R31, UR5, RZ ;  /* 0x000000051f037c10 */ /* 0x000fe2000fffe1ff */
[----:B-1----:R-:W-:Y:S02]  /*0e60*/  IMAD R0, R4, UR11, RZ ;  /* 0x0000000b04007c24 */ /* 0x002fe4000f8e02ff */
[----:B------:R-:W-:Y:S01]  /*0e70*/  IMAD.IADD R7, R7, 0x1, R9 ;  /* 0x0000000107077824 */ /* 0x000fe200078e0209 */
[----:B------:R-:W-:Y:S01]  /*0e80*/  ISETP.GE.OR P0, PT, R28, R3, P0 ;  /* 0x000000031c00720c */ /* 0x000fe20000706670 */
[----:B------:R-:W-:Y:S02]  /*0e90*/  IMAD R9, R5, UR9, R0 ;  /* 0x0000000905097c24 */ /* 0x000fe4000f8e0200 */
[----:B------:R-:W-:-:S05]  /*0ea0*/  IMAD.WIDE.U32 R4, R4, UR9, R6 ;  /* 0x0000000904047c25 */ /* 0x000fca000f8e0006 */
[----:B------:R-:W-:-:S05]  /*0eb0*/  IADD3 R9, R5, R9, RZ ;  /* 0x0000000905097210 */ /* 0x000fca0007ffe0ff */
[----:B------:R-:W-:Y:S05]  /*0ec0*/  @P0 BRA `(.L_x_2671) ;  /* 0x0000000000500947 */ /* 0x000fea0003800000 */
[----:B------:R-:W0:Y:S01]  /*0ed0*/  LDC.64 R6, c[0x0][0x2a8] ;  /* 0x0000aa00ff067b82 */ /* 0x000e220000000a00 */
[----:B------:R-:W-:Y:S01]  /*0ee0*/  SHF.R.S32.HI R0, RZ, 0x1f, R28 ;  /* 0x0000001fff007819 */ /* 0x000fe2000001141c */
[----:B------:R-:W-:Y:S01]  /*0ef0*/  ULDC.64 UR4, c[0x0][0x2a0] ;  /* 0x0000a80000047ab9 */ /* 0x000fe20000000a00 */
[----:B------:R-:W-:-:S04]  /*0f00*/  IADD3 R2, P0, R31, R28, RZ ;  /* 0x0000001c1f027210 */ /* 0x000fc80007f1e0ff */
[----:B------:R-:W-:Y:S01]  /*0f10*/  LEA.HI.X.SX32 R3, R31, R0, 0x1, P0 ;  /* 0x000000001f037211 */ /* 0x000fe200000f0eff */
[----:B------:R-:W1:Y:S01]  /*0f20*/  LDC.64 R10, c[0x0][0x2b0] ;  /* 0x0000ac00ff0a7b82 */ /* 0x000e620000000a00 */
[----:B------:R-:W-:Y:S01]  /*0f30*/  FSETP.NEU.FTZ.AND P0, PT, R30, -INF , PT ;  /* 0xff8000001e00780b */ /* 0x000fe20003f1d000 */
[C---:B0-----:R-:W-:Y:S02]  /*0f40*/  IMAD R0, R6.reuse, UR10, RZ ;  /* 0x0000000a06007c24 */ /* 0x041fe4000f8e02ff */
[----:B------:R-:W-:-:S04]  /*0f50*/  IMAD.WIDE.U32 R2, R6, UR8, R2 ;  /* 0x0000000806027c25 */ /* 0x000fc8000f8e0002 */
[----:B------:R-:W-:Y:S02]  /*0f60*/  IMAD R7, R7, UR8, R0 ;  /* 0x0000000807077c24 */ /* 0x000fe4000f8e0200 */
[----:B-1----:R-:W-:Y:S02]  /*0f70*/  IMAD R0, R10, UR11, RZ ;  /* 0x0000000b0a007c24 */ /* 0x002fe4000f8e02ff */
[----:B------:R-:W-:Y:S02]  /*0f80*/  IMAD.IADD R3, R3, 0x1, R7 ;  /* 0x0000000103037824 */ /* 0x000fe400078e0207 */
[----:B------:R-:W-:Y:S02]  /*0f90*/  IMAD R7, R11, UR9, R0 ;  /* 0x000000090b077c24 */ /* 0x000fe4000f8e0200 */
[----:B------:R-:W-:Y:S01]  /*0fa0*/  FMUL.FTZ R0, R30, 1.4426950216293334961 ;  /* 0x3fb8aa3b1e007820 */ /* 0x000fe20000410000 */
[----:B------:R-:W-:-:S05]  /*0fb0*/  IMAD.WIDE.U32 R2, R10, UR9, R2 ;  /* 0x000000090a027c25 */ /* 0x000fca000f8e0002 */
[----:B------:R-:W-:Y:S02]  /*0fc0*/  IADD3 R3, R3, R7, RZ ;  /* 0x0000000703037210 */ /* 0x000fe40007ffe0ff */
[----:B------:R-:W-:-:S04]  /*0fd0*/  LEA R6, P1, R2, UR4, 0x2 ;  /* 0x0000000402067c11 */ /* 0x000fc8000f8210ff */
[----:B------:R-:W-:Y:S02]  /*0fe0*/  LEA.HI.X R7, R2, UR5, R3, 0x2, P1 ;  /* 0x0000000502077c11 */ /* 0x000fe400088f1403 */
[----:B------:R-:W-:-:S05]  /*0ff0*/  FSEL R3, R0, RZ, P0 ;  /* 0x000000ff00037208 */ /* 0x000fca0000000000 */
[----:B------:R0:W-:Y:S02]  /*1000*/  STG.E desc[UR6][R6.64], R3 ;  /* 0x0000000306007986 */ /* 0x0001e4000c101906 */
.L_x_2671:
[----:B------:R-:W-:Y:S05]  /*1010*/  BSYNC B0 ;  /* 0x0000000000007941 */ /* 0x000fea0003800000 */
.L_x_2670:
[----:B------:R-:W-:Y:S01]  /*1020*/  ULDC.64 UR12, c[0x0][0x2e8] ;  /* 0x0000ba00000c7ab9 */ /* 0x000fe20000000a00 */
[----:B------:R-:W-:Y:S01]  /*1030*/  ULDC.64 UR4, c[0x0][0x2b8] ;  /* 0x0000ae0000047ab9 */ /* 0x000fe20000000a00 */
[----:B------:R-:W-:Y:S02]  /*1040*/  ISETP.NE.U32.AND P0, PT, RZ, UR12, PT ;  /* 0x0000000cff007c0c */ /* 0x000fe4000bf05070 */
[C---:B------:R-:W-:Y:S02]  /*1050*/  LEA R2, P1, R4.reuse, UR4, 0x2 ;  /* 0x0000000404027c11 */ /* 0x040fe4000f8210ff */
[----:B------:R-:W-:Y:S02]  /*1060*/  ISETP.NE.AND.EX P0, PT, RZ, UR13, PT, P0 ;  /* 0x0000000dff007c0c */ /* 0x000fe4000bf05300 */
[----:B0-----:R-:W-:Y:S02]  /*1070*/  LEA.HI.X R3, R4, UR5, R9, 0x2, P1 ;  /* 0x0000000504037c11 */ /* 0x001fe400088f1409 */
[----:B------:R-:W-:-:S03]  /*1080*/  ISETP.NE.OR P0, PT, R28, RZ, !P0 ;  /* 0x000000ff1c00720c */ /* 0x000fc60004705670 */
[----:B------:R0:W-:Y:S04]  /*1090*/  STG.E.128 desc[UR6][R2.64], RZ ;  /* 0x000000ff02007986 */ /* 0x0001e8000c101d06 */
[----:B------:R0:W-:Y:S04]  /*10a0*/  STG.E.128 desc[UR6][R2.64+0x1000], RZ ;  /* 0x001000ff02007986 */ /* 0x0001e8000c101d06 */
[----:B------:R0:W-:Y:S04]  /*10b0*/  STG.E.128 desc[UR6][R2.64+0x2000], RZ ;  /* 0x002000ff02007986 */ /* 0x0001e8000c101d06 */
[----:B------:R0:W-:Y:S04]  /*10c0*/  STG.E.128 desc[UR6][R2.64+0x3000], RZ ;  /* 0x003000ff02007986 */ /* 0x0001e8000c101d06 */
[----:B------:R0:W-:Y:S04]  /*10d0*/  STG.E.128 desc[UR6][R2.64+0x4000], RZ ;  /* 0x004000ff02007986 */ /* 0x0001e8000c101d06 */
[----:B------:R0:W-:Y:S01]  /*10e0*/  STG.E.128 desc[UR6][R2.64+0x5000], RZ ;  /* 0x005000ff02007986 */ /* 0x0001e2000c101d06 */
[----:B------:R-:W-:Y:S05]  /*10f0*/  @P0 EXIT ;  /* 0x000000000000094d */ /* 0x000fea0003800000 */
[----:B------:R-:W1:Y:S08]  /*1100*/  LDC R0, c[0x0][0x2e0] ;  /* 0x0000b800ff007b82 */ /* 0x000e700000000800 */
[----:B------:R-:W2:Y:S08]  /*1110*/  LDC R4, c[0x0][0x220] ;  /* 0x00008800ff047b82 */ /* 0x000eb00000000800 */
[----:B0-----:R-:W0:Y:S01]  /*1120*/  LDC.64 R2, c[0x0][0x2e8] ;  /* 0x0000ba00ff027b82 */ /* 0x001e220000000a00 */
[----:B-1----:R-:W-:-:S04]  /*1130*/  IMAD R33, R33, R0, UR9 ;  /* 0x0000000921217e24 */ /* 0x002fc8000f8e0200 */
[----:B--2---:R-:W-:-:S04]  /*1140*/  IMAD R33, R33, R4, UR8 ;  /* 0x0000000821217e24 */ /* 0x004fc8000f8e0204 */
[----:B0-----:R-:W-:-:S05]  /*1150*/  IMAD.WIDE R2, R33, 0x4, R2 ;  /* 0x0000000421027825 */ /* 0x001fca00078e0202 */
[----:B------:R-:W-:Y:S01]  /*1160*/  STG.E desc[UR6][R2.64], RZ ;  /* 0x000000ff02007986 */ /* 0x000fe2000c101906 */
[----:B------:R-:W-:Y:S05]  /*1170*/  EXIT ;  /* 0x000000000000794d */ /* 0x000fea0003800000 */
.L_x_2672:
        /* <DEDUP_REMOVED lines=16> */
.L_x_3313:


//--------------------- .text._ZN7cutlass13device_kernelIN5flash11enable_sm90INS1_16FlashAttnBwdSm90INS1_25CollectiveMainloopBwdSm90ILi2ELi2ELi2EN4cute5tupleIJNS5_1CILi1EEES8_S8_EEENS6_IJNS7_ILi64EEENS7_ILi128EEENS7_ILi96EEEEEENS_10bfloat16_tEfNS_4arch4Sm90ELb1ELb0ELb0ELb1ELb0ELb1ELb0ELb0ELi2ELi1ELi2ELi1ELb1EEENS1_21CollectiveEpilogueBwdISD_SE_SG_Li256ELb1ELb0ELi1EEENS1_25SingleTileBwdLPTSchedulerILb1ELi128ELb0EEEEEEEEEvNT_6ParamsE --------------------------
	.section	.text._ZN7cutlass13device_kernelIN5flash11enable_sm90INS1_16FlashAttnBwdSm90INS1_25CollectiveMainloopBwdSm90ILi2ELi2ELi2EN4cute5tupleIJNS5_1CILi1EEES8_S8_EEENS6_IJNS7_ILi64EEENS7_ILi128EEENS7_ILi96EEEEEENS_10bfloat16_tEfNS_4arch4Sm90ELb1ELb0ELb0ELb1ELb0ELb1ELb0ELb0ELi2ELi1ELi2ELi1ELb1EEENS1_21CollectiveEpilogueBwdISD_SE_SG_Li256ELb1ELb0ELi1EEENS1_25SingleTileBwdLPTSchedulerILb1ELi128ELb0EEEEEEEEEvNT_6ParamsE,"ax",@progbits
	.align	128
.text._ZN7cutlass13device_kernelIN5flash11enable_sm90INS1_16FlashAttnBwdSm90INS1_25CollectiveMainloopBwdSm90ILi2ELi2ELi2EN4cute5tupleIJNS5_1CILi1EEES8_S8_EEENS6_IJNS7_ILi64EEENS7_ILi128EEENS7_ILi96EEEEEENS_10bfloat16_tEfNS_4arch4Sm90ELb1ELb0ELb0ELb1ELb0ELb1ELb0ELb0ELi2ELi1ELi2ELi1ELb1EEENS1_21CollectiveEpilogueBwdISD_SE_SG_Li256ELb1ELb0ELi1EEENS1_25SingleTileBwdLPTSchedulerILb1ELi128ELb0EEEEEEEEEvNT_6ParamsE:
        .type           _ZN7cutlass13device_kernelIN5flash11enable_sm90INS1_16FlashAttnBwdSm90INS1_25CollectiveMainloopBwdSm90ILi2ELi2ELi2EN4cute5tupleIJNS5_1CILi1EEES8_S8_EEENS6_IJNS7_ILi64EEENS7_ILi128EEENS7_ILi96EEEEEENS_10bfloat16_tEfNS_4arch4Sm90ELb1ELb0ELb0ELb1ELb0ELb1ELb0ELb0ELi2ELi1ELi2ELi1ELb1EEENS1_21CollectiveEpilogueBwdISD_SE_SG_Li256ELb1ELb0ELi1EEENS1_25SingleTileBwdLPTSchedulerILb1ELi128ELb0EEEEEEEEEvNT_6ParamsE,@function
        .size           _ZN7cutlass13device_kernelIN5flash11enable_sm90INS1_16FlashAttnBwdSm90INS1_25CollectiveMainloopBwdSm90ILi2ELi2ELi2EN4cute5tupleIJNS5_1CILi1EEES8_S8_EEENS6_IJNS7_ILi64EEENS7_ILi128EEENS7_ILi96EEEEEENS_10bfloat16_tEfNS_4arch4Sm90ELb1ELb0ELb0ELb1ELb0ELb1ELb0ELb0ELi2ELi1ELi2ELi1ELb1EEENS1_21CollectiveEpilogueBwdISD_SE_SG_Li256ELb1ELb0ELi1EEENS1_25SingleTileBwdLPTSchedulerILb1ELi128ELb0EEEEEEEEEvNT_6ParamsE,(.L_x_3314 - _ZN7cutlass13device_kernelIN5flash11enable_sm90INS1_16FlashAttnBwdSm90INS1_25CollectiveMainloopBwdSm90ILi2ELi2ELi2EN4cute5tupleIJNS5_1CILi1EEES8_S8_EEENS6_IJNS7_ILi64EEENS7_ILi128EEENS7_ILi96EEEEEENS_10bfloat16_tEfNS_4arch4Sm90ELb1ELb0ELb0ELb1ELb0ELb1ELb0ELb0ELi2ELi1ELi2ELi1ELb1EEENS1_21CollectiveEpilogueBwdISD_SE_SG_Li256ELb1ELb0ELi1EEENS1_25SingleTileBwdLPTSchedulerILb1ELi128ELb0EEEEEEEEEvNT_6ParamsE)
        .other          _ZN7cutlass13device_kernelIN5flash11enable_sm90INS1_16FlashAttnBwdSm90INS1_25CollectiveMainloopBwdSm90ILi2ELi2ELi2EN4cute5tupleIJNS5_1CILi1EEES8_S8_EEENS6_IJNS7_ILi64EEENS7_ILi128EEENS7_ILi96EEEEEENS_10bfloat16_tEfNS_4arch4Sm90ELb1ELb0ELb0ELb1ELb0ELb1ELb0ELb0ELi2ELi1ELi2ELi1ELb1EEENS1_21CollectiveEpilogueBwdISD_SE_SG_Li256ELb1ELb0ELi1EEENS1_25SingleTileBwdLPTSchedulerILb1ELi128ELb0EEEEEEEEEvNT_6ParamsE,@"STO_CUDA_ENTRY STV_DEFAULT"
_ZN7cutlass13device_kernelIN5flash11enable_sm90INS1_16FlashAttnBwdSm90INS1_25CollectiveMainloopBwdSm90ILi2ELi2ELi2EN4cute5tupleIJNS5_1CILi1EEES8_S8_EEENS6_IJNS7_ILi64EEENS7_ILi128EEENS7_ILi96EEEEEENS_10bfloat16_tEfNS_4arch4Sm90ELb1ELb0ELb0ELb1ELb0ELb1ELb0ELb0ELi2ELi1ELi2ELi1ELb1EEENS1_21CollectiveEpilogueBwdISD_SE_SG_Li256ELb1ELb0ELi1EEENS1_25SingleTileBwdLPTSchedulerILb1ELi128ELb0EEEEEEEEEvNT_6ParamsE:
        /* <DEDUP_REMOVED lines=24> */
.L_x_2674:
[----:B------:R-:W-:Y:S05]  /*0180*/  BSYNC B0 ;  /* 0x0000000000007941 */ /* 0x000fea0003800000 */
.L_x_2673:
        /* <DEDUP_REMOVED lines=37> */
.L_x_2675:
        /* <DEDUP_REMOVED lines=22> */
.L_x_2676:
[----:B------:R-:W-:Y:S01]  /*0540*/  PLOP3.LUT P0, PT, PT, PT, UP0, 0x80, 0x0 ;  /* 0x000000000000781c */ /* 0x000fe20003f0f008 */
[----:B------:R-:W-:Y:S01]  /*0550*/  NOP ;  /* 0x0000000000007918 */ /* 0x000fe20000000000 */
[----:B------:R-:W-:Y:S01]  /*0560*/  ULDC.64 UR46, c[0x0][0x208] ;  /* 0x00008200002e7ab9 */ /* 0x000fe20000000a00 */
[----:B------:R-:W-:Y:S01]  /*0570*/  BSSY B6, `(.L_x_2677) ;  /* 0x0000a4f000067945 */ /* 0x000fe20003800000 */
[----:B-12-4-:R-:W-:Y:S09]  /*0580*/  BAR.SYNC.DEFER_BLOCKING 0x0 ;  /* 0x0000000000007b1d */ /* 0x016ff20000010000 */
[----:B------:R-:W-:Y:S05]  /*0590*/  @!P0 BRA `(.L_x_2678) ;  /* 0x00000060003c8947 */ /* 0x000fea0003800000 */
.L_x_2679:
        /* <DEDUP_REMOVED lines=32> */
.L_x_2680:
[----:B------:R-:W-:Y:S01]  /*07a0*/  ULDC UR7, c[0x0][0x8c4] ;  /* 0x0002310000077ab9 */ /* 0x000fe20000000800 */
[----:B------:R-:W-:Y:S01]  /*07b0*/  UMOV UR36, UR10 ;  /* 0x0000000a00247c82 */ /* 0x000fe20008000000 */
[----:B------:R-:W-:-:S11]  /*07c0*/  UISETP.NE.AND UP0, UPT, UR7, 0x1, UPT ;  /* 0x000000010700788c */ /* 0x000fd6000bf05270 */
[----:B------:R-:W-:Y:S02]  /*07d0*/  @UP0 ULDC.64 UR8, c[0x0][0x8c8] ;  /* 0x0002320000080ab9 */ /* 0x000fe40000000a00 */
[----:B------:R-:W-:-:S04]  /*07e0*/  UIMAD.WIDE.U32 UR4, UR10, UR8, URZ ;  /* 0x000000080a0472a5 */ /* 0x000fc8000f8e003f */
[----:B------:R-:W-:-:S04]  /*07f0*/  @UP0 USHF.R.U32.HI UR36, URZ, UR9, UR5 ;  /* 0x000000093f240299 */ /* 0x000fc80008011605 */
[----:B------:R-:W-:-:S12]  /*0800*/  UIMAD UR4, UR36, UR7, URZ ;  /* 0x00000007240472a4 */ /* 0x000fd8000f8e023f */
.L_x_2681:
        /* <DEDUP_REMOVED lines=9> */
[----:B------:R-:W-:-:S03]  /*08a0*/  @UP0 USHF.R.U32.HI UR39, URZ, UR7, UR5 ;  /* 0x000000073f270299 */ /* 0x000fc60008011605 */
[----:B------:R-:W-:Y:S02]  /*08b0*/  ULDC.64 UR4, c[0x0][0x8f8] ;  /* 0x00023e0000047ab9 */ /* 0x000fe40000000a00 */
[----:B------:R-:W-:Y:S01]  /*08c0*/  ISETP.NE.U32.AND P0, PT, RZ, UR4, PT ;  /* 0x00000004ff007c0c */ /* 0x000fe2000bf05070 */
[----:B------:R-:W-:-:S03]  /*08d0*/  UIADD3 UR4, -UR39, URZ, URZ ;  /* 0x0000003f27047290 */ /* 0x000fc6000fffe13f */
[----:B------:R-:W-:Y:S01]  /*08e0*/  ISETP.NE.AND.EX P0, PT, RZ, UR5, PT, P0 ;  /* 0x00000005ff007c0c */ /* 0x000fe2000bf05300 */
[----:B------:R-:W-:-:S12]  /*08f0*/  UIMAD UR37, UR37, UR4, UR6 ;  /* 0x00000004252572a4 */ /* 0x000fd8000f8e0206 */
        /* <DEDUP_REMOVED lines=8> */
.L_x_2682:
        /* <DEDUP_REMOVED lines=14> */
.L_x_2684:
[----:B------:R-:W-:-:S05]  /*0a60*/  ULDC UR4, c[0x0][0x8ec] ;  /* 0x00023b0000047ab9 */ /* 0x000fca0000000800 */
.L_x_2683:
[----:B------:R-:W-:-:S04]  /*0a70*/  UIADD3 UR4, UR4, 0x7f, URZ ;  /* 0x0000007f04047890 */ /* 0x000fc8000fffe03f */
[----:B------:R-:W-:-:S04]  /*0a80*/  USHF.R.S32.HI UR5, URZ, 0x1f, UR4 ;  /* 0x0000001f3f057899 */ /* 0x000fc80008011404 */
[----:B------:R-:W-:-:S04]  /*0a90*/  ULEA.HI UR5, UR5, UR4, URZ, 0x7 ;  /* 0x0000000405057291 */ /* 0x000fc8000f8f383f */
[----:B------:R-:W-:-:S04]  /*0aa0*/  USHF.R.S32.HI UR5, URZ, 0x7, UR5 ;  /* 0x000000073f057899 */ /* 0x000fc80008011405 */
[----:B------:R-:W-:-:S04]  /*0ab0*/  UISETP.GE.AND UP0, UPT, UR36, UR5, UPT ;  /* 0x000000052400728c */ /* 0x000fc8000bf06270 */
[----:B------:R-:W-:-:S06]  /*0ac0*/  USEL UR39, UR39, 0xffffffff, !UP0 ;  /* 0xffffffff27277887 */ /* 0x000fcc000c000000 */
[----:B------:R-:W-:-:S13]  /*0ad0*/  ISETP.LE.AND P0, PT, RZ, UR39, PT ;  /* 0x00000027ff007c0c */ /* 0x000fda000bf03270 */
[----:B------:R-:W-:Y:S05]  /*0ae0*/  @!P0 BRA `(.L_x_2685) ;  /* 0x0000009c00dc8947 */ /* 0x000fea0003800000 */
[----:B------:R-:W1:Y:S01]  /*0af0*/  S2R R0, SR_TID.X ;  /* 0x0000000000007919 */ /* 0x000e620000002100 */
[----:B------:R-:W-:Y:S01]  /*0b00*/  ULDC.64 UR4, c[0x0][0x780] ;  /* 0x0001e00000047ab9 */ /* 0x000fe20000000a00 */
[----:B------:R-:W-:Y:S01]  /*0b10*/  USHF.R.S32.HI UR40, URZ, 0x1f, UR37 ;  /* 0x0000001f3f287899 */ /* 0x000fe20008011425 */
[----:B------:R-:W-:Y:S01]  /*0b20*/  ISETP.NE.U32.AND P0, PT, RZ, UR4, PT ;  /* 0x00000004ff007c0c */ /* 0x000fe2000bf05070 */
[----:B------:R-:W-:-:S03]  /*0b30*/  ULDC UR44, c[0x0][0x290] ;  /* 0x0000a400002c7ab9 */ /* 0x000fc60000000800 */
        /* <DEDUP_REMOVED lines=10> */
.L_x_2686:
        /* <DEDUP_REMOVED lines=14> */
.L_x_2687:
        /* <DEDUP_REMOVED lines=11> */
.L_x_2688:
        /* <DEDUP_REMOVED lines=13> */
.L_x_2689:
[----:B------:R-:W-:Y:S01]  /*0e40*/  UIADD3 UR5, UR41, -UR44, URZ ;  /* 0x8000002c29057290 */ /* 0x000fe2000fffe03f */
[----:B------:R-:W-:Y:S01]  /*0e50*/  PLOP3.LUT P0, PT, PT, PT, PT, 0x80, 0x0 ;  /* 0x000000000000781c */ /* 0x000fe20003f0f070 */
[----:B------:R-:W-:Y:S01]  /*0e60*/  ULDC UR6, c[0x0][0x74c] ;  /* 0x0001d30000067ab9 */ /* 0x000fe20000000800 */
[----:B------:R-:W-:Y:S01]  /*0e70*/  UIADD3 UR4, UR41, 0x3f, URZ ;  /* 0x0000003f29047890 */ /* 0x000fe2000fffe03f */
[----:B------:R-:W-:Y:S01]  /*0e80*/  CS2R R70, SRZ ;  /* 0x0000000000467805 */ /* 0x000fe2000001ff00 */
[----:B------:R-:W-:Y:S01]  /*0e90*/  ULEA UR5, UR36, UR5, 0x7 ;  /* 0x0000000524057291 */ /* 0x000fe2000f8e383f */
[----:B------:R-:W-:Y:S02]  /*0ea0*/  CS2R R68, SRZ ;  /* 0x0000000000447805 */ /* 0x000fe4000001ff00 */
[----:B------:R-:W-:Y:S02]  /*0eb0*/  CS2R R66, SRZ ;  /* 0x0000000000427805 */ /* 0x000fe4000001ff00 */
[----:B------:R-:W-:Y:S01]  /*0ec0*/  CS2R R64, SRZ ;  /* 0x0000000000407805 */ /* 0x000fe2000001ff00 */
[----:B------:R-:W-:Y:S01]  /*0ed0*/  UIADD3 UR5, UR5, -UR6, URZ ;  /* 0x8000000605057290 */ /* 0x000fe2000fffe03f */
[----:B------:R-:W-:-:S02]  /*0ee0*/  CS2R R62, SRZ ;  /* 0x00000000003e7805 */ /* 0x000fc4000001ff00 */
[----:B------:R-:W-:Y:S02]  /*0ef0*/  CS2R R60, SRZ ;  /* 0x00000000003c7805 */ /* 0x000fe4000001ff00 */
[----:B------:R-:W-:Y:S01]  /*0f00*/  CS2R R58, SRZ ;  /* 0x00000000003a7805 */ /* 0x000fe2000001ff00 */
[----:B------:R-:W-:Y:S01]  /*0f10*/  USHF.R.S32.HI UR6, URZ, 0x1f, UR5 ;  /* 0x0000001f3f067899 */ /* 0x000fe20008011405 */
[----:B------:R-:W-:Y:S02]  /*0f20*/  CS2R R56, SRZ ;  /* 0x0000000000387805 */ /* 0x000fe4000001ff00 */
        /* <DEDUP_REMOVED lines=69> */
.L_x_2692:
        /* <DEDUP_REMOVED lines=15> */
.L_x_2691:
        /* <DEDUP_REMOVED lines=22> */
.L_x_2694:
        /* <DEDUP_REMOVED lines=15> */
.L_x_2693:
[----:B------:R-:W-:Y:S01]  /*16c0*/  SHF.R.S32.HI R23, RZ, 0x1f, R22 ;  /* 0x0000001fff177819 */ /* 0x000fe20000011416 */
[----:B------:R-:W-:-:S03]  /*16d0*/  UMOV UR4, 0xffffffff ;  /* 0xffffffff00047882 */ /* 0x000fc60000000000 */
[----:B------:R-:W-:-:S04]  /*16e0*/  LEA.HI R0, R23, R22, RZ, 0x7 ;  /* 0x0000001617007211 */ /* 0x000fc800078f38ff */
[----:B------:R-:W-:Y:S01]  /*16f0*/  SHF.R.S32.HI R19, RZ, 0x7, R0 ;  /* 0x00000007ff137819 */ /* 0x000fe20000011400 */
[----:B------:R-:W-:Y:S06]  /*1700*/  BRA.DIV UR4, `(.L_x_2695) ;  /* 0x0000009204dc7947 */ /* 0x000fec000b800000 */
[----:B------:R1:W2:Y:S02]  /*1710*/  SHFL.IDX PT, R14, R19, RZ, 0x1f ;  /* 0x00001fff130e7589 */ /* 0x0002a400000e0000 */
.L_x_2792:
        /* <DEDUP_REMOVED lines=15> */
.L_x_2696:
        /* <DEDUP_REMOVED lines=19> */
.L_x_2698:
        /* <DEDUP_REMOVED lines=35> */
[----:B------:R-:W-:Y:S01]  /*1b70*/  UIMAD UR44, UR36, -0x80, UR44 ;  /* 0xffffff80242c78a4 */ /* 0x000fe2000f8e022c */
[----:B------:R-:W-:Y:S01]  /*1b80*/  LEA.HI R25, R25, R24, RZ, 0x5 ;  /* 0x0000001819197211 */ /* 0x000fe200078f28ff */
[----:B------:R-:W-:Y:S01]  /*1b90*/  IMAD.SHL.U32 R7, R7, 0x10, RZ ;  /* 0x0000001007077824 */ /* 0x000fe200078e00ff */
[--C-:B------:R-:W-:Y:S01]  /*1ba0*/  SHF.R.S32.HI R3, RZ, 0x2, R26.reuse ;  /* 0x00000002ff037819 */ /* 0x100fe2000001141a */
[----:B------:R-:W2:Y:S01]  /*1bb0*/  LDSM.16.M88.4 R184, [R5+0x6000] ;  /* 0x0060000005b8783b */ /* 0x000ea20000000200 */
[----:B------:R-:W-:Y:S01]  /*1bc0*/  SHF.R.S32.HI R26, RZ, 0x1f, R26 ;  /* 0x0000001fff1a7819 */ /* 0x000fe2000001141a */
[----:B------:R-:W-:Y:S01]  /*1bd0*/  IMAD.U32 R6, RZ, RZ, UR44 ;  /* 0x0000002cff067e24 */ /* 0x000fe2000f8e00ff */
[----:B------:R-:W-:Y:S01]  /*1be0*/  SHF.R.S32.HI R25, RZ, 0x5, R25 ;  /* 0x00000005ff197819 */ /* 0x000fe20000011419 */
[----:B------:R-:W3:Y:S01]  /*1bf0*/  LDSM.16.M88.4 R188, [R5+0x8000] ;  /* 0x0080000005bc783b */ /* 0x000ee20000000200 */
[----:B------:R-:W-:-:S02]  /*1c00*/  LEA.HI R22, R23, R22, RZ, 0x3 ;  /* 0x0000001617167211 */ /* 0x000fc400078f18ff */
[----:B------:R-:W-:Y:S02]  /*1c10*/  CS2R R70, SRZ ;  /* 0x0000000000467805 */ /* 0x000fe4000001ff00 */
[----:B------:R-:W-:Y:S01]  /*1c20*/  LOP3.LUT R7, R0, 0x30, R7, 0xf8, !PT ;  /* 0x0000003000077812 */ /* 0x000fe200078ef807 */
[----:B------:R-:W-:Y:S01]  /*1c30*/  IMAD R25, R25, -0x10, R6 ;  /* 0xfffffff019197824 */ /* 0x000fe200078e0206 */
[----:B------:R-:W-:Y:S01]  /*1c40*/  LEA.HI R26, R26, R3, RZ, 0x3 ;  /* 0x000000031a1a7211 */ /* 0x000fe200078f18ff */
[----:B------:R4:W2:Y:S01]  /*1c50*/  LDSM.16.M88.4 R192, [R5+0xa000] ;  /* 0x00a0000005c0783b */ /* 0x0008a20000000200 */
[----:B------:R-:W-:Y:S02]  /*1c60*/  LOP3.LUT R7, R7, 0x8, R22, 0xf8, !PT ;  /* 0x0000000807077812 */ /* 0x000fe400078ef816 */
[----:B------:R-:W-:Y:S02]  /*1c70*/  CS2R R68, SRZ ;  /* 0x0000000000447805 */ /* 0x000fe4000001ff00 */
[----:B------:R-:W-:-:S02]  /*1c80*/  LOP3.LUT R26, R26, 0xfffffff8, RZ, 0xc0, !PT ;  /* 0xfffffff81a1a7812 */ /* 0x000fc400078ec0ff */
[----:B------:R-:W-:Y:S02]  /*1c90*/  CS2R R66, SRZ ;  /* 0x0000000000427805 */ /* 0x000fe4000001ff00 */
[----:B------:R-:W-:Y:S02]  /*1ca0*/  SHF.R.U32.HI R0, RZ, 0x3, R0 ;  /* 0x00000003ff007819 */ /* 0x000fe40000011600 */
[----:B------:R-:W-:Y:S02]  /*1cb0*/  CS2R R64, SRZ ;  /* 0x0000000000407805 */ /* 0x000fe4000001ff00 */
[----:B------:R-:W-:Y:S01]  /*1cc0*/  IADD3 R25, R25, R26, -R3 ;  /* 0x0000001a19197210 */ /* 0x000fe20007ffe803 */
[----:B------:R-:W-:Y:S01]  /*1cd0*/  IMAD R3, R19, 0x8, R4 ;  /* 0x0000000813037824 */ /* 0x000fe200078e0204 */
[----:B------:R-:W-:Y:S02]  /*1ce0*/  LOP3.LUT R0, R7, R0, RZ, 0x3c, !PT ;  /* 0x0000000007007212 */ /* 0x000fe400078e3cff */
[----:B------:R-:W-:-:S02]  /*1cf0*/  CS2R R62, SRZ ;  /* 0x00000000003e7805 */ /* 0x000fc4000001ff00 */
[----:B------:R-:W-:Y:S02]  /*1d00*/  LEA.HI R6, R19, R19, RZ, 0x1 ;  /* 0x0000001313067211 */ /* 0x000fe400078f08ff */
[----:B------:R-:W-:Y:S02]  /*1d10*/  CS2R R60, SRZ ;  /* 0x00000000003c7805 */ /* 0x000fe4000001ff00 */
[----:B------:R-:W-:Y:S01]  /*1d20*/  CS2R R58, SRZ ;  /* 0x00000000003a7805 */ /* 0x000fe2000001ff00 */
[----:B------:R-:W-:Y:S01]  /*1d30*/  IMAD.U32 R3, R3, 0x200, R0 ;  /* 0x0000020003037824 */ /* 0x000fe200078e0000 */
[----:B------:R-:W-:Y:S01]  /*1d40*/  LOP3.LUT R6, R6, 0xfffffffe, RZ, 0xc0, !PT ;  /* 0xfffffffe06067812 */ /* 0x000fe200078ec0ff */
[----:B------:R-:W-:Y:S01]  /*1d50*/  IMAD.MOV.U32 R0, RZ, RZ, 0x20 ;  /* 0x00000020ff007424 */ /* 0x000fe200078e00ff */
[----:B------:R-:W-:Y:S02]  /*1d60*/  CS2R R56, SRZ ;  /* 0x0000000000387805 */ /* 0x000fe4000001ff00 */
[----:B------:R-:W-:-:S02]  /*1d70*/  CS2R R54, SRZ ;  /* 0x0000000000367805 */ /* 0x000fc4000001ff00 */
        /* <DEDUP_REMOVED lines=52> */
[----:B-1234-:R-:W-:-:S09]  /*20c0*/  ULDC UR6, c[0x0][0x744] ;  /* 0x0001d10000067ab9 */ /* 0x01efd20000000800 */
.L_x_2709:
[----:B------:R-:W-:-:S06]  /*20d0*/  UISETP.NE.AND UP0, UPT, UR12, 0x3, UPT ;  /* 0x000000030c00788c */ /* 0x000fcc000bf05270 */
[----:B------:R-:W-:-:S13]  /*20e0*/  PLOP3.LUT P0, PT, PT, PT, UP0, 0x80, 0x0 ;  /* 0x000000000000781c */ /* 0x000fda0003f0f008 */
[----:B-1----:R-:W-:Y:S05]  /*20f0*/  @!P0 BRA `(.L_x_2699) ;  /* 0x0000000000048947 */ /* 0x002fea0003800000 */
[----:B------:R-:W-:Y:S01]  /*2100*/  BPT.TRAP 0x1 ;  /* 0x000000040000795c */ /* 0x000fe20000300000 */
.L_x_2699:
[----:B------:R-:W-:Y:S01]  /*2110*/  R2UR UR7, R2 ;  /* 0x00000000020772ca */ /* 0x000fe200000e0000 */
[----:B------:R-:W-:-:S05]  /*2120*/  IMAD.U32 R6, RZ, RZ, UR4 ;  /* 0x00000004ff067e24 */ /* 0x000fca000f8e00ff */
[----:B------:R-:W-:-:S07]  /*2130*/  SHF.L.U32 R6, R6, 0x1f, RZ ;  /* 0x0000001f06067819 */ /* 0x000fce00000006ff */
[----:B------:R-:W-:-:S09]  /*2140*/  ULEA UR7, UR5, UR7, 0x3 ;  /* 0x0000000705077291 */ /* 0x000fd2000f8e183f */
[----:B------:R1:W2:Y:S01]  /*2150*/  SYNCS.PHASECHK.TRANS64.TRYWAIT P1, [UR7+0x26810], R6 ;  /* 0x02681006ff0075a7 */ /* 0x0002a20008020147 */
[----:B------:R-:W-:Y:S05]  /*2160*/  @!P0 BRA `(.L_x_2700) ;  /* 0x0000000000048947 */ /* 0x000fea0003800000 */
[----:B------:R-:W-:Y:S01]  /*2170*/  BPT.TRAP 0x1 ;  /* 0x000000040000795c */ /* 0x000fe20000300000 */
.L_x_2700:
[----:B--2---:R-:W-:Y:S05]  /*2180*/  @P1 BRA `(.L_x_2701) ;  /* 0x0000000000081947 */ /* 0x004fea0003800000 */
[----:B------:R-:W2:Y:S02]  /*2190*/  SYNCS.PHASECHK.TRANS64.TRYWAIT P1, [UR7+0x26810], R6 ;  /* 0x02681006ff0075a7 */ /* 0x000ea40008020147 */
[----:B--2---:R-:W-:Y:S05]  /*21a0*/  @!P1 BRA `(.L_x_2702) ;  /* 0x0000008800689947 */ /* 0x004fea0003800000 */
.L_x_2701:
[----:B------:R-:W-:Y:S01]  /*21b0*/  R2UR UR8, R2 ;  /* 0x00000000020872ca */ /* 0x000fe200000e0000 */
[----:B--2---:R-:W-:Y:S01]  /*21c0*/  IMAD R5, R17, 0x800, R2 ;  /* 0x0000080011057824 */ /* 0x004fe200078e0202 */
[----:B------:R-:W-:Y:S01]  /*21d0*/  WARPGROUP.ARRIVE ;  /* 0x00000000000079c5 */ /* 0x000fe20000000000 */
[----:B------:R-:W-:-:S03]  /*21e0*/  UMOV UR11, 0x80000020 ;  /* 0x80000020000b7882 */ /* 0x000fc60000000000 */
        /* <DEDUP_REMOVED lines=11> */
[----:B------:R-:W-:Y:S01]  /*22a0*/  UIMAD UR14, UR5, 0x300, UR14 ;  /* 0x00000300050e78a4 */ /* 0x000fe2000f8e020e */
[----:B------:R-:W-:-:S04]  /*22b0*/  UMOV UR9, 0xc0000010 ;  /* 0xc000001000097882 */ /* 0x000fc80000000000 */
        /* <DEDUP_REMOVED lines=49> */
.L_x_2703:
[----:B------:R1:W1:Y:S01]  /*25d0*/  SYNCS.PHASECHK.TRANS64.TRYWAIT P1, [UR7+0x26830], R6 ;  /* 0x02683006ff0075a7 */ /* 0x0002620008020147 */
[----:B------:R-:W-:Y:S05]  /*25e0*/  @!P0 BRA `(.L_x_2704) ;  /* 0x0000000000048947 */ /* 0x000fea0003800000 */
[----:B------:R-:W-:Y:S01]  /*25f0*/  BPT.TRAP 0x1 ;  /* 0x000000040000795c */ /* 0x000fe20000300000 */
.L_x_2704:
[----:B-1----:R-:W-:Y:S05]  /*2600*/  @P1 BRA `(.L_x_2705) ;  /* 0x0000000000081947 */ /* 0x002fea0003800000 */
[----:B------:R-:W1:Y:S02]  /*2610*/  SYNCS.PHASECHK.TRANS64.TRYWAIT P1, [UR7+0x26830], R6 ;  /* 0x02683006ff0075a7 */ /* 0x000e640008020147 */
[----:B-1----:R-:W-:Y:S05]  /*2620*/  @!P1 BRA `(.L_x_2706) ;  /* 0x0000008400609947 */ /* 0x002fea0003800000 */
.L_x_2705:
[----:B------:R-:W-:Y:S01]  /*2630*/  R2UR UR8, R2 ;  /* 0x00000000020872ca */ /* 0x000fe200000e0000 */
[----:B------:R-:W-:Y:S01]  /*2640*/  WARPGROUP.ARRIVE ;  /* 0x00000000000079c5 */ /* 0x000fe20000000000 */
[----:B------:R-:W-:Y:S01]  /*2650*/  UMOV UR11, 0x80000020 ;  /* 0x80000020000b7882 */ /* 0x000fe20000000000 */
[----:B------:R-:W-:-:S10]  /*2660*/  ISETP.GT.AND P1, PT, R4, RZ, PT ;  /* 0x000000ff0400720c */ /* 0x000fd40003f24270 */
[----:B------:R-:W-:-:S04]  /*2670*/  UIADD3 UR8, UR8, 0x18000, URZ ;  /* 0x0001800008087890 */ /* 0x000fc8000fffe03f */
[----:B------:R-:W-:-:S04]  /*2680*/  USHF.R.U32.HI UR8, URZ, 0x4, UR8 ;  /* 0x000000043f087899 */ /* 0x000fc80008011608 */
[----:B------:R-:W-:-:S04]  /*2690*/  ULOP3.LUT UR8, UR8, 0x3fff, URZ, 0xc0, !UPT ;  /* 0x00003fff08087892 */ /* 0x000fc8000f8ec03f */
[----:B------:R-:W-:Y:S02]  /*26a0*/  ULOP3.LUT UR9, UR8, 0x10000, URZ, 0xfc, !UPT ;  /* 0x0001000008097892 */ /* 0x000fe4000f8efc3f */
[----:B------:R-:W-:Y:S02]  /*26b0*/  ULOP3.LUT UR8, UR8, 0x1000000, URZ, 0xfc, !UPT ;  /* 0x0100000008087892 */ /* 0x000fe4000f8efc3f */
[----:B------:R-:W-:Y:S02]  /*26c0*/  UIMAD UR9, UR5, 0x300, UR9 ;  /* 0x00000300050978a4 */ /* 0x000fe4000f8e0209 */
[----:B------:R-:W-:-:S05]  /*26d0*/  UIMAD UR8, UR5, 0x300, UR8 ;  /* 0x00000300050878a4 */ /* 0x000fca000f8e0208 */
[----:B------:R-:W-:-:S04]  /*26e0*/  UMOV UR10, UR9 ;  /* 0x00000009000a7c82 */ /* 0x000fc80008000000 */
        /* <DEDUP_REMOVED lines=102> */
[----:B------:R-:W-:Y:S01]  /*2d50*/  FSEL R155, R162, -INF , !P1 ;  /* 0xff800000a29b7808 */ /* 0x000fe20004800000 */
[----:B------:R-:W5:Y:S01]  /*2d60*/  MUFU.EX2 R168, R168 ;  /* 0x000000a800a87308 */ /* 0x000f620000000800 */
[----:B------:R-:W-:Y:S01]  /*2d70*/  FSEL R154, R163, -INF , !P2 ;  /* 0xff800000a39a7808 */ /* 0x000fe20005000000 */
[----:B------:R-:W-:Y:S01]  /*2d80*/  FFMA.FTZ R212, R181, UR6, -R212 ;  /* 0x00000006b5d47c23 */ /* 0x000fe200080108d4 */
[----:B----4-:R-:W-:Y:S01]  /*2d90*/  FSEL R157, R166, -INF , !P3 ;  /* 0xff800000a69d7808 */ /* 0x010fe20005800000 */
[----:B------:R-:W-:Y:S01]  /*2da0*/  FFMA.FTZ R169, R155, UR6, -R208 ;  /* 0x000000069ba97c23 */ /* 0x000fe200080108d0 */
[----:B------:R-:W-:Y:S01]  /*2db0*/  ISETP.GT.AND P2, PT, R177, 0x19, PT ;  /* 0x00000019b100780c */ /* 0x000fe20003f44270 */
[----:B------:R-:W-:Y:S01]  /*2dc0*/  FFMA.FTZ R163, R154, UR6, -R209 ;  /* 0x000000069aa37c23 */ /* 0x000fe200080108d1 */
[----:B------:R-:W-:Y:S01]  /*2dd0*/  FSEL R180, R171, -INF , !P5 ;  /* 0xff800000abb47808 */ /* 0x000fe20006800000 */
[----:B------:R-:W-:Y:S01]  /*2de0*/  FFMA.FTZ R176, R157, UR6, -R20 ;  /* 0x000000069db07c23 */ /* 0x000fe20008010814 */
[----:B------:R-:W-:Y:S01]  /*2df0*/  FSEL R20, R167, -INF , !P2 ;  /* 0xff800000a7147808 */ /* 0x000fe20005000000 */
[----:B------:R-:W-:Y:S01]  /*2e00*/  MUFU.EX2 R162, R215 ;  /* 0x000000d700a27308 */ /* 0x000fe20000000800 */
[C---:B------:R-:W-:Y:S01]  /*2e10*/  ISETP.GT.AND P1, PT, R177.reuse, 0x28, PT ;  /* 0x00000028b100780c */ /* 0x040fe20003f24270 */
[----:B------:R-:W-:Y:S01]  /*2e20*/  FFMA.FTZ R180, R180, UR6, -R213 ;  /* 0x00000006b4b47c23 */ /* 0x000fe200080108d5 */
[----:B------:R-:W-:-:S02]  /*2e30*/  ISETP.GT.AND P4, PT, R177, 0x29, PT ;  /* 0x00000029b100780c */ /* 0x000fc40003f84270 */
[C---:B------:R-:W-:Y:S02]  /*2e40*/  ISETP.GT.AND P3, PT, R177.reuse, 0x30, PT ;  /* 0x00000030b100780c */ /* 0x040fe40003f64270 */
[C---:B------:R-:W-:Y:S01]  /*2e50*/  ISETP.GT.AND P2, PT, R177.reuse, 0x31, PT ;  /* 0x00000031b100780c */ /* 0x040fe20003f44270 */
[----:B------:R-:W4:Y:S01]  /*2e60*/  MUFU.EX2 R165, R165 ;  /* 0x000000a500a57308 */ /* 0x000f220000000800 */
[C---:B------:R-:W-:Y:S02]  /*2e70*/  ISETP.GT.AND P6, PT, R177.reuse, 0x38, PT ;  /* 0x00000038b100780c */ /* 0x040fe40003fc4270 */
[----:B------:R-:W-:Y:S01]  /*2e80*/  ISETP.GT.AND P5, PT, R177, 0x39, PT ;  /* 0x00000039b100780c */ /* 0x000fe20003fa4270 */
[----:B------:R-:W-:Y:S01]  /*2e90*/  FFMA.FTZ R177, R20, UR6, -R21 ;  /* 0x0000000614b17c23 */ /* 0x000fe20008010815 */
[----:B------:R-:W-:Y:S01]  /*2ea0*/  FSEL R208, R175, -INF , !P4 ;  /* 0xff800000afd07808 */ /* 0x000fe20006000000 */
[----:B------:R-:W-:Y:S02]  /*2eb0*/  WARPGROUP.DEPBAR.LE gsb0, 0x0 ;  /* 0x00008000000079c5 */ /* 0x000fe40000010000 */
[----:B------:R-:W-:Y:S01]  /*2ec0*/  WARPGROUP.ARRIVE ;  /* 0x00000000000079c5 */ /* 0x000fe20000000000 */
[----:B------:R-:W-:Y:S01]  /*2ed0*/  FSEL R175, R178, -INF , !P3 ;  /* 0xff800000b2af7808 */ /* 0x000fe20005800000 */
[----:B------:R-:W-:Y:S01]  /*2ee0*/  FFMA.FTZ R208, R208, UR6, -R23 ;  /* 0x00000006d0d07c23 */ /* 0x000fe20008010817 */
[----:B------:R-:W-:Y:S01]  /*2ef0*/  FSEL R178, R179, -INF , !P2 ;  /* 0xff800000b3b27808 */ /* 0x000fe20005000000 */
[----:B------:R-:W4:Y:S01]  /*2f00*/  MUFU.EX2 R15, R15 ;  /* 0x0000000f000f7308 */ /* 0x000f220000000800 */
[----:B------:R-:W-:Y:S01]  /*2f10*/  FSEL R179, R182, -INF , !P6 ;  /* 0xff800000b6b37808 */ /* 0x000fe20007000000 */
[----:B------:R-:W-:Y:S01]  /*2f20*/  HGMMA.64x64x16.F32.BF16 R120, R192, gdesc[UR8], R120, gsb0 ;  /* 0x00e00008c0787df0 */ /* 0x000fe20008001878 */
[----:B------:R-:W-:Y:S01]  /*2f30*/  UIADD3 UR10, UR9, 0x202, URZ ;  /* 0x00000202090a7890 */ /* 0x000fe2000fffe03f */
[----:B------:R-:W-:Y:S01]  /*2f40*/  FSEL R181, R174, -INF , !P1 ;  /* 0xff800000aeb57808 */ /* 0x000fe20004800000 */
[----:B------:R-:W-:Y:S01]  /*2f50*/  UMOV UR11, 0x80000020 ;  /* 0x80000020000b7882 */ /* 0x000fe20000000000 */
[----:B------:R-:W-:Y:S01]  /*2f60*/  FFMA.FTZ R218, R179, UR6, -R218 ;  /* 0x00000006b3da7c23 */ /* 0x000fe200080108da */
[----:B------:R-:W-:Y:S01]  /*2f70*/  FSEL R182, R183, -INF , !P5 ;  /* 0xff800000b7b67808 */ /* 0x000fe20006800000 */
[----:B------:R-:W-:Y:S01]  /*2f80*/  FFMA.FTZ R210, R175, UR6, -R210 ;  /* 0x00000006afd27c23 */ /* 0x000fe200080108d2 */
[----:B------:R-:W-:Y:S01]  /*2f90*/  FFMA.FTZ R22, R181, UR6, -R22 ;  /* 0x00000006b5167c23 */ /* 0x000fe20008010816 */
[----:B------:R-:W-:Y:S01]  /*2fa0*/  FFMA.FTZ R211, R178, UR6, -R211 ;  /* 0x00000006b2d37c23 */ /* 0x000fe200080108d3 */
[----:B------:R-:W-:Y:S01]  /*2fb0*/  MUFU.EX2 R169, R169 ;  /* 0x000000a900a97308 */ /* 0x000fe20000000800 */
[----:B------:R-:W-:Y:S01]  /*2fc0*/  FFMA.FTZ R219, R182, UR6, -R219 ;  /* 0x00000006b6db7c23 */ /* 0x000fe200080108db */
[----:B------:R-:W-:-:S06]  /*2fd0*/  R2UR UR9, R16 ;  /* 0x00000000100972ca */ /* 0x000fcc00000e0000 */
[----:B------:R-:W4:Y:S07]  /*2fe0*/  MUFU.EX2 R22, R22 ;  /* 0x0000001600167308 */ /* 0x000f2e0000000800 */
[----:B------:R-:W-:Y:S01]  /*2ff0*/  USHF.R.U32.HI UR9, URZ, 0x4, UR9 ;  /* 0x000000043f097899 */ /* 0x000fe20008011609 */
[----:B------:R-:W-:Y:S03]  /*3000*/  MUFU.EX2 R163, R163 ;  /* 0x000000a300a37308 */ /* 0x000fe60000000800 */
[----:B------:R-:W-:-:S04]  /*3010*/  ULOP3.LUT UR9, UR9, 0x3fff, URZ, 0xc0, !UPT ;  /* 0x00003fff09097892 */ /* 0x000fc8000f8ec03f */
[----:B------:R-:W-:Y:S01]  /*3020*/  ULOP3.LUT UR9, UR9, 0x10000, URZ, 0xfc, !UPT ;  /* 0x0001000009097892 */ /* 0x000fe2000f8efc3f */
[----:B------:R-:W-:Y:S03]  /*3030*/  MUFU.EX2 R176, R176 ;  /* 0x000000b000b07308 */ /* 0x000fe60000000800 */
[----:B------:R-:W-:-:S03]  /*3040*/  ULEA UR15, UR5, UR9, 0xa ;  /* 0x00000009050f7291 */ /* 0x000fc6000f8e503f */
[----:B------:R-:W-:Y:S02]  /*3050*/  UMOV UR9, 0x40000040 ;  /* 0x4000004000097882 */ /* 0x000fe40000000000 */
        /* <DEDUP_REMOVED lines=17> */
[----:B------:R-:W5:Y:S04]  /*3170*/  LDS.64 R172, [R220+0x1e240] ;  /* 0x01e24000dcac7984 */ /* 0x000f680000000a00 */
[----:B------:R-:W4:Y:S04]  /*3180*/  LDS.64 R156, [R220+0x1e260] ;  /* 0x01e26000dc9c7984 */ /* 0x000f280000000a00 */
[----:B------:R-:W4:Y:S04]  /*3190*/  LDS.64 R166, [R220+0x1e280] ;  /* 0x01e28000dca67984 */ /* 0x000f280000000a00 */
[----:B------:R-:W4:Y:S04]  /*31a0*/  LDS.64 R20, [R220+0x1e2a0] ;  /* 0x01e2a000dc147984 */ /* 0x000f280000000a00 */
[----:B------:R-:W4:Y:S04]  /*31b0*/  LDS.64 R170, [R220+0x1e2c0] ;  /* 0x01e2c000dcaa7984 */ /* 0x000f280000000a00 */
        /* <DEDUP_REMOVED lines=12> */
[--C-:B-----5:R-:W-:Y:S01]  /*3280*/  FADD.FTZ R129, R129, -R173.reuse ;  /* 0x800000ad81817221 */ /* 0x120fe20000010000 */
[----:B------:R-:W-:Y:S01]  /*3290*/  FADD.FTZ R126, R131, -R173 ;  /* 0x800000ad837e7221 */ /* 0x000fe20000010000 */
[----:B----4-:R-:W-:Y:S01]  /*32a0*/  FADD.FTZ R131, R134, -R156 ;  /* 0x8000009c86837221 */ /* 0x010fe20000010000 */
        /* <DEDUP_REMOVED lines=101> */
[----:B------:R-:W-:Y:S01]  /*3900*/  R2UR UR10, R5 ;  /* 0x00000000050a72ca */ /* 0x000fe200000e0000 */
[----:B------:R-:W-:-:S12]  /*3910*/  UMOV UR11, 0x80000020 ;  /* 0x80000020000b7882 */ /* 0x000fd80000000000 */
[----:B------:R-:W-:Y:S02]  /*3920*/  USHF.R.U32.HI UR14, URZ, 0x4, UR10 ;  /* 0x000000043f0e7899 */ /* 0x000fe4000801160a */
[----:B------:R-:W-:Y:S02]  /*3930*/  UIADD3 UR10, UR8, 0xc0, URZ ;  /* 0x000000c0080a7890 */ /* 0x000fe4000fffe03f */
[----:B------:R-:W-:Y:S01]  /*3940*/  ULOP3.LUT UR14, UR14, 0x3fff, URZ, 0xc0, !UPT ;  /* 0x00003fff0e0e7892 */ /* 0x000fe2000f8ec03f */
[----:B------:R-:W-:-:S03]  /*3950*/  UMOV UR8, UR15 ;  /* 0x0000000f00087c82 */ /* 0x000fc60008000000 */
[----:B------:R-:W-:Y:S02]  /*3960*/  UIADD3 UR16, UR14, 0x200, URZ ;  /* 0x000002000e107890 */ /* 0x000fe4000fffe03f */
[----:B------:R-:W-:Y:S01]  /*3970*/  UIADD3 UR17, UR14, 0x400, URZ ;  /* 0x000004000e117890 */ /* 0x000fe2000fffe03f */
        /* <DEDUP_REMOVED lines=165> */
.L_x_2707:
        /* <DEDUP_REMOVED lines=45> */
.L_x_2708:
        /* <DEDUP_REMOVED lines=62> */
.L_x_2690:
[----:B------:R-:W-:Y:S05]  /*4a80*/  @P0 BRA `(.L_x_2710) ;  /* 0x00000010007c0947 */ /* 0x000fea0003800000 */
[----:B-1----:R-:W1:Y:S01]  /*4a90*/  S2R R0, SR_TID.X ;  /* 0x0000000000007919 */ /* 0x002e620000002100 */
[----:B------:R-:W2:Y:S01]  /*4aa0*/  S2UR UR5, SR_CgaCtaId ;  /* 0x00000000000579c3 */ /* 0x000ea20000008800 */
[----:B------:R-:W-:Y:S01]  /*4ab0*/  UMOV UR4, 0x400 ;  /* 0x0000040000047882 */ /* 0x000fe20000000000 */
[----:B------:R-:W-:-:S06]  /*4ac0*/  F2FP.BF16.F32.PACK_AB R72, R73, R72 ;  /* 0x000000484948723e */ /* 0x000fcc00000010ff */
[----:B------:R-:W-:Y:S01]  /*4ad0*/  BAR.SYNC.DEFER_BLOCKING 0x1, 0x100 ;  /* 0x0044000000007b1d */ /* 0x000fe20000010000 */
[----:B------:R-:W-:Y:S02]  /*4ae0*/  F2FP.BF16.F32.PACK_AB R73, R75, R74 ;  /* 0x0000004a4b49723e */ /* 0x000fe400000010ff */
[----:B------:R-:W-:Y:S02]  /*4af0*/  F2FP.BF16.F32.PACK_AB R80, R81, R80 ;  /* 0x000000505150723e */ /* 0x000fe400000010ff */
[----:B------:R-:W-:Y:S01]  /*4b00*/  F2FP.BF16.F32.PACK_AB R74, R77, R76 ;  /* 0x0000004c4d4a723e */ /* 0x000fe200000010ff */
[----:B------:R-:W-:Y:S01]  /*4b10*/  ULDC.64 UR8, c[0x0][0x878] ;  /* 0x00021e0000087ab9 */ /* 0x000fe20000000a00 */
[----:B------:R-:W-:Y:S01]  /*4b20*/  F2FP.BF16.F32.PACK_AB R75, R79, R78 ;  /* 0x0000004e4f4b723e */ /* 0x000fe200000010ff */
[----:B------:R-:W-:Y:S01]  /*4b30*/  UISETP.NE.U32.AND UP1, UPT, UR8, URZ, UPT ;  /* 0x0000003f0800728c */ /* 0x000fe2000bf25070 */
[----:B------:R-:W-:Y:S02]  /*4b40*/  F2FP.BF16.F32.PACK_AB R81, R83, R82 ;  /* 0x000000525351723e */ /* 0x000fe400000010ff */
[----:B------:R-:W-:Y:S01]  /*4b50*/  F2FP.BF16.F32.PACK_AB R88, R89, R88 ;  /* 0x000000585958723e */ /* 0x000fe200000010ff */
[----:B------:R-:W-:Y:S01]  /*4b60*/  UISETP.NE.AND.EX UP1, UPT, UR9, URZ, UPT, UP1 ;  /* 0x0000003f0900728c */ /* 0x000fe2000bf25310 */
[----:B------:R-:W-:-:S02]  /*4b70*/  F2FP.BF16.F32.PACK_AB R82, R85, R84 ;  /* 0x000000545552723e */ /* 0x000fc400000010ff */
[----:B------:R-:W-:Y:S02]  /*4b80*/  F2FP.BF16.F32.PACK_AB R83, R87, R86 ;  /* 0x000000565753723e */ /* 0x000fe400000010ff */
[----:B------:R-:W-:Y:S02]  /*4b90*/  F2FP.BF16.F32.PACK_AB R89, R91, R90 ;  /* 0x0000005a5b59723e */ /* 0x000fe400000010ff */
[----:B------:R-:W-:Y:S01]  /*4ba0*/  F2FP.BF16.F32.PACK_AB R96, R97, R96 ;  /* 0x000000606160723e */ /* 0x000fe200000010ff */
[----:B--2---:R-:W-:Y:S01]  /*4bb0*/  ULEA UR7, UR5, UR4, 0x18 ;  /* 0x0000000405077291 */ /* 0x004fe2000f8ec03f */
[----:B------:R-:W-:Y:S02]  /*4bc0*/  F2FP.BF16.F32.PACK_AB R90, R93, R92 ;  /* 0x0000005c5d5a723e */ /* 0x000fe400000010ff */
[----:B------:R-:W-:Y:S01]  /*4bd0*/  F2FP.BF16.F32.PACK_AB R91, R95, R94 ;  /* 0x0000005e5f5b723e */ /* 0x000fe200000010ff */
[----:B------:R-:W-:Y:S01]  /*4be0*/  ULDC.64 UR4, c[0x0][0x870] ;  /* 0x00021c0000047ab9 */ /* 0x000fe20000000a00 */
[----:B------:R-:W-:Y:S01]  /*4bf0*/  F2FP.BF16.F32.PACK_AB R97, R99, R98 ;  /* 0x000000626361723e */ /* 0x000fe200000010ff */
[----:B------:R-:W-:Y:S01]  /*4c00*/  UISETP.NE.U32.AND UP0, UPT, UR4, URZ, UPT ;  /* 0x0000003f0400728c */ /* 0x000fe2000bf05070 */
[----:B-1----:R-:W-:Y:S01]  /*4c10*/  VIADD R9, R0, 0xffffff80 ;  /* 0xffffff8000097836 */ /* 0x002fe20000000000 */
        /* <DEDUP_REMOVED lines=21> */
[----:B------:R-:W-:Y:S01]  /*4d70*/  F2FP.BF16.F32.PACK_AB R106, R109, R108 ;  /* 0x0000006c6d6a723e */ /* 0x000fe200000010ff */
[----:B------:R-:W-:Y:S01]  /*4d80*/  IMAD.SHL.U32 R6, R7, 0x20, RZ ;  /* 0x0000002007067824 */ /* 0x000fe200078e00ff */
[----:B------:R-:W-:-:S02]  /*4d90*/  LOP3.LUT R5, R5, 0xfffffffc, RZ, 0xc0, !PT ;  /* 0xfffffffc05057812 */ /* 0x000fc400078ec0ff */
[----:B------:R-:W-:Y:S02]  /*4da0*/  LOP3.LUT R7, R3, 0x3fffffe, RZ, 0xc0, !PT ;  /* 0x03fffffe03077812 */ /* 0x000fe400078ec0ff */
[----:B------:R-:W-:Y:S01]  /*4db0*/  LOP3.LUT R6, R6, 0x7fffff00, RZ, 0xc0, !PT ;  /* 0x7fffff0006067812 */ /* 0x000fe200078ec0ff */
[----:B------:R-:W-:Y:S01]  /*4dc0*/  IMAD.IADD R5, R4, 0x1, -R5 ;  /* 0x0000000104057824 */ /* 0x000fe200078e0a05 */
[----:B------:R-:W-:Y:S01]  /*4dd0*/  F2FP.BF16.F32.PACK_AB R107, R111, R110 ;  /* 0x0000006e6f6b723e */ /* 0x000fe200000010ff */
[----:B------:R-:W-:Y:S01]  /*4de0*/  IMAD.IADD R7, R2, 0x1, -R7 ;  /* 0x0000000102077824 */ /* 0x000fe200078e0a07 */
[----:B------:R-:W-:Y:S01]  /*4df0*/  F2FP.BF16.F32.PACK_AB R113, R115, R114 ;  /* 0x000000727371723e */ /* 0x000fe200000010ff */
[C---:B------:R-:W-:Y:S01]  /*4e00*/  IMAD.SHL.U32 R4, R5.reuse, 0x40, RZ ;  /* 0x0000004005047824 */ /* 0x040fe200078e00ff */
[----:B------:R-:W-:Y:S01]  /*4e10*/  LOP3.LUT P0, RZ, R5, 0x2, RZ, 0xc0, !PT ;  /* 0x0000000205ff7812 */ /* 0x000fe2000780c0ff */
[----:B------:R-:W-:Y:S01]  /*4e20*/  IMAD R6, R10, 0x200, R6 ;  /* 0x000002000a067824 */ /* 0x000fe200078e0206 */
[----:B------:R-:W-:Y:S01]  /*4e30*/  F2FP.BF16.F32.PACK_AB R24, R25, R24 ;  /* 0x000000181918723e */ /* 0x000fe200000010ff */
[----:B------:R-:W-:Y:S01]  /*4e40*/  IMAD.MOV.U32 R2, RZ, RZ, 0x20 ;  /* 0x00000020ff027424 */ /* 0x000fe200078e00ff */
[----:B------:R-:W-:Y:S01]  /*4e50*/  LOP3.LUT R3, R4, 0xc0, RZ, 0xc0, !PT ;  /* 0x000000c004037812 */ /* 0x000fe200078ec0ff */
[----:B------:R-:W-:Y:S01]  /*4e60*/  IMAD R7, R7, 0x20, R6 ;  /* 0x0000002007077824 */ /* 0x000fe200078e0206 */
[----:B------:R-:W-:-:S02]  /*4e70*/  F2FP.BF16.F32.PACK_AB R114, R117, R116 ;  /* 0x000000747572723e */ /* 0x000fc400000010ff */
[----:B------:R-:W-:Y:S02]  /*4e80*/  LOP3.LUT R0, R3, 0x8, R0, 0xf8, !PT ;  /* 0x0000000803007812 */ /* 0x000fe400078ef800 */
[----:B------:R-:W-:Y:S02]  /*4e90*/  SHF.R.U32.HI R3, RZ, 0x3, R3 ;  /* 0x00000003ff037819 */ /* 0x000fe40000011603 */
[----:B------:R-:W-:Y:S02]  /*4ea0*/  F2FP.BF16.F32.PACK_AB R115, R119, R118 ;  /* 0x000000767773723e */ /* 0x000fe400000010ff */
[----:B------:R-:W-:Y:S02]  /*4eb0*/  LOP3.LUT R0, R0, R3, RZ, 0x3c, !PT ;  /* 0x0000000300007212 */ /* 0x000fe400078e3cff */
[----:B------:R-:W-:Y:S01]  /*4ec0*/  SEL R3, R2, 0xffffffe0, !P0 ;  /* 0xffffffe002037807 */ /* 0x000fe20004000000 */
[----:B------:R-:W-:Y:S01]  /*4ed0*/  IMAD.U32 R2, RZ, RZ, UR4 ;  /* 0x00000004ff027e24 */ /* 0x000fe2000f8e00ff */
        /* <DEDUP_REMOVED lines=8> */
[----:B------:R-:W-:Y:S01]  /*4f60*/  F2FP.BF16.F32.PACK_AB R33, R35, R34 ;  /* 0x000000222321723e */ /* 0x000fe200000010ff */
[----:B------:R-:W-:Y:S01]  /*4f70*/  IMAD.U32 R3, RZ, RZ, UR5 ;  /* 0x00000005ff037e24 */ /* 0x000fe2000f8e00ff */
[----:B------:R-:W-:Y:S01]  /*4f80*/  F2FP.BF16.F32.PACK_AB R40, R41, R40 ;  /* 0x000000282928723e */ /* 0x000fe200000010ff */
[----:B------:R-:W-:Y:S01]  /*4f90*/  STSM.16.M88.4 [R6], R80 ;  /* 0x0000005006007844 */ /* 0x000fe20000000200 */
[----:B------:R-:W-:Y:S01]  /*4fa0*/  F2FP.BF16.F32.PACK_AB R34, R37, R36 ;  /* 0x000000242522723e */ /* 0x000fe200000010ff */
[----:B------:R-:W-:Y:S01]  /*4fb0*/  @UP1 ULDC.64 UR4, c[0x0][0x878] ;  /* 0x00021e0000041ab9 */ /* 0x000fe20000000a00 */
        /* <DEDUP_REMOVED lines=19> */
[----:B------:R-:W-:Y:S01]  /*50f0*/  STSM.16.M88.4 [R0+0x2000], R40 ;  /* 0x0020002800007844 */ /* 0x000fe20000000200 */
        /* <DEDUP_REMOVED lines=8> */
[----:B------:R-:W-:Y:S01]  /*5180*/  PLOP3.LUT P1, PT, PT, PT, UP1, 0x80, 0x0 ;  /* 0x000000000000781c */ /* 0x000fe20003f2f018 */
[----:B------:R-:W-:-:S06]  /*5190*/  @UP1 UIMAD.WIDE UR4, UR39, 0x4, UR4 ;  /* 0x00000004270418a5 */ /* 0x000fcc000f8e0204 */
[----:B------:R-:W-:Y:S01]  /*51a0*/  IMAD.U32 R4, RZ, RZ, UR4 ;  /* 0x00000004ff047e24 */ /* 0x000fe2000f8e00ff */
[----:B------:R-:W3:Y:S01]  /*51b0*/  @P0 LDG.E R11, desc[UR46][R2.64] ;  /* 0x0000002e020b0981 */ /* 0x000ee2000c1e1900 */
[----:B------:R-:W-:-:S05]  /*51c0*/  IMAD.U32 R5, RZ, RZ, UR5 ;  /* 0x00000005ff057e24 */ /* 0x000fca000f8e00ff */
[----:B------:R4:W5:Y:S01]  /*51d0*/  @P1 LDG.E R4, desc[UR46][R4.64] ;  /* 0x0000002e04041981 */ /* 0x000962000c1e1900 */
[CC--:B------:R-:W-:Y:S01]  /*51e0*/  LEA.HI R7, R8.reuse, R9.reuse, RZ, 0x2 ;  /* 0x0000000908077211 */ /* 0x0c0fe200078f10ff */
[----:B------:R-:W-:Y:S01]  /*51f0*/  ULDC UR6, c[0x0][0x808] ;  /* 0x0002020000067ab9 */ /* 0x000fe20000000800 */
[----:B------:R-:W-:Y:S01]  /*5200*/  LEA.HI R8, R8, R9, RZ, 0x3 ;  /* 0x0000000908087211 */ /* 0x000fe200078f18ff */
[----:B------:R-:W-:Y:S01]  /*5210*/  UMOV UR4, URZ ;  /* 0x0000003f00047c82 */ /* 0x000fe20008000000 */
[----:B-1----:R-:W-:Y:S01]  /*5220*/  LOP3.LUT R0, R7, 0x1ffffffc, RZ, 0xc0, !PT ;  /* 0x1ffffffc07007812 */ /* 0x002fe200078ec0ff */
[----:B------:R-:W-:Y:S01]  /*5230*/  UMOV UR5, URZ ;  /* 0x0000003f00057c82 */ /* 0x000fe20008000000 */
[----:B------:R-:W-:Y:S01]  /*5240*/  SHF.R.S32.HI R30, RZ, 0x2, R7 ;  /* 0x00000002ff1e7819 */ /* 0x000fe20000011407 */
[----:B--2---:R-:W-:Y:S02]  /*5250*/  IMAD.SHL.U32 R6, R8, 0x8, RZ ;  /* 0x0000000808067824 */ /* 0x004fe400078e00ff */
[----:B------:R-:W-:Y:S01]  /*5260*/  IMAD.IADD R0, R9, 0x1, -R0 ;  /* 0x0000000109007824 */ /* 0x000fe200078e0a00 */
[----:B------:R-:W-:-:S02]  /*5270*/  LEA.HI R8, R7, R30, RZ, 0x1 ;  /* 0x0000001e07087211 */ /* 0x000fc400078f08ff */
[----:B------:R-:W-:Y:S01]  /*5280*/  LOP3.LUT R7, R6, 0xc0, RZ, 0xc0, !PT ;  /* 0x000000c006077812 */ /* 0x000fe200078ec0ff */
[----:B------:R-:W-:Y:S01]  /*5290*/  IMAD.SHL.U32 R40, R0, 0x8, RZ ;  /* 0x0000000800287824 */ /* 0x000fe200078e00ff */
[----:B----4-:R-:W-:Y:S02]  /*52a0*/  LOP3.LUT R5, R8, 0x3fffffe, RZ, 0xc0, !PT ;  /* 0x03fffffe08057812 */ /* 0x010fe400078ec0ff */
[----:B------:R-:W-:Y:S02]  /*52b0*/  SHF.R.U32.HI R0, RZ, 0x3, R7 ;  /* 0x00000003ff007819 */ /* 0x000fe40000011607 */
[----:B------:R-:W-:Y:S01]  /*52c0*/  LOP3.LUT R7, R7, 0x18, R40, 0xf8, !PT ;  /* 0x0000001807077812 */ /* 0x000fe200078ef828 */
[----:B------:R-:W-:-:S03]  /*52d0*/  IMAD.IADD R5, R30, 0x1, -R5 ;  /* 0x000000011e057824 */ /* 0x000fc600078e0a05 */
[----:B------:R-:W-:Y:S01]  /*52e0*/  LOP3.LUT R0, R7, R0, RZ, 0x3c, !PT ;  /* 0x0000000007007212 */ /* 0x000fe200078e3cff */
[----:B------:R-:W-:-:S04]  /*52f0*/  IMAD R5, R10, 0x8, R5 ;  /* 0x000000080a057824 */ /* 0x000fc800078e0205 */
[----:B------:R-:W-:Y:S01]  /*5300*/  IMAD.U32 R0, R5, 0x20, R0 ;  /* 0x0000002005007824 */ /* 0x000fe200078e0000 */
[----:B---3--:R-:W-:Y:S02]  /*5310*/  @P0 R2UR UR8, R11 ;  /* 0x000000000b0802ca */ /* 0x008fe400000e0000 */
[----:B-----5:R-:W-:-:S11]  /*5320*/  @P1 R2UR UR6, R4 ;  /* 0x00000000040612ca */ /* 0x020fd600000e0000 */
[----:B------:R-:W-:Y:S02]  /*5330*/  @UP0 USHF.R.S32.HI UR9, URZ, 0x1f, UR8 ;  /* 0x0000001f3f090899 */ /* 0x000fe40008011408 */
[----:B------:R-:W-:-:S05]  /*5340*/  @UP0 UMOV UR4, UR8 ;  /* 0x0000000800040c82 */ /* 0x000fca0008000000 */
[----:B------:R-:W-:Y:S01]  /*5350*/  @UP0 UMOV UR5, UR9 ;  /* 0x0000000900050c82 */ /* 0x000fe20008000000 */
[----:B------:R-:W-:Y:S05]  /*5360*/  @P1 BRA `(.L_x_2711) ;  /* 0x0000000000181947 */ /* 0x000fea0003800000 */
[----:B------:R-:W-:Y:S05]  /*5370*/  @!P0 BRA `(.L_x_2711) ;  /* 0x0000000000148947 */ /* 0x000fea0003800000 */
[----:B------:R-:W2:Y:S04]  /*5380*/  LDG.E R5, desc[UR46][R2.64] ;  /* 0x0000002e02057981 */ /* 0x000ea8000c1e1900 */
[----:B------:R-:W3:Y:S01]  /*5390*/  LDG.E R4, desc[UR46][R2.64+0x4] ;  /* 0x0000042e02047981 */ /* 0x000ee2000c1e1900 */
[----:B--2---:R-:W-:Y:S02]  /*53a0*/  R2UR UR8, R5 ;  /* 0x00000000050872ca */ /* 0x004fe400000e0000 */
[----:B---3--:R-:W-:-:S13]  /*53b0*/  R2UR UR6, R4 ;  /* 0x00000000040672ca */ /* 0x008fda00000e0000 */
[----:B------:R-:W-:-:S12]  /*53c0*/  UIADD3 UR6, -UR8, UR6, URZ ;  /* 0x0000000608067290 */ /* 0x000fd8000fffe13f */
.L_x_2711:
[----:B------:R-:W-:Y:S01]  /*53d0*/  LEA R0, R0, UR7, 0x1 ;  /* 0x0000000700007c11 */ /* 0x000fe2000f8e08ff */
[----:B------:R-:W-:Y:S01]  /*53e0*/  UIMAD UR6, UR36, -0x80, UR6 ;  /* 0xffffff80240678a4 */ /* 0x000fe2000f8e0206 */
[----:B------:R-:W-:Y:S01]  /*53f0*/  SHF.R.S32.HI R41, RZ, 0x1f, R40 ;  /* 0x0000001fff297819 */ /* 0x000fe20000011428 */
[----:B------:R-:W-:Y:S01]  /*5400*/  ULDC.64 UR8, c[0x0][0x850] ;  /* 0x0002140000087ab9 */ /* 0x000fe20000000a00 */
[----:B------:R-:W-:Y:S01]  /*5410*/  VIADD R28, R30, 0x40 ;  /* 0x000000401e1c7836 */ /* 0x000fe20000000000 */
[----:B------:R1:W2:Y:S01]  /*5420*/  LDS.128 R16, [R0+0x7000] ;  /* 0x0070000000107984 */ /* 0x0002a20000000c00 */
[----:B------:R-:W-:Y:S02]  /*5430*/  UIMAD UR7, UR40, UR8, URZ ;  /* 0x00000008280772a4 */ /* 0x000fe4000f8e023f */
[----:B------:R-:W-:Y:S01]  /*5440*/  IMAD.U32 R3, RZ, RZ, UR8 ;  /* 0x00000008ff037e24 */ /* 0x000fe2000f8e00ff */
[----:B------:R-:W-:Y:S01]  /*5450*/  UISETP.LT.AND UP1, UPT, UR6, 0x80, UPT ;  /* 0x000000800600788c */ /* 0x000fe2000bf21270 */
[----:B------:R1:W3:Y:S01]  /*5460*/  LDS.128 R20, [R0+0x9000] ;  /* 0x0090000000147984 */ /* 0x0002e20000000c00 */
[----:B------:R-:W-:-:S02]  /*5470*/  UIMAD UR7, UR37, UR9, UR7 ;  /* 0x00000009250772a4 */ /* 0x000fc4000f8e0207 */
[----:B------:R-:W-:Y:S01]  /*5480*/  IMAD.WIDE.U32 R2, R3, UR37, R40 ;  /* 0x0000002503027c25 */ /* 0x000fe2000f8e0028 */
[----:B------:R-:W-:Y:S01]  /*5490*/  USEL UR9, UR6, 0x80, UP1 ;  /* 0x0000008006097887 */ /* 0x000fe20008800000 */
[----:B------:R1:W4:Y:S01]  /*54a0*/  LDS.128 R24, [R0+0xb000] ;  /* 0x00b0000000187984 */ /* 0x0003220000000c00 */
[----:B------:R-:W-:Y:S01]  /*54b0*/  USHF.R.S32.HI UR6, URZ, 0x1f, UR39 ;  /* 0x0000001f3f067899 */ /* 0x000fe20008011427 */
[----:B------:R-:W-:Y:S01]  /*54c0*/  IMAD.U32 R45, RZ, RZ, UR36 ;  /* 0x00000024ff2d7e24 */ /* 0x000fe2000f8e00ff */
[----:B------:R-:W-:Y:S01]  /*54d0*/  USEL UR39, UR39, URZ, !UP0 ;  /* 0x0000003f27277287 */ /* 0x000fe2000c000000 */
[----:B------:R1:W1:Y:S01]  /*54e0*/  LDS.128 R12, [R0+0x1000] ;  /* 0x00100000000c7984 */ /* 0x0002620000000c00 */
[----:B------:R-:W-:Y:S01]  /*54f0*/  USEL UR8, UR6, URZ, !UP0 ;  /* 0x0000003f06087287 */ /* 0x000fe2000c000000 */
[----:B------:R-:W-:Y:S01]  /*5500*/  VIADD R29, R3, UR7 ;  /* 0x00000007031d7c36 */ /* 0x000fe20008000000 */
[----:B------:R-:W-:Y:S01]  /*5510*/  ISETP.GE.AND P0, PT, R28, UR9, PT ;  /* 0x000000091c007c0c */ /* 0x000fe2000bf06270 */
[----:B------:R1:W1:Y:S01]  /*5520*/  LDS.128 R8, [R0+0x3000] ;  /* 0x0030000000087984 */ /* 0x0002620000000c00 */
[----:B------:R-:W-:Y:S01]  /*5530*/  IMAD.MOV.U32 R28, RZ, RZ, R2 ;  /* 0x000000ffff1c7224 */ /* 0x000fe200078e0002 */
[----:B------:R-:W-:Y:S01]  /*5540*/  ULDC.64 UR6, c[0x0][0x858] ;  /* 0x0002160000067ab9 */ /* 0x000fe20000000a00 */
[C---:B------:R-:W-:Y:S01]  /*5550*/  ISETP.GE.AND P1, PT, R30.reuse, UR9, PT ;  /* 0x000000091e007c0c */ /* 0x040fe2000bf26270 */
[----:B------:R1:W1:Y:S01]  /*5560*/  LDS.128 R4, [R0+0x5000] ;  /* 0x0050000000047984 */ /* 0x0002620000000c00 */
[----:B------:R-:W-:Y:S01]  /*5570*/  IADD3 R2, P2, R30, UR4, RZ ;  /* 0x000000041e027c10 */ /* 0x000fe2000ff5e0ff */
[----:B------:R-:W-:-:S02]  /*5580*/  UIMAD UR4, UR8, UR6, URZ ;  /* 0x00000006080472a4 */ /* 0x000fc4000f8e023f */
[----:B------:R-:W-:Y:S01]  /*5590*/  IMAD.U32 R47, RZ, RZ, UR6 ;  /* 0x00000006ff2f7e24 */ /* 0x000fe2000f8e00ff */
[----:B------:R-:W-:Y:S01]  /*55a0*/  BSSY B0, `(.L_x_2712) ;  /* 0x000001c000007945 */ /* 0x000fe20003800000 */
[----:B------:R-:W-:Y:S01]  /*55b0*/  LEA.HI.X.SX32 R3, R30, UR5, 0x1, P2 ;  /* 0x000000051e037c11 */ /* 0x000fe200090f0eff */
[----:B------:R-:W-:Y:S02]  /*55c0*/  UIMAD UR4, UR39, UR7, UR4 ;  /* 0x00000007270472a4 */ /* 0x000fe4000f8e0204 */
[----:B------:R-:W-:-:S04]  /*55d0*/  IMAD.WIDE.U32 R46, R47, UR39, R28 ;  /* 0x000000272f2e7c25 */ /* 0x000fc8000f8e001c */
[----:B------:R-:W-:-:S04]  /*55e0*/  IMAD.WIDE R44, R45, 0x80, R2 ;  /* 0x000000802d2c7825 */ /* 0x000fc800078e0202 */
[----:B------:R-:W-:Y:S02]  /*55f0*/  VIADD R43, R47, UR4 ;  /* 0x000000042f2b7c36 */ /* 0x000fe40008000000 */
[----:B------:R-:W-:Y:S01]  /*5600*/  VIADD R50, R40, 0x20 ;  /* 0x0000002028327836 */ /* 0x000fe20000000000 */
[----:B--2---:R-:W-:Y:S06]  /*5610*/  @P1 BRA `(.L_x_2713) ;  /* 0x0000000000501947 */ /* 0x004fec0003800000 */
[----:B------:R-:W-:Y:S01]  /*5620*/  ULDC UR4, c[0x0][0x83c] ;  /* 0x00020f0000047ab9 */ /* 0x000fe20000000800 */
[----:B------:R-:W2:Y:S01]  /*5630*/  LDS.128 R28, [R0+0x8000] ;  /* 0x00800000001c7984 */ /* 0x000ea20000000c00 */
[C---:B------:R-:W-:Y:S01]  /*5640*/  ISETP.GE.AND P2, PT, R40.reuse, UR4, PT ;  /* 0x0000000428007c0c */ /* 0x040fe2000bf46270 */
[----:B------:R-:W-:Y:S01]  /*5650*/  ULDC.64 UR6, c[0x0][0x848] ;  /* 0x0002120000067ab9 */ /* 0x000fe20000000a00 */
[----:B------:R-:W-:Y:S01]  /*5660*/  VIADD R48, R40, 0x40 ;  /* 0x0000004028307836 */ /* 0x000fe20000000000 */
[----:B------:R-:W5:Y:S01]  /*5670*/  LDS.128 R32, [R0+0xa000] ;  /* 0x00a0000000207984 */ /* 0x000f620000000c00 */
[----:B------:R-:W-:Y:S01]  /*5680*/  IMAD R49, R45, UR6, RZ ;  /* 0x000000062d317c24 */ /* 0x000fe2000f8e02ff */
[----:B------:R-:W-:Y:S01]  /*5690*/  ISETP.GE.AND P3, PT, R50, UR4, PT ;  /* 0x0000000432007c0c */ /* 0x000fe2000bf66270 */
[----:B------:R-:W-:Y:S01]  /*56a0*/  IMAD.MOV.U32 R42, RZ, RZ, R46 ;  /* 0x000000ffff2a7224 */ /* 0x000fe200078e002e */
[----:B------:R-:W-:Y:S01]  /*56b0*/  ISETP.GE.AND P4, PT, R48, UR4, PT ;  /* 0x0000000430007c0c */ /* 0x000fe2000bf86270 */
[----:B------:R-:W-:-:S02]  /*56c0*/  IMAD R49, R44, UR7, R49 ;  /* 0x000000072c317c24 */ /* 0x000fc4000f8e0231 */
[----:B------:R-:W-:Y:S01]  /*56d0*/  IMAD.WIDE.U32 R2, R44, UR6, R42 ;  /* 0x000000062c027c25 */ /* 0x000fe2000f8e002a */
[----:B------:R-:W-:Y:S02]  /*56e0*/  ULDC.64 UR6, c[0x0][0x830] ;  /* 0x00020c0000067ab9 */ /* 0x000fe40000000a00 */
[----:B------:R-:W3:Y:S01]  /*56f0*/  @!P2 LDS.128 R36, [R0+0x6000] ;  /* 0x006000000024a984 */ /* 0x000ee20000000c00 */
[----:B------:R-:W-:Y:S01]  /*5700*/  IMAD.IADD R3, R3, 0x1, R49 ;  /* 0x0000000103037824 */ /* 0x000fe200078e0231 */
[----:B------:R-:W-:-:S04]  /*5710*/  LEA R48, P5, R2, UR6, 0x1 ;  /* 0x0000000602307c11 */ /* 0x000fc8000f8a08ff */
[----:B------:R-:W-:-:S05]  /*5720*/  LEA.HI.X R49, R2, UR7, R3, 0x1, P5 ;  /* 0x0000000702317c11 */ /* 0x000fca000a8f0c03 */
[----:B--2---:R2:W-:Y:S04]  /*5730*/  @!P3 STG.E.128 desc[UR46][R48.64+0x40], R28 ;  /* 0x0000401c3000b986 */ /* 0x0045e8000c101d2e */
[----:B-----5:R2:W-:Y:S04]  /*5740*/  @!P4 STG.E.128 desc[UR46][R48.64+0x80], R32 ;  /* 0x000080203000c986 */ /* 0x0205e8000c101d2e */
[----:B---3--:R2:W-:Y:S02]  /*5750*/  @!P2 STG.E.128 desc[UR46][R48.64], R36 ;  /* 0x000000243000a986 */ /* 0x0085e4000c101d2e */
.L_x_2713:
[----:B------:R-:W-:Y:S05]  /*5760*/  BSYNC B0 ;  /* 0x0000000000007941 */ /* 0x000fea0003800000 */
.L_x_2712:
[----:B------:R-:W-:Y:S04]  /*5770*/  BSSY B0, `(.L_x_2714) ;  /* 0x0000016000007945 */ /* 0x000fe80003800000 */
[----:B------:R-:W-:Y:S05]  /*5780*/  @P0 BRA `(.L_x_2715) ;  /* 0x0000000000500947 */ /* 0x000fea0003800000 */
[----:B--2---:R-:W-:Y:S01]  /*5790*/  IADD3 R29, P2, R44, 0x40, RZ ;  /* 0x000000402c1d7810 */ /* 0x004fe20007f5e0ff */
[----:B------:R-:W-:Y:S01]  /*57a0*/  ULDC.64 UR6, c[0x0][0x848] ;  /* 0x0002120000067ab9 */ /* 0x000fe20000000a00 */
[----:B------:R-:W-:Y:S01]  /*57b0*/  IMAD.MOV.U32 R3, RZ, RZ, R43 ;  /* 0x000000ffff037224 */ /* 0x000fe200078e002b */
[----:B------:R-:W-:Y:S01]  /*57c0*/  ULDC UR4, c[0x0][0x83c] ;  /* 0x00020f0000047ab9 */ /* 0x000fe20000000800 */
[C---:B------:R-:W-:Y:S01]  /*57d0*/  VIADD R30, R40.reuse, 0x40 ;  /* 0x00000040281e7836 */ /* 0x040fe20000000000 */
[----:B------:R-:W-:Y:S01]  /*57e0*/  ISETP.GE.AND P3, PT, R40, UR4, PT ;  /* 0x0000000428007c0c */ /* 0x000fe2000bf66270 */
[----:B------:R-:W-:Y:S01]  /*57f0*/  IMAD.X R2, RZ, RZ, R45, P2 ;  /* 0x000000ffff027224 */ /* 0x000fe200010e062d */
[----:B------:R-:W-:Y:S02]  /*5800*/  ISETP.GE.AND P4, PT, R50, UR4, PT ;  /* 0x0000000432007c0c */ /* 0x000fe4000bf86270 */
[----:B------:R-:W-:Y:S01]  /*5810*/  ISETP.GE.AND P5, PT, R30, UR4, PT ;  /* 0x000000041e007c0c */ /* 0x000fe2000bfa6270 */
[----:B------:R-:W-:-:S02]  /*5820*/  IMAD R28, R2, UR6, RZ ;  /* 0x00000006021c7c24 */ /* 0x000fc4000f8e02ff */
[----:B------:R-:W-:-:S04]  /*5830*/  IMAD.MOV.U32 R2, RZ, RZ, R46 ;  /* 0x000000ffff027224 */ /* 0x000fc800078e002e */
[----:B------:R-:W-:-:S04]  /*5840*/  IMAD.WIDE.U32 R2, R29, UR6, R2 ;  /* 0x000000061d027c25 */ /* 0x000fc8000f8e0002 */
[----:B------:R-:W-:Y:S01]  /*5850*/  IMAD R29, R29, UR7, R28 ;  /* 0x000000071d1d7c24 */ /* 0x000fe2000f8e021c */
[----:B------:R-:W-:Y:S02]  /*5860*/  ULDC.64 UR6, c[0x0][0x830] ;  /* 0x00020c0000067ab9 */ /* 0x000fe40000000a00 */
[----:B------:R-:W-:Y:S01]  /*5870*/  LEA R28, P2, R2, UR6, 0x1 ;  /* 0x00000006021c7c11 */ /* 0x000fe2000f8408ff */
[----:B------:R-:W-:-:S05]  /*5880*/  IMAD.IADD R3, R3, 0x1, R29 ;  /* 0x0000000103037824 */ /* 0x000fca00078e021d */
[----:B------:R-:W-:-:S05]  /*5890*/  LEA.HI.X R29, R2, UR7, R3, 0x1, P2 ;  /* 0x00000007021d7c11 */ /* 0x000fca00090f0c03 */
[----:B------:R2:W-:Y:S04]  /*58a0*/  @!P3 STG.E.128 desc[UR46][R28.64], R16 ;  /* 0x000000101c00b986 */ /* 0x0005e8000c101d2e */
[----:B---3--:R2:W-:Y:S04]  /*58b0*/  @!P4 STG.E.128 desc[UR46][R28.64+0x40], R20 ;  /* 0x000040141c00c986 */ /* 0x0085e8000c101d2e */
[----:B----4-:R2:W-:Y:S02]  /*58c0*/  @!P5 STG.E.128 desc[UR46][R28.64+0x80], R24 ;  /* 0x000080181c00d986 */ /* 0x0105e4000c101d2e */
.L_x_2715:
[----:B------:R-:W-:Y:S05]  /*58d0*/  BSYNC B0 ;  /* 0x0000000000007941 */ /* 0x000fea0003800000 */
.L_x_2714:
[----:B--2---:R2:W1:Y:S01]  /*58e0*/  LDS.128 R16, [R0] ;  /* 0x0000000000107984 */ /* 0x0044620000000c00 */
[----:B------:R-:W-:Y:S01]  /*58f0*/  ULDC.64 UR4, c[0x0][0x820] ;  /* 0x0002080000047ab9 */ /* 0x000fe20000000a00 */
[----:B------:R-:W-:Y:S01]  /*5900*/  ULDC.64 UR6, c[0x0][0x828] ;  /* 0x00020a0000067ab9 */ /* 0x000fe20000000a00 */
[----:B------:R-:W-:Y:S01]  /*5910*/  UIMAD UR40, UR40, UR4, URZ ;  /* 0x00000004282872a4 */ /* 0x000fe2000f8e023f */
[----:B---3--:R2:W3:Y:S01]  /*5920*/  LDS.128 R20, [R0+0x2000] ;  /* 0x0020000000147984 */ /* 0x0084e20000000c00 */
[----:B------:R-:W-:Y:S01]  /*5930*/  IMAD.U32 R3, RZ, RZ, UR4 ;  /* 0x00000004ff037e24 */ /* 0x000fe2000f8e00ff */
[----:B------:R-:W-:Y:S02]  /*5940*/  UIMAD UR4, UR8, UR6, URZ ;  /* 0x00000006080472a4 */ /* 0x000fe4000f8e023f */
[----:B------:R-:W-:Y:S01]  /*5950*/  IMAD.U32 R31, RZ, RZ, UR6 ;  /* 0x00000006ff1f7e24 */ /* 0x000fe2000f8e00ff */
[----:B----4-:R2:W4:Y:S01]  /*5960*/  LDS.128 R24, [R0+0x4000] ;  /* 0x0040000000187984 */ /* 0x0105220000000c00 */
[----:B------:R-:W-:-:S02]  /*5970*/  UIMAD UR40, UR37, UR5, UR40 ;  /* 0x00000005252872a4 */ /* 0x000fc4000f8e0228 */
[----:B------:R-:W-:Y:S01]  /*5980*/  IMAD.WIDE.U32 R2, R3, UR37, R40 ;  /* 0x0000002503027c25 */ /* 0x000fe2000f8e0028 */
[----:B------:R-:W-:Y:S01]  /*5990*/  UIMAD UR4, UR39, UR7, UR4 ;  /* 0x00000007270472a4 */ /* 0x000fe2000f8e0204 */
[----:B------:R-:W-:Y:S02]  /*59a0*/  BSSY B0, `(.L_x_2716) ;  /* 0x0000016000007945 */ /* 0x000fe40003800000 */
[----:B------:R-:W-:Y:S02]  /*59b0*/  VIADD R3, R3, UR40 ;  /* 0x0000002803037c36 */ /* 0x000fe40008000000 */
[----:B------:R-:W-:-:S04]  /*59c0*/  IMAD.WIDE.U32 R30, R31, UR39, R2 ;  /* 0x000000271f1e7c25 */ /* 0x000fc8000f8e0002 */
[----:B------:R-:W-:Y:S01]  /*59d0*/  VIADD R29, R31, UR4 ;  /* 0x000000041f1d7c36 */ /* 0x000fe20008000000 */
[----:B--2---:R-:W-:Y:S06]  /*59e0*/  @P1 BRA `(.L_x_2717) ;  /* 0x0000000000441947 */ /* 0x004fec0003800000 */
[----:B------:R-:W-:Y:S01]  /*59f0*/  ULDC.64 UR6, c[0x0][0x818] ;  /* 0x0002060000067ab9 */ /* 0x000fe20000000a00 */
[C---:B-1----:R-:W-:Y:S01]  /*5a00*/  VIADD R0, R40.reuse, 0x40 ;  /* 0x0000004028007836 */ /* 0x042fe20000000000 */
        /* <DEDUP_REMOVED lines=12> */
[----:B------:R2:W-:Y:S04]  /*5ad0*/  @!P1 STG.E.128 desc[UR46][R32.64], R16 ;  /* 0x0000001020009986 */ /* 0x0005e8000c101d2e */
[----:B---3--:R2:W-:Y:S04]  /*5ae0*/  @!P2 STG.E.128 desc[UR46][R32.64+0x40], R20 ;  /* 0x000040142000a986 */ /* 0x0085e8000c101d2e */
[----:B----4-:R2:W-:Y:S02]  /*5af0*/  @!P3 STG.E.128 desc[UR46][R32.64+0x80], R24 ;  /* 0x000080182000b986 */ /* 0x0105e4000c101d2e */
.L_x_2717:
[----:B------:R-:W-:Y:S05]  /*5b00*/  BSYNC B0 ;  /* 0x0000000000007941 */ /* 0x000fea0003800000 */
.L_x_2716:
[----:B------:R-:W-:Y:S05]  /*5b10*/  @P0 BRA `(.L_x_2685) ;  /* 0x0000004c00d00947 */ /* 0x000fea0003800000 */
[----:B-12---:R-:W-:Y:S01]  /*5b20*/  IADD3 R17, P0, R44, 0x40, RZ ;  /* 0x000000402c117810 */ /* 0x006fe20007f1e0ff */
        /* <DEDUP_REMOVED lines=17> */
[----:B------:R1:W-:Y:S06]  /*5c40*/  @!P2 STG.E.128 desc[UR46][R16.64+0x40], R8 ;  /* 0x000040081000a986 */ /* 0x0003ec000c101d2e */
[----:B------:R-:W-:Y:S05]  /*5c50*/  @P0 BRA `(.L_x_2685) ;  /* 0x0000004c00800947 */ /* 0x000fea0003800000 */
[----:B------:R2:W-:Y:S01]  /*5c60*/  STG.E.128 desc[UR46][R16.64+0x80], R4 ;  /* 0x0000800410007986 */ /* 0x0005e2000c101d2e */
[----:B------:R-:W-:Y:S05]  /*5c70*/  BRA `(.L_x_2685) ;  /* 0x0000004c00787947 */ /* 0x000fea0003800000 */
.L_x_2710:
[----:B------:R-:W-:Y:S01]  /*5c80*/  ULDC.64 UR4, c[0x0][0x870] ;  /* 0x00021c0000047ab9 */ /* 0x000fe20000000a00 */
[----:B------:R-:W-:Y:S01]  /*5c90*/  ULDC.64 UR6, c[0x0][0x878] ;  /* 0x00021e0000067ab9 */ /* 0x000fe20000000a00 */
[----:B------:R-:W-:Y:S02]  /*5ca0*/  UISETP.NE.U32.AND UP0, UPT, UR4, URZ, UPT ;  /* 0x0000003f0400728c */ /* 0x000fe4000bf05070 */
[----:B------:R-:W-:Y:S02]  /*5cb0*/  UISETP.NE.U32.AND UP1, UPT, UR6, URZ, UPT ;  /* 0x0000003f0600728c */ /* 0x000fe4000bf25070 */
[----:B------:R-:W-:Y:S02]  /*5cc0*/  UISETP.NE.AND.EX UP0, UPT, UR5, URZ, UPT, UP0 ;  /* 0x0000003f0500728c */ /* 0x000fe4000bf05300 */
[----:B------:R-:W-:Y:S01]  /*5cd0*/  UISETP.NE.AND.EX UP1, UPT, UR7, URZ, UPT, UP1 ;  /* 0x0000003f0700728c */ /* 0x000fe2000bf25310 */
[----:B------:R-:W-:-:S03]  /*5ce0*/  ULDC.64 UR4, c[0x0][0x870] ;  /* 0x00021c0000047ab9 */ /* 0x000fc60000000a00 */
[----:B------:R-:W-:Y:S01]  /*5cf0*/  PLOP3.LUT P0, PT, PT, PT, UP0, 0x80, 0x0 ;  /* 0x000000000000781c */ /* 0x000fe20003f0f008 */
[----:B------:R-:W-:-:S06]  /*5d00*/  UIMAD.WIDE UR4, UR39, 0x4, UR4 ;  /* 0x00000004270478a5 */ /* 0x000fcc000f8e0204 */
[----:B------:R-:W-:Y:S02]  /*5d10*/  IMAD.U32 R2, RZ, RZ, UR4 ;  /* 0x00000004ff027e24 */ /* 0x000fe4000f8e00ff */
[----:B------:R-:W-:Y:S01]  /*5d20*/  IMAD.U32 R3, RZ, RZ, UR5 ;  /* 0x00000005ff037e24 */ /* 0x000fe2000f8e00ff */
[----:B------:R-:W-:-:S04]  /*5d30*/  @UP1 ULDC.64 UR4, c[0x0][0x878] ;  /* 0x00021e0000041ab9 */ /* 0x000fc80000000a00 */
[----:B-1----:R-:W2:Y:S01]  /*5d40*/  @P0 LDG.E R6, desc[UR46][R2.64] ;  /* 0x0000002e02060981 */ /* 0x002ea2000c1e1900 */
[----:B------:R-:W-:Y:S01]  /*5d50*/  PLOP3.LUT P1, PT, PT, PT, UP1, 0x80, 0x0 ;  /* 0x000000000000781c */ /* 0x000fe20003f2f018 */
[----:B------:R-:W-:-:S06]  /*5d60*/  @UP1 UIMAD.WIDE UR4, UR39, 0x4, UR4 ;  /* 0x00000004270418a5 */ /* 0x000fcc000f8e0204 */
[----:B------:R-:W-:Y:S02]  /*5d70*/  IMAD.U32 R4, RZ, RZ, UR4 ;  /* 0x00000004ff047e24 */ /* 0x000fe4000f8e00ff */
[----:B------:R-:W-:-:S05]  /*5d80*/  IMAD.U32 R5, RZ, RZ, UR5 ;  /* 0x00000005ff057e24 */ /* 0x000fca000f8e00ff */
[----:B------:R-:W3:Y:S01]  /*5d90*/  @P1 LDG.E R4, desc[UR46][R4.64] ;  /* 0x0000002e04041981 */ /* 0x000ee2000c1e1900 */
[----:B------:R-:W-:Y:S01]  /*5da0*/  ULDC UR6, c[0x0][0x808] ;  /* 0x0002020000067ab9 */ /* 0x000fe20000000800 */
[----:B------:R-:W-:Y:S01]  /*5db0*/  UMOV UR4, URZ ;  /* 0x0000003f00047c82 */ /* 0x000fe20008000000 */
[----:B------:R-:W-:Y:S01]  /*5dc0*/  UMOV UR5, URZ ;  /* 0x0000003f00057c82 */ /* 0x000fe20008000000 */
[----:B------:R-:W1:Y:S02]  /*5dd0*/  S2R R0, SR_TID.X ;  /* 0x0000000000007919 */ /* 0x000e640000002100 */
[----:B-1----:R-:W-:-:S05]  /*5de0*/  VIADD R0, R0, 0xffffff80 ;  /* 0xffffff8000007836 */ /* 0x002fca0000000000 */
[----:B------:R-:W-:-:S04]  /*5df0*/  SHF.R.S32.HI R7, RZ, 0x1f, R0 ;  /* 0x0000001fff077819 */ /* 0x000fc80000011400 */
[----:B------:R-:W-:-:S04]  /*5e00*/  LEA.HI R7, R7, R0, RZ, 0x2 ;  /* 0x0000000007077211 */ /* 0x000fc800078f10ff */
[----:B------:R-:W-:Y:S02]  /*5e10*/  LOP3.LUT R9, R7, 0x1ffffffc, RZ, 0xc0, !PT ;  /* 0x1ffffffc07097812 */ /* 0x000fe400078ec0ff */
[----:B------:R-:W-:-:S03]  /*5e20*/  SHF.R.S32.HI R7, RZ, 0x2, R7 ;  /* 0x00000002ff077819 */ /* 0x000fc60000011407 */
[----:B------:R-:W-:-:S04]  /*5e30*/  IMAD.IADD R9, R0, 0x1, -R9 ;  /* 0x0000000100097824 */ /* 0x000fc800078e0a09 */
[----:B------:R-:W-:Y:S01]  /*5e40*/  IMAD.SHL.U32 R10, R9, 0x8, RZ ;  /* 0x00000008090a7824 */ /* 0x000fe200078e00ff */
[----:B--2---:R-:W-:-:S13]  /*5e50*/  @P0 R2UR UR7, R6 ;  /* 0x00000000060702ca */ /* 0x004fda00000e0000 */
[----:B------:R-:W-:Y:S01]  /*5e60*/  @UP0 USHF.R.S32.HI UR8, URZ, 0x1f, UR7 ;  /* 0x0000001f3f080899 */ /* 0x000fe20008011407 */
[----:B---3--:R-:W-:Y:S01]  /*5e70*/  @P1 R2UR UR6, R4 ;  /* 0x00000000040612ca */ /* 0x008fe200000e0000 */
[----:B------:R-:W-:-:S05]  /*5e80*/  @UP0 UMOV UR4, UR7 ;  /* 0x0000000700040c82 */ /* 0x000fca0008000000 */
[----:B------:R-:W-:Y:S01]  /*5e90*/  @UP0 UMOV UR5, UR8 ;  /* 0x0000000800050c82 */ /* 0x000fe20008000000 */
[----:B------:R-:W-:Y:S08]  /*5ea0*/  @P1 BRA `(.L_x_2718) ;  /* 0x0000000000181947 */ /* 0x000ff00003800000 */
[----:B------:R-:W-:Y:S05]  /*5eb0*/  @!P0 BRA `(.L_x_2718) ;  /* 0x0000000000148947 */ /* 0x000fea0003800000 */
[----:B------:R-:W2:Y:S04]  /*5ec0*/  LDG.E R4, desc[UR46][R2.64] ;  /* 0x0000002e02047981 */ /* 0x000ea8000c1e1900 */
[----:B------:R-:W3:Y:S01]  /*5ed0*/  LDG.E R0, desc[UR46][R2.64+0x4] ;  /* 0x0000042e02007981 */ /* 0x000ee2000c1e1900 */
[----:B--2---:R-:W-:Y:S02]  /*5ee0*/  R2UR UR7, R4 ;  /* 0x00000000040772ca */ /* 0x004fe400000e0000 */
[----:B---3--:R-:W-:-:S13]  /*5ef0*/  R2UR UR6, R0 ;  /* 0x00000000000672ca */ /* 0x008fda00000e0000 */
[----:B------:R-:W-:-:S12]  /*5f00*/  UIADD3 UR6, -UR7, UR6, URZ ;  /* 0x0000000607067290 */ /* 0x000fd8000fffe13f */
.L_x_2718:
[----:B------:R-:W-:Y:S01]  /*5f10*/  ULDC.64 UR8, c[0x0][0x820] ;  /* 0x0002080000087ab9 */ /* 0x000fe20000000a00 */
[----:B------:R-:W-:Y:S01]  /*5f20*/  UIMAD UR6, UR36, -0x80, UR6 ;  /* 0xffffff80240678a4 */ /* 0x000fe2000f8e0206 */
[----:B------:R-:W-:Y:S01]  /*5f30*/  IMAD.U32 R5, RZ, RZ, UR8 ;  /* 0x00000008ff057e24 */ /* 0x000fe2000f8e00ff */
[----:B------:R-:W-:Y:S01]  /*5f40*/  UIMAD UR7, UR40, UR8, URZ ;  /* 0x00000008280772a4 */ /* 0x000fe2000f8e023f */
[--C-:B------:R-:W-:Y:S01]  /*5f50*/  SHF.R.S32.HI R11, RZ, 0x1f, R10.reuse ;  /* 0x0000001fff0b7819 */ /* 0x100fe2000001140a */
[----:B------:R-:W-:Y:S01]  /*5f60*/  ULDC.64 UR10, c[0x0][0x828] ;  /* 0x00020a00000a7ab9 */ /* 0x000fe20000000a00 */
[C---:B------:R-:W-:Y:S01]  /*5f70*/  IADD3 R2, P2, R7.reuse, UR4, RZ ;  /* 0x0000000407027c10 */ /* 0x040fe2000ff5e0ff */
[----:B------:R-:W-:Y:S01]  /*5f80*/  UIMAD UR8, UR37, UR9, UR7 ;  /* 0x00000009250872a4 */ /* 0x000fe2000f8e0207 */
[----:B------:R-:W-:Y:S01]  /*5f90*/  ISETP.GE.AND P1, PT, R7, UR6, PT ;  /* 0x0000000607007c0c */ /* 0x000fe2000bf26270 */
[----:B------:R-:W-:Y:S01]  /*5fa0*/  USHF.R.S32.HI UR7, URZ, 0x1f, UR39 ;  /* 0x0000001f3f077899 */ /* 0x000fe20008011427 */
[----:B------:R-:W-:Y:S01]  /*5fb0*/  IMAD.WIDE.U32 R4, R5, UR37, R10 ;  /* 0x0000002505047c25 */ /* 0x000fe2000f8e000a */
[----:B------:R-:W-:Y:S01]  /*5fc0*/  USEL UR39, UR39, URZ, !UP0 ;  /* 0x0000003f27277287 */ /* 0x000fe2000c000000 */
[----:B------:R-:W-:Y:S01]  /*5fd0*/  LEA.HI.X.SX32 R3, R7, UR5, 0x1, P2 ;  /* 0x0000000507037c11 */ /* 0x000fe200090f0eff */
[----:B------:R-:W-:Y:S01]  /*5fe0*/  USEL UR7, UR7, URZ, !UP0 ;  /* 0x0000003f07077287 */ /* 0x000fe2000c000000 */
[----:B------:R-:W-:Y:S01]  /*5ff0*/  VIADD R5, R5, UR8 ;  /* 0x0000000805057c36 */ /* 0x000fe20008000000 */
[----:B------:R-:W-:Y:S01]  /*6000*/  BSSY B0, `(.L_x_2719) ;  /* 0x000001d000007945 */ /* 0x000fe20003800000 */
[----:B------:R-:W-:Y:S01]  /*6010*/  IMAD.U32 R9, RZ, RZ, UR10 ;  /* 0x0000000aff097e24 */ /* 0x000fe2000f8e00ff */
[----:B------:R-:W-:Y:S01]  /*6020*/  UIMAD UR4, UR7, UR10, URZ ;  /* 0x0000000a070472a4 */ /* 0x000fe2000f8e023f */
[----:B------:R-:W-:-:S02]  /*6030*/  VIADD R0, R7, 0x40 ;  /* 0x0000004007007836 */ /* 0x000fc40000000000 */
[----:B------:R-:W-:Y:S01]  /*6040*/  IMAD.WIDE.U32 R8, R9, UR39, R4 ;  /* 0x0000002709087c25 */ /* 0x000fe2000f8e0004 */
[----:B------:R-:W-:Y:S02]  /*6050*/  UIMAD UR4, UR39, UR11, UR4 ;  /* 0x0000000b270472a4 */ /* 0x000fe4000f8e0204 */
[----:B------:R-:W-:Y:S01]  /*6060*/  ISETP.GE.AND P0, PT, R0, UR6, PT ;  /* 0x0000000600007c0c */ /* 0x000fe2000bf06270 */
[----:B------:R-:W-:Y:S02]  /*6070*/  IMAD.U32 R7, RZ, RZ, UR36 ;  /* 0x00000024ff077e24 */ /* 0x000fe4000f8e00ff */
[----:B------:R-:W-:Y:S02]  /*6080*/  VIADD R14, R10, 0x20 ;  /* 0x000000200a0e7836 */ /* 0x000fe40000000000 */
[----:B------:R-:W-:Y:S02]  /*6090*/  VIADD R5, R9, UR4 ;  /* 0x0000000409057c36 */ /* 0x000fe40008000000 */
[----:B------:R-:W-:-:S04]  /*60a0*/  IMAD.WIDE R6, R7, 0x80, R2 ;  /* 0x0000008007067825 */ /* 0x000fc800078e0202 */
        /* <DEDUP_REMOVED lines=18> */
.L_x_2720:
[----:B------:R-:W-:Y:S05]  /*61d0*/  BSYNC B0 ;  /* 0x0000000000007941 */ /* 0x000fea0003800000 */
.L_x_2719:
        /* <DEDUP_REMOVED lines=21> */
.L_x_2722:
[----:B------:R-:W-:Y:S05]  /*6330*/  BSYNC B0 ;  /* 0x0000000000007941 */ /* 0x000fea0003800000 */
.L_x_2721:
[----:B------:R-:W-:Y:S01]  /*6340*/  ULDC.64 UR4, c[0x0][0x850] ;  /* 0x0002140000047ab9 */ /* 0x000fe20000000a00 */
[----:B------:R-:W-:Y:S01]  /*6350*/  ULDC.64 UR8, c[0x0][0x858] ;  /* 0x0002160000087ab9 */ /* 0x000fe20000000a00 */
[----:B------:R-:W-:Y:S02]  /*6360*/  UIMAD UR40, UR40, UR4, URZ ;  /* 0x00000004282872a4 */ /* 0x000fe4000f8e023f */
[----:B------:R-:W-:Y:S01]  /*6370*/  IMAD.U32 R3, RZ, RZ, UR4 ;  /* 0x00000004ff037e24 */ /* 0x000fe2000f8e00ff */
[----:B------:R-:W-:Y:S02]  /*6380*/  UIMAD UR4, UR7, UR8, URZ ;  /* 0x00000008070472a4 */ /* 0x000fe4000f8e023f */
[----:B------:R-:W-:Y:S01]  /*6390*/  IMAD.U32 R9, RZ, RZ, UR8 ;  /* 0x00000008ff097e24 */ /* 0x000fe2000f8e00ff */
[----:B------:R-:W-:Y:S02]  /*63a0*/  UIMAD UR40, UR37, UR5, UR40 ;  /* 0x00000005252872a4 */ /* 0x000fe4000f8e0228 */
[----:B------:R-:W-:Y:S01]  /*63b0*/  IMAD.WIDE.U32 R2, R3, UR37, R10 ;  /* 0x0000002503027c25 */ /* 0x000fe2000f8e000a */
[----:B------:R-:W-:Y:S01]  /*63c0*/  UIMAD UR4, UR39, UR9, UR4 ;  /* 0x00000009270472a4 */ /* 0x000fe2000f8e0204 */
[----:B------:R-:W-:Y:S02]  /*63d0*/  BSSY B0, `(.L_x_2723) ;  /* 0x0000015000007945 */ /* 0x000fe40003800000 */
[----:B------:R-:W-:-:S02]  /*63e0*/  VIADD R3, R3, UR40 ;  /* 0x0000002803037c36 */ /* 0x000fc40008000000 */
[----:B------:R-:W-:-:S04]  /*63f0*/  IMAD.WIDE.U32 R8, R9, UR39, R2 ;  /* 0x0000002709087c25 */ /* 0x000fc8000f8e0002 */
[----:B--2---:R-:W-:Y:S01]  /*6400*/  VIADD R5, R9, UR4 ;  /* 0x0000000409057c36 */ /* 0x004fe20008000000 */
[----:B------:R-:W-:Y:S06]  /*6410*/  @P1 BRA `(.L_x_2724) ;  /* 0x0000000000401947 */ /* 0x000fec0003800000 */
[----:B------:R-:W-:Y:S01]  /*6420*/  ULDC.64 UR6, c[0x0][0x848] ;  /* 0x0002120000067ab9 */ /* 0x000fe20000000a00 */
[----:B------:R-:W-:Y:S01]  /*6430*/  IMAD.MOV.U32 R4, RZ, RZ, R8 ;  /* 0x000000ffff047224 */ /* 0x000fe200078e0008 */
[----:B------:R-:W-:Y:S01]  /*6440*/  ULDC UR4, c[0x0][0x83c] ;  /* 0x00020f0000047ab9 */ /* 0x000fe20000000800 */
[----:B-1----:R-:W-:Y:S01]  /*6450*/  IMAD R13, R7, UR6, RZ ;  /* 0x00000006070d7c24 */ /* 0x002fe2000f8e02ff */
        /* <DEDUP_REMOVED lines=12> */
.L_x_2724:
[----:B------:R-:W-:Y:S05]  /*6520*/  BSYNC B0 ;  /* 0x0000000000007941 */ /* 0x000fea0003800000 */
.L_x_2723:
        /* <DEDUP_REMOVED lines=22> */
.L_x_2678:
        /* <DEDUP_REMOVED lines=29> */
.L_x_2726:
[----:B------:R-:W-:Y:S01]  /*6860*/  ULDC UR9, c[0x0][0x8c4] ;  /* 0x0002310000097ab9 */ /* 0x000fe20000000800 */
[----:B------:R-:W-:Y:S01]  /*6870*/  UMOV UR7, UR8 ;  /* 0x0000000800077c82 */ /* 0x000fe20008000000 */
[----:B------:R-:W-:-:S11]  /*6880*/  UISETP.NE.AND UP0, UPT, UR9, 0x1, UPT ;  /* 0x000000010900788c */ /* 0x000fd6000bf05270 */
[----:B------:R-:W-:Y:S02]  /*6890*/  @UP0 ULDC.64 UR10, c[0x0][0x8c8] ;  /* 0x00023200000a0ab9 */ /* 0x000fe40000000a00 */
[----:B------:R-:W-:-:S04]  /*68a0*/  UIMAD.WIDE.U32 UR4, UR8, UR10, URZ ;  /* 0x0000000a080472a5 */ /* 0x000fc8000f8e003f */
[----:B------:R-:W-:-:S04]  /*68b0*/  @UP0 USHF.R.U32.HI UR7, URZ, UR11, UR5 ;  /* 0x0000000b3f070299 */ /* 0x000fc80008011605 */
[----:B------:R-:W-:-:S12]  /*68c0*/  UIMAD UR4, UR7, UR9, URZ ;  /* 0x00000009070472a4 */ /* 0x000fd8000f8e023f */
.L_x_2727:
        /* <DEDUP_REMOVED lines=10> */
[----:B------:R-:W-:Y:S01]  /*6970*/  ULDC.64 UR4, c[0x0][0x8f8] ;  /* 0x00023e0000047ab9 */ /* 0x000fe20000000a00 */
[----:B------:R-:W-:Y:S01]  /*6980*/  UIADD3 UR6, -UR13, URZ, URZ ;  /* 0x0000003f0d067290 */ /* 0x000fe2000fffe13f */
[----:B------:R-:W-:-:S03]  /*6990*/  ISETP.NE.U32.AND P0, PT, RZ, UR4, PT ;  /* 0x00000004ff007c0c */ /* 0x000fc6000bf05070 */
[----:B------:R-:W-:Y:S01]  /*69a0*/  UIMAD UR6, UR9, UR6, UR8 ;  /* 0x00000006090672a4 */ /* 0x000fe2000f8e0208 */
        /* <DEDUP_REMOVED lines=9> */
.L_x_2728:
        /* <DEDUP_REMOVED lines=11> */
[----:B------:R-:W-:Y:S01]  /*6af0*/  R2UR UR4, R0 ;  /* 0x00000000000472ca */ /* 0x000fe200000e0000 */
[----:B------:R-:W-:-:S14]  /*6b00*/  BRA `(.L_x_2729) ;  /* 0x0000000000047947 */ /* 0x000fdc0003800000 */
.L_x_2730:
[----:B------:R-:W-:-:S05]  /*6b10*/  ULDC UR4, c[0x0][0x8ec] ;  /* 0x00023b0000047ab9 */ /* 0x000fca0000000800 */
.L_x_2729:
        /* <DEDUP_REMOVED lines=8> */
[----:B------:R-:W-:Y:S01]  /*6ba0*/  ULDC.64 UR4, c[0x0][0x770] ;  /* 0x0001dc0000047ab9 */ /* 0x000fe20000000a00 */
[----:B------:R-:W-:Y:S01]  /*6bb0*/  ULDC.64 UR14, c[0x0][0x788] ;  /* 0x0001e200000e7ab9 */ /* 0x000fe20000000a00 */
        /* <DEDUP_REMOVED lines=19> */
[----:B------:R-:W-:-:S11]  /*6cf0*/  USHF.R.S32.HI UR11, URZ, 0x1f, UR6 ;  /* 0x0000001f3f0b7899 */ /* 0x000fd60008011406 */
        /* <DEDUP_REMOVED lines=16> */
.L_x_2731:
        /* <DEDUP_REMOVED lines=13> */
.L_x_2732:
        /* <DEDUP_REMOVED lines=12> */
.L_x_2733:
[----:B------:R-:W-:Y:S01]  /*6f90*/  ULEA UR7, UR7, UR10, 0x7 ;  /* 0x0000000a07077291 */ /* 0x000fe2000f8e383f */
[----:B------:R-:W-:Y:S01]  /*6fa0*/  ULDC UR9, c[0x0][0x74c] ;  /* 0x0001d30000097ab9 */ /* 0x000fe20000000800 */
[----:B------:R-:W-:Y:S02]  /*6fb0*/  UIADD3 UR10, UR10, 0x3f, URZ ;  /* 0x0000003f0a0a7890 */ /* 0x000fe4000fffe03f */
[----:B------:R-:W-:-:S04]  /*6fc0*/  UIADD3 UR7, UR7, -UR9, -UR8 ;  /* 0x8000000907077290 */ /* 0x000fc8000fffe808 */
        /* <DEDUP_REMOVED lines=11> */
[----:B------:R-:W-:Y:S01]  /*7080*/  ULDC.64 UR14, c[0x0][0x2d8] ;  /* 0x0000b600000e7ab9 */ /* 0x000fe20000000a00 */
[----:B------:R-:W-:Y:S01]  /*7090*/  ULDC.64 UR28, c[0x0][0x2e0] ;  /* 0x0000b800001c7ab9 */ /* 0x000fe20000000a00 */
[----:B------:R-:W-:Y:S02]  /*70a0*/  UIMAD UR10, UR11, UR14, URZ ;  /* 0x0000000e0b0a72a4 */ /* 0x000fe4000f8e023f */
[----:B------:R-:W-:Y:S02]  /*70b0*/  UIMAD.WIDE.U32 UR8, UR6, UR14, URZ ;  /* 0x0000000e060872a5 */ /* 0x000fe4000f8e003f */
[----:B------:R-:W-:Y:S02]  /*70c0*/  UIMAD UR15, UR6, UR15, UR10 ;  /* 0x0000000f060f72a4 */ /* 0x000fe4000f8e020a */
[----:B------:R-:W-:Y:S02]  /*70d0*/  UIADD3 UR6, UR7, -UR12, URZ ;  /* 0x8000000c07067290 */ /* 0x000fe4000fffe03f */
[----:B------:R-:W-:-:S02]  /*70e0*/  USHF.R.S32.HI UR11, URZ, 0x1f, UR13 ;  /* 0x0000001f3f0b7899 */ /* 0x000fc4000801140d */
        /* <DEDUP_REMOVED lines=32> */
.L_x_2736:
[----:B------:R-:W-:Y:S05]  /*72f0*/  BSYNC B0 ;  /* 0x0000000000007941 */ /* 0x000fea0003800000 */
.L_x_2735:
        /* <DEDUP_REMOVED lines=19> */
.L_x_2738:
[----:B------:R-:W-:Y:S05]  /*7430*/  BSYNC B0 ;  /* 0x0000000000007941 */ /* 0x000fea0003800000 */
.L_x_2737:
[----:B------:R-:W-:Y:S06]  /*7440*/  BAR.ARV 0xa, 0xa0 ;  /* 0x0282800000007b1d */ /* 0x000fec0000002000 */
[----:B------:R-:W-:Y:S04]  /*7450*/  BSSY B0, `(.L_x_2739) ;  /* 0x0000003000007945 */ /* 0x000fe80003800000 */
[----:B------:R-:W-:Y:S05]  /*7460*/  @!P0 BRA `(.L_x_2740) ;  /* 0x0000000000048947 */ /* 0x000fea0003800000 */
[----:B------:R-:W-:-:S04]  /*7470*/  DEPBAR.LE SB0, 0x0 ;  /* 0x000080000000791a */ /* 0x000fc80000000000 */
.L_x_2740:
[----:B------:R-:W-:Y:S05]  /*7480*/  BSYNC B0 ;  /* 0x0000000000007941 */ /* 0x000fea0003800000 */
.L_x_2739:
[----:B------:R-:W-:Y:S06]  /*7490*/  BAR.ARV 0xb, 0xa0 ;  /* 0x02c2800000007b1d */ /* 0x000fec0000002000 */
[----:B------:R-:W-:Y:S01]  /*74a0*/  UIADD3 UR18, UR12, 0x1, URZ ;  /* 0x000000010c127890 */ /* 0x000fe2000fffe03f */
[----:B------:R-:W-:Y:S11]  /*74b0*/  BRA `(.L_x_2741) ;  /* 0x0000000000047947 */ /* 0x000ff60003800000 */
.L_x_2734:
[----:B------:R-:W-:-:S05]  /*74c0*/  UMOV UR18, UR12 ;  /* 0x0000000c00127c82 */ /* 0x000fca0008000000 */
.L_x_2741:
        /* <DEDUP_REMOVED lines=22> */
.L_x_2754:
        /* <DEDUP_REMOVED lines=20> */
.L_x_2743:
[----:B------:R-:W-:Y:S05]  /*7770*/  BSYNC B0 ;  /* 0x0000000000007941 */ /* 0x000fea0003800000 */
.L_x_2742:
        /* <DEDUP_REMOVED lines=13> */
.L_x_2745:
[----:B------:R-:W-:Y:S05]  /*7850*/  BSYNC B0 ;  /* 0x0000000000007941 */ /* 0x000fea0003800000 */
.L_x_2744:
[----:B------:R-:W-:Y:S06]  /*7860*/  BAR.ARV 0xa, 0xa0 ;  /* 0x0282800000007b1d */ /* 0x000fec0000002000 */
[----:B------:R-:W-:Y:S04]  /*7870*/  BSSY B0, `(.L_x_2746) ;  /* 0x0000003000007945 */ /* 0x000fe80003800000 */
[----:B------:R-:W-:Y:S05]  /*7880*/  @!P0 BRA `(.L_x_2747) ;  /* 0x0000000000048947 */ /* 0x000fea0003800000 */
[----:B------:R-:W-:-:S04]  /*7890*/  DEPBAR.LE SB0, 0x0 ;  /* 0x000080000000791a */ /* 0x000fc80000000000 */
.L_x_2747:
[----:B------:R-:W-:Y:S05]  /*78a0*/  BSYNC B0 ;  /* 0x0000000000007941 */ /* 0x000fea0003800000 */
.L_x_2746:
        /* <DEDUP_REMOVED lines=13> */
.L_x_2749:
[----:B------:R-:W-:Y:S05]  /*7980*/  BSYNC B0 ;  /* 0x0000000000007941 */ /* 0x000fea0003800000 */
.L_x_2748:
        /* <DEDUP_REMOVED lines=13> */
.L_x_2751:
[----:B------:R-:W-:Y:S05]  /*7a60*/  BSYNC B0 ;  /* 0x0000000000007941 */ /* 0x000fea0003800000 */
.L_x_2750:
[----:B------:R-:W-:Y:S01]  /*7a70*/  UIADD3 UR18, UR18, 0x2, URZ ;  /* 0x0000000212127890 */ /* 0x000fe2000fffe03f */
[----:B------:R-:W-:Y:S06]  /*7a80*/  BAR.ARV 0xa, 0xa0 ;  /* 0x0282800000007b1d */ /* 0x000fec0000002000 */
[----:B------:R-:W-:Y:S01]  /*7a90*/  UISETP.GE.AND UP0, UPT, UR18, UR7, UPT ;  /* 0x000000071200728c */ /* 0x000fe2000bf06270 */
[----:B------:R-:W-:Y:S04]  /*7aa0*/  BSSY B0, `(.L_x_2752) ;  /* 0x0000003000007945 */ /* 0x000fe80003800000 */
[----:B------:R-:W-:Y:S06]  /*7ab0*/  @!P0 BRA `(.L_x_2753) ;  /* 0x0000000000048947 */ /* 0x000fec0003800000 */
[----:B------:R-:W-:-:S04]  /*7ac0*/  DEPBAR.LE SB0, 0x0 ;  /* 0x000080000000791a */ /* 0x000fc80000000000 */
.L_x_2753:
[----:B------:R-:W-:Y:S05]  /*7ad0*/  BSYNC B0 ;  /* 0x0000000000007941 */ /* 0x000fea0003800000 */
.L_x_2752:
[----:B------:R-:W-:Y:S06]  /*7ae0*/  BAR.ARV 0xb, 0xa0 ;  /* 0x02c2800000007b1d */ /* 0x000fec0000002000 */
[----:B------:R-:W-:Y:S01]  /*7af0*/  PLOP3.LUT P1, PT, PT, PT, UP0, 0x80, 0x0 ;  /* 0x000000000000781c */ /* 0x000fe20003f2f008 */
[----:B------:R-:W-:Y:S02]  /*7b00*/  UIADD3 UR26, UR26, 0x3000, URZ ;  /* 0x000030001a1a7890 */ /* 0x000fe4000fffe03f */
[----:B------:R-:W-:-:S10]  /*7b10*/  UIADD3 UR6, UR6, 0x3000, URZ ;  /* 0x0000300006067890 */ /* 0x000fd4000fffe03f */
[----:B------:R-:W-:Y:S05]  /*7b20*/  @!P1 BRA `(.L_x_2754) ;  /* 0xfffffff800c09947 */ /* 0x000fea000383ffff */
[----:B------:R-:W-:Y:S05]  /*7b30*/  BRA `(.L_x_2685) ;  /* 0x0000002c00c87947 */ /* 0x000fea0003800000 */
.L_x_2725:
[----:B------:R-:W1:Y:S01]  /*7b40*/  S2UR UR7, SR_CTAID.X ;  /* 0x00000000000779c3 */ /* 0x000e620000002500 */
[----:B------:R-:W-:Y:S02]  /*7b50*/  ULDC UR8, c[0x0][0x8d0] ;  /* 0x0002340000087ab9 */ /* 0x000fe40000000800 */
[----:B------:R-:W-:-:S11]  /*7b60*/  UISETP.NE.AND UP0, UPT, UR8, 0x1, UPT ;  /* 0x000000010800788c */ /* 0x000fd6000bf05270 */
[----:B------:R-:W-:Y:S01]  /*7b70*/  @UP0 ULDC UR4, c[0x0][0x8d4] ;  /* 0x0002350000040ab9 */ /* 0x000fe20000000800 */
[----:B------:R-:W-:Y:S01]  /*7b80*/  @UP0 ULDC UR9, c[0x0][0x8d8] ;  /* 0x0002360000090ab9 */ /* 0x000fe20000000800 */
[----:B-1----:R-:W-:Y:S02]  /*7b90*/  UIMAD.WIDE.U32 UR4, UR7, UR4, URZ ;  /* 0x00000004070472a5 */ /* 0x002fe4000f8e003f */
[----:B------:R-:W-:Y:S02]  /*7ba0*/  UMOV UR6, UR7 ;  /* 0x0000000700067c82 */ /* 0x000fe40008000000 */
[----:B------:R-:W-:-:S03]  /*7bb0*/  @UP0 USHF.R.U32.HI UR6, URZ, UR9, UR5 ;  /* 0x000000093f060299 */ /* 0x000fc60008011605 */
[----:B------:R-:W-:Y:S02]  /*7bc0*/  ULDC UR4, c[0x0][0x8e8] ;  /* 0x00023a0000047ab9 */ /* 0x000fe40000000800 */
[----:B------:R-:W-:Y:S02]  /*7bd0*/  UISETP.GE.AND UP0, UPT, UR6, UR4, UPT ;  /* 0x000000040600728c */ /* 0x000fe4000bf06270 */
[----:B------:R-:W-:-:S04]  /*7be0*/  UIADD3 UR4, -UR6, URZ, URZ ;  /* 0x0000003f06047290 */ /* 0x000fc8000fffe13f */
[----:B------:R-:W-:Y:S01]  /*7bf0*/  PLOP3.LUT P0, PT, PT, PT, UP0, 0x80, 0x0 ;  /* 0x000000000000781c */ /* 0x000fe20003f0f008 */
[----:B------:R-:W-:-:S12]  /*7c00*/  UIMAD UR8, UR8, UR4, UR7 ;  /* 0x00000004080872a4 */ /* 0x000fd8000f8e0207 */
        /* <DEDUP_REMOVED lines=9> */
.L_x_2755:
[----:B------:R-:W-:Y:S01]  /*7ca0*/  ULDC UR9, c[0x0][0x8c4] ;  /* 0x0002310000097ab9 */ /* 0x000fe20000000800 */
[----:B------:R-:W-:Y:S01]  /*7cb0*/  UMOV UR7, UR8 ;  /* 0x0000000800077c82 */ /* 0x000fe20008000000 */
[----:B------:R-:W-:-:S11]  /*7cc0*/  UISETP.NE.AND UP0, UPT, UR9, 0x1, UPT ;  /* 0x000000010900788c */ /* 0x000fd6000bf05270 */
[----:B------:R-:W-:Y:S02]  /*7cd0*/  @UP0 ULDC.64 UR10, c[0x0][0x8c8] ;  /* 0x00023200000a0ab9 */ /* 0x000fe40000000a00 */
[----:B------:R-:W-:-:S04]  /*7ce0*/  UIMAD.WIDE.U32 UR4, UR8, UR10, URZ ;  /* 0x0000000a080472a5 */ /* 0x000fc8000f8e003f */
[----:B------:R-:W-:-:S04]  /*7cf0*/  @UP0 USHF.R.U32.HI UR7, URZ, UR11, UR5 ;  /* 0x0000000b3f070299 */ /* 0x000fc80008011605 */
[----:B------:R-:W-:-:S12]  /*7d00*/  UIMAD UR4, UR7, UR9, URZ ;  /* 0x00000009070472a4 */ /* 0x000fd8000f8e023f */
.L_x_2756:
        /* <DEDUP_REMOVED lines=23> */
.L_x_2757:
        /* <DEDUP_REMOVED lines=14> */
.L_x_2759:
[----:B------:R-:W-:-:S05]  /*7f60*/  ULDC UR4, c[0x0][0x8ec] ;  /* 0x00023b0000047ab9 */ /* 0x000fca0000000800 */
.L_x_2758:
[----:B------:R-:W-:Y:S01]  /*7f70*/  UIADD3 UR4, UR4, 0x7f, URZ ;  /* 0x0000007f04047890 */ /* 0x000fe2000fffe03f */
[----:B------:R-:W-:Y:S02]  /*7f80*/  IMAD.MOV.U32 R10, RZ, RZ, 0x1 ;  /* 0x00000001ff0a7424 */ /* 0x000fe400078e00ff */
[----:B------:R-:W-:Y:S01]  /*7f90*/  IMAD.MOV.U32 R2, RZ, RZ, RZ ;  /* 0x000000ffff027224 */ /* 0x000fe200078e00ff */
        /* <DEDUP_REMOVED lines=13> */
[----:B------:R-:W1:Y:S02]  /*8070*/  LDC R0, c[0x0][0x280] ;  /* 0x0000a000ff007b82 */ /* 0x000e640000000800 */
[----:B------:R-:W-:Y:S01]  /*8080*/  IMAD.U32 R2, RZ, RZ, UR8 ;  /* 0x00000008ff027e24 */ /* 0x000fe2000f8e00ff */
[----:B------:R-:W-:Y:S01]  /*8090*/  UISETP.NE.U32.AND UP0, UPT, UR4, URZ, UPT ;  /* 0x0000003f0400728c */ /* 0x000fe2000bf05070 */
[----:B------:R-:W-:Y:S01]  /*80a0*/  PLOP3.LUT P1, PT, PT, PT, UP1, 0x80, 0x0 ;  /* 0x000000000000781c */ /* 0x000fe20003f2f018 */
[----:B------:R-:W-:Y:S01]  /*80b0*/  IMAD.U32 R3, RZ, RZ, UR9 ;  /* 0x00000009ff037e24 */ /* 0x000fe2000f8e00ff */
[----:B------:R-:W-:Y:S01]  /*80c0*/  ULDC.64 UR14, c[0x0][0x778] ;  /* 0x0001de00000e7ab9 */ /* 0x000fe20000000a00 */
[----:B------:R-:W-:Y:S01]  /*80d0*/  UISETP.NE.AND.EX UP0, UPT, UR5, URZ, UPT, UP0 ;  /* 0x0000003f0500728c */ /* 0x000fe2000bf05300 */
[----:B------:R-:W-:-:S02]  /*80e0*/  ULDC.64 UR18, c[0x0][0x788] ;  /* 0x0001e20000127ab9 */ /* 0x000fc40000000a00 */
[----:B------:R-:W-:-:S07]  /*80f0*/  ULDC.64 UR4, c[0x0][0x780] ;  /* 0x0001e00000047ab9 */ /* 0x000fce0000000a00 */
[----:B------:R-:W2:Y:S01]  /*8100*/  @P1 LDG.E R6, desc[UR46][R2.64] ;  /* 0x0000002e02061981 */ /* 0x000ea2000c1e1900 */
[----:B------:R-:W-:Y:S01]  /*8110*/  UISETP.NE.U32.AND UP2, UPT, UR4, URZ, UPT ;  /* 0x0000003f0400728c */ /* 0x000fe2000bf45070 */
[----:B------:R-:W-:Y:S01]  /*8120*/  PLOP3.LUT P2, PT, PT, PT, UP0, 0x80, 0x0 ;  /* 0x000000000000781c */ /* 0x000fe20003f4f008 */
[----:B------:R-:W-:Y:S01]  /*8130*/  UIMAD.WIDE UR14, UR13, 0x4, UR14 ;  /* 0x000000040d0e78a5 */ /* 0x000fe2000f8e020e */
[----:B------:R3:W4:Y:S01]  /*8140*/  @P1 LDG.E R4, desc[UR46][R2.64] ;  /* 0x0000002e02041981 */ /* 0x000722000c1e1900 */
[----:B------:R-:W-:-:S06]  /*8150*/  UISETP.NE.AND.EX UP2, UPT, UR5, URZ, UPT, UP2 ;  /* 0x0000003f0500728c */ /* 0x000fcc000bf45320 */
[----:B------:R-:W-:Y:S01]  /*8160*/  PLOP3.LUT P3, PT, PT, PT, UP2, 0x80, 0x0 ;  /* 0x000000000000781c */ /* 0x000fe20003f6f028 */
[----:B---3--:R-:W-:-:S04]  /*8170*/  IMAD.U32 R2, RZ, RZ, UR14 ;  /* 0x0000000eff027e24 */ /* 0x008fc8000f8e00ff */
[----:B------:R-:W-:Y:S01]  /*8180*/  @UP2 ULDC.64 UR4, c[0x0][0x780] ;  /* 0x0001e00000042ab9 */ /* 0x000fe20000000a00 */
[----:B------:R-:W-:Y:S01]  /*8190*/  IMAD.U32 R3, RZ, RZ, UR15 ;  /* 0x0000000fff037e24 */ /* 0x000fe2000f8e00ff */
[----:B------:R-:W-:-:S04]  /*81a0*/  @UP2 UIMAD.WIDE UR4, UR13, 0x4, UR4 ;  /* 0x000000040d0428a5 */ /* 0x000fc8000f8e0204 */
[----:B------:R3:W4:Y:S02]  /*81b0*/  @P2 LDG.E R5, desc[UR46][R2.64] ;  /* 0x0000002e02052981 */ /* 0x000724000c1e1900 */
[----:B---3--:R-:W-:Y:S02]  /*81c0*/  IMAD.U32 R2, RZ, RZ, UR4 ;  /* 0x00000004ff027e24 */ /* 0x008fe4000f8e00ff */
[----:B------:R-:W-:-:S05]  /*81d0*/  IMAD.U32 R3, RZ, RZ, UR5 ;  /* 0x00000005ff037e24 */ /* 0x000fca000f8e00ff */
[----:B-1----:R1:W5:Y:S01]  /*81e0*/  @P3 LDG.E R0, desc[UR46][R2.64] ;  /* 0x0000002e02003981 */ /* 0x002362000c1e1900 */
        /* <DEDUP_REMOVED lines=10> */
[----:B------:R-:W-:-:S03]  /*8290*/  @P2 R2UR UR11, R5 ;  /* 0x00000000050b22ca */ /* 0x000fc600000e0000 */
[----:B------:R-:W-:-:S04]  /*82a0*/  @UP1 ULOP3.LUT UR10, UR5, 0xffffffc0, URZ, 0xc0, !UPT ;  /* 0xffffffc0050a1892 */ /* 0x000fc8000f8ec03f */
[----:B------:R-:W-:Y:S01]  /*82b0*/  @UP1 USHF.R.S32.HI UR12, URZ, 0x1f, UR10 ;  /* 0x0000001f3f0c1899 */ /* 0x000fe2000801140a */
[----:B-1----:R-:W-:Y:S11]  /*82c0*/  @P3 BRA `(.L_x_2761) ;  /* 0x0000000000183947 */ /* 0x002ff60003800000 */
[----:B------:R-:W-:Y:S05]  /*82d0*/  @!P1 BRA `(.L_x_2761) ;  /* 0x0000000000149947 */ /* 0x000fea0003800000 */
[----:B------:R-:W-:Y:S02]  /*82e0*/  IMAD.U32 R2, RZ, RZ, UR8 ;  /* 0x00000008ff027e24 */ /* 0x000fe4000f8e00ff */
[----:B------:R-:W-:-:S05]  /*82f0*/  IMAD.U32 R3, RZ, RZ, UR9 ;  /* 0x00000009ff037e24 */ /* 0x000fca000f8e00ff */
[----:B------:R-:W2:Y:S04]  /*8300*/  LDG.E R5, desc[UR46][R2.64] ;  /* 0x0000002e02057981 */ /* 0x000ea8000c1e1900 */
[----:B-----5:R-:W2:Y:S02]  /*8310*/  LDG.E R0, desc[UR46][R2.64+0x4] ;  /* 0x0000042e02007981 */ /* 0x020ea4000c1e1900 */
[----:B--2---:R-:W-:-:S07]  /*8320*/  IMAD.IADD R0, R0, 0x1, -R5 ;  /* 0x0000000100007824 */ /* 0x004fce00078e0a05 */
.L_x_2761:
[----:B------:R-:W-:Y:S01]  /*8330*/  UMOV UR4, URZ ;  /* 0x0000003f00047c82 */ /* 0x000fe20008000000 */
[----:B------:R-:W-:Y:S01]  /*8340*/  UMOV UR5, URZ ;  /* 0x0000003f00057c82 */ /* 0x000fe20008000000 */
[----:B------:R-:W-:Y:S01]  /*8350*/  IMAD.U32 R4, RZ, RZ, UR18 ;  /* 0x00000012ff047e24 */ /* 0x000fe2000f8e00ff */
[----:B------:R-:W-:Y:S01]  /*8360*/  @UP1 UMOV UR4, UR10 ;  /* 0x0000000a00041c82 */ /* 0x000fe20008000000 */
[----:B------:R-:W-:Y:S01]  /*8370*/  @UP1 UMOV UR5, UR12 ;  /* 0x0000000c00051c82 */ /* 0x000fe20008000000 */
[----:B------:R-:W-:Y:S05]  /*8380*/  @!P0 BRA `(.L_x_2762) ;  /* 0x0000000000188947 */ /* 0x000fea0003800000 */
[----:B------:R-:W-:Y:S02]  /*8390*/  ULDC.64 UR8, c[0x0][0x788] ;  /* 0x0001e20000087ab9 */ /* 0x000fe40000000a00 */
[----:B------:R-:W-:-:S06]  /*83a0*/  UIMAD.WIDE UR8, UR13, 0x4, UR8 ;  /* 0x000000040d0878a5 */ /* 0x000fcc000f8e0208 */
[----:B------:R-:W-:Y:S02]  /*83b0*/  IMAD.U32 R2, RZ, RZ, UR8 ;  /* 0x00000008ff027e24 */ /* 0x000fe4000f8e00ff */
[----:B------:R-:W-:-:S05]  /*83c0*/  IMAD.U32 R3, RZ, RZ, UR9 ;  /* 0x00000009ff037e24 */ /* 0x000fca000f8e00ff */
[----:B------:R1:W5:Y:S01]  /*83d0*/  LDG.E R4, desc[UR46][R2.64] ;  /* 0x0000002e02047981 */ /* 0x000362000c1e1900 */
[----:B------:R-:W-:Y:S05]  /*83e0*/  BRA `(.L_x_2763) ;  /* 0x0000000000187947 */ /* 0x000fea0003800000 */
.L_x_2762:
[----:B------:R-:W-:Y:S05]  /*83f0*/  @!P2 BRA `(.L_x_2763) ;  /* 0x000000000014a947 */ /* 0x000fea0003800000 */
[----:B------:R-:W-:Y:S02]  /*8400*/  IMAD.U32 R2, RZ, RZ, UR14 ;  /* 0x0000000eff027e24 */ /* 0x000fe4000f8e00ff */
[----:B------:R-:W-:-:S05]  /*8410*/  IMAD.U32 R3, RZ, RZ, UR15 ;  /* 0x0000000fff037e24 */ /* 0x000fca000f8e00ff */
[----:B------:R-:W2:Y:S04]  /*8420*/  LDG.E R5, desc[UR46][R2.64] ;  /* 0x0000002e02057981 */ /* 0x000ea8000c1e1900 */
[----:B------:R-:W2:Y:S02]  /*8430*/  LDG.E R4, desc[UR46][R2.64+0x4] ;  /* 0x0000042e02047981 */ /* 0x000ea4000c1e1900 */
[----:B--2---:R-:W-:-:S07]  /*8440*/  IMAD.IADD R4, R4, 0x1, -R5 ;  /* 0x0000000104047824 */ /* 0x004fce00078e0a05 */
.L_x_2763:
[----:B-1----:R-:W-:Y:S01]  /*8450*/  IMAD.U32 R3, RZ, RZ, UR7 ;  /* 0x00000007ff037e24 */ /* 0x002fe2000f8e00ff */
[----:B------:R-:W-:-:S03]  /*8460*/  ULDC UR8, c[0x0][0x74c] ;  /* 0x0001d30000087ab9 */ /* 0x000fc60000000800 */
[----:B-----5:R-:W-:Y:S02]  /*8470*/  IMAD R3, R3, 0x80, R0 ;  /* 0x0000008003037824 */ /* 0x020fe400078e0200 */
[----:B------:R-:W-:-:S03]  /*8480*/  VIADD R0, R0, 0x3f ;  /* 0x0000003f00007836 */ /* 0x000fc60000000000 */
[----:B------:R-:W-:-:S04]  /*8490*/  IADD3 R3, R3, -UR8, -R4 ;  /* 0x8000000803037c10 */ /* 0x000fc8000fffe804 */
[----:B------:R-:W-:-:S04]  /*84a0*/  SHF.R.S32.HI R2, RZ, 0x1f, R3 ;  /* 0x0000001fff027819 */ /* 0x000fc80000011403 */
[----:B------:R-:W-:Y:S02]  /*84b0*/  LEA.HI R2, R2, R3, RZ, 0x6 ;  /* 0x0000000302027211 */ /* 0x000fe400078f30ff */
[----:B------:R-:W-:Y:S02]  /*84c0*/  SHF.R.S32.HI R3, RZ, 0x1f, R0 ;  /* 0x0000001fff037819 */ /* 0x000fe40000011400 */
[----:B------:R-:W-:Y:S02]  /*84d0*/  SHF.R.S32.HI R2, RZ, 0x6, R2 ;  /* 0x00000006ff027819 */ /* 0x000fe40000011402 */
[----:B------:R-:W-:Y:S02]  /*84e0*/  LEA.HI R0, R3, R0, RZ, 0x6 ;  /* 0x0000000003007211 */ /* 0x000fe400078f30ff */
[----:B------:R-:W-:Y:S01]  /*84f0*/  VIMNMX R4, RZ, R2, !PT ;  /* 0x00000002ff047248 */ /* 0x000fe20007fe0100 */
[----:B------:R-:W-:Y:S01]  /*8500*/  IMAD.MOV.U32 R2, RZ, RZ, RZ ;  /* 0x000000ffff027224 */ /* 0x000fe200078e00ff */
[----:B------:R-:W-:-:S04]  /*8510*/  SHF.R.S32.HI R0, RZ, 0x6, R0 ;  /* 0x00000006ff007819 */ /* 0x000fc80000011400 */
[----:B------:R-:W-:-:S13]  /*8520*/  ISETP.GT.AND P0, PT, R0, R4, PT ;  /* 0x000000040000720c */ /* 0x000fda0003f04270 */
[----:B------:R-:W-:Y:S05]  /*8530*/  @!P0 BRA `(.L_x_2760) ;  /* 0x0000002000b48947 */ /* 0x000fea0003800000 */
[----:B------:R-:W-:Y:S01]  /*8540*/  USHF.R.S32.HI UR10, URZ, 0x1f, UR20 ;  /* 0x0000001f3f0a7899 */ /* 0x000fe20008011414 */
[----:B------:R-:W-:Y:S01]  /*8550*/  BSSY B0, `(.L_x_2760) ;  /* 0x000022b000007945 */ /* 0x000fe20003800000 */
[----:B------:R-:W-:Y:S01]  /*8560*/  UISETP.NE.U32.AND UP1, UPT, UR16, URZ, UPT ;  /* 0x0000003f1000728c */ /* 0x000fe2000bf25070 */
[----:B------:R-:W-:Y:S01]  /*8570*/  IMAD.MOV.U32 R2, RZ, RZ, RZ ;  /* 0x000000ffff027224 */ /* 0x000fe200078e00ff */
[----:B------:R-:W-:Y:S01]  /*8580*/  ULDC.64 UR14, c[0x0][0x718] ;  /* 0x0001c600000e7ab9 */ /* 0x000fe20000000a00 */
[----:B------:R-:W-:Y:S01]  /*8590*/  UMOV UR8, UR4 ;  /* 0x0000000400087c82 */ /* 0x000fe20008000000 */
[----:B------:R-:W-:Y:S02]  /*85a0*/  UIMAD UR12, UR10, UR14, URZ ;  /* 0x0000000e0a0c72a4 */ /* 0x000fe4000f8e023f */
[----:B------:R-:W-:Y:S02]  /*85b0*/  UISETP.NE.AND.EX UP1, UPT, UR17, URZ, UPT, UP1 ;  /* 0x0000003f1100728c */ /* 0x000fe4000bf25310 */
[----:B------:R-:W-:Y:S01]  /*85c0*/  UIMAD UR12, UR20, UR15, UR12 ;  /* 0x0000000f140c72a4 */ /* 0x000fe2000f8e020c */
[----:B------:R-:W-:-:S02]  /*85d0*/  ULDC.64 UR16, c[0x0][0x730] ;  /* 0x0001cc0000107ab9 */ /* 0x000fc40000000a00 */
[----:B------:R-:W-:Y:S01]  /*85e0*/  ULDC UR15, c[0x0][0x2e8] ;  /* 0x0000ba00000f7ab9 */ /* 0x000fe20000000800 */
[----:B------:R-:W-:Y:S01]  /*85f0*/  UIMAD UR10, UR10, UR16, URZ ;  /* 0x000000100a0a72a4 */ /* 0x000fe2000f8e023f */
[----:B------:R-:W-:Y:S01]  /*8600*/  UMOV UR9, UR5 ;  /* 0x0000000500097c82 */ /* 0x000fe20008000000 */
[----:B------:R-:W-:Y:S02]  /*8610*/  UISETP.NE.AND UP2, UPT, UR15, 0x1, UPT ;  /* 0x000000010f00788c */ /* 0x000fe4000bf45270 */
[----:B------:R-:W-:Y:S02]  /*8620*/  UIMAD.WIDE.U32 UR4, UR20, UR14, UR8 ;  /* 0x0000000e140472a5 */ /* 0x000fe4000f8e0008 */
[----:B------:R-:W-:Y:S02]  /*8630*/  UIMAD.WIDE.U32 UR8, UR20, UR16, UR8 ;  /* 0x00000010140872a5 */ /* 0x000fe4000f8e0008 */
[----:B------:R-:W-:Y:S02]  /*8640*/  UIMAD UR14, UR20, UR17, UR10 ;  /* 0x00000011140e72a4 */ /* 0x000fe4000f8e020a */
[----:B------:R-:W-:Y:S01]  /*8650*/  USHF.R.S32.HI UR10, URZ, 0x1f, UR13 ;  /* 0x0000001f3f0a7899 */ /* 0x000fe2000801140d */
[----:B------:R-:W-:Y:S01]  /*8660*/  ELECT P0, URZ, PT ;  /* 0x00000000003f782f */ /* 0x000fe20003800000 */
[----:B------:R-:W-:-:S02]  /*8670*/  USEL UR21, UR13, URZ, !UP1 ;  /* 0x0000003f0d157287 */ /* 0x000fc4000c800000 */
[----:B------:R-:W-:Y:S01]  /*8680*/  UIADD3 UR9, UR9, UR14, URZ ;  /* 0x0000000e09097290 */ /* 0x000fe2000fffe03f */
[----:B------:R-:W-:Y:S01]  /*8690*/  ULDC.64 UR18, c[0x0][0x738] ;  /* 0x0001ce0000127ab9 */ /* 0x000fe20000000a00 */
[----:B------:R-:W-:Y:S01]  /*86a0*/  USEL UR10, UR10, URZ, !UP1 ;  /* 0x0000003f0a0a7287 */ /* 0x000fe2000c800000 */
[----:B------:R-:W-:Y:S01]  /*86b0*/  ULDC.64 UR16, c[0x0][0x720] ;  /* 0x0001c80000107ab9 */ /* 0x000fe20000000a00 */
[----:B------:R-:W-:Y:S02]  /*86c0*/  UIMAD.WIDE.U32 UR14, UR18, UR21, UR8 ;  /* 0x00000015120e72a5 */ /* 0x000fe4000f8e0008 */
[----:B------:R-:W-:Y:S01]  /*86d0*/  UIADD3 UR23, UR5, UR12, URZ ;  /* 0x0000000c05177290 */ /* 0x000fe2000fffe03f */
[----:B------:R-:W-:Y:S01]  /*86e0*/  @UP2 ULDC UR8, c[0x0][0x2ec] ;  /* 0x0000bb0000082ab9 */ /* 0x000fe20000000800 */
[----:B------:R-:W-:Y:S02]  /*86f0*/  UIMAD UR5, UR10, UR16, URZ ;  /* 0x000000100a0572a4 */ /* 0x000fe4000f8e023f */
[----:B------:R-:W-:-:S02]  /*8700*/  UIMAD UR10, UR10, UR18, URZ ;  /* 0x000000120a0a72a4 */ /* 0x000fc4000f8e023f */
[----:B------:R-:W-:Y:S02]  /*8710*/  UIMAD.WIDE.U32 UR8, UR20, UR8, URZ ;  /* 0x00000008140872a5 */ /* 0x000fe4000f8e003f */
[----:B------:R-:W-:Y:S01]  /*8720*/  ULEA UR11, UR7, UR11, 0x7 ;  /* 0x0000000b070b7291 */ /* 0x000fe2000f8e383f */
[----:B------:R-:W-:Y:S02]  /*8730*/  UMOV UR22, UR4 ;  /* 0x0000000400167c82 */ /* 0x000fe40008000000 */
[----:B------:R-:W-:Y:S01]  /*8740*/  @UP2 ULDC UR7, c[0x0][0x2f0] ;  /* 0x0000bc0000072ab9 */ /* 0x000fe20000000800 */
[----:B------:R-:W-:Y:S01]  /*8750*/  UMOV UR12, UR20 ;  /* 0x00000014000c7c82 */ /* 0x000fe20008000000 */
[----:B------:R-:W-:Y:S02]  /*8760*/  UIMAD UR5, UR17, UR21, UR5 ;  /* 0x00000015110572a4 */ /* 0x000fe4000f8e0205 */
[----:B------:R-:W-:Y:S02]  /*8770*/  UIMAD.WIDE.U32 UR22, UR16, UR21, UR22 ;  /* 0x00000015101672a5 */ /* 0x000fe4000f8e0016 */
[----:B------:R-:W-:-:S02]  /*8780*/  UIMAD UR4, UR19, UR21, UR10 ;  /* 0x00000015130472a4 */ /* 0x000fc4000f8e020a */
        /* <DEDUP_REMOVED lines=10> */
.L_x_2793:
        /* <DEDUP_REMOVED lines=15> */
.L_x_2766:
[----:B------:R-:W-:Y:S01]  /*8920*/  R2UR UR19, R4 ;  /* 0x00000000041372ca */ /* 0x000fe200000e0000 */
[----:B------:R-:W2:Y:S01]  /*8930*/  LDC.64 R12, c[0x0][0x198] ;  /* 0x00006600ff0c7b82 */ /* 0x000ea20000000a00 */
[----:B------:R-:W-:Y:S01]  /*8940*/  ULDC.64 UR8, c[0x0][0x700] ;  /* 0x0001c00000087ab9 */ /* 0x000fe20000000a00 */
[----:B------:R-:W-:Y:S01]  /*8950*/  UMOV UR50, 0x0 ;  /* 0x0000000000327882 */ /* 0x000fe20000000000 */
[----:B------:R-:W-:Y:S01]  /*8960*/  IMAD.U32 R9, RZ, RZ, UR8 ;  /* 0x00000008ff097e24 */ /* 0x000fe2000f8e00ff */
[----:B------:R-:W-:Y:S01]  /*8970*/  R2UR UR8, R15 ;  /* 0x000000000f0872ca */ /* 0x000fe200000e0000 */
[----:B------:R-:W-:Y:S01]  /*8980*/  IMAD.U32 R8, RZ, RZ, UR9 ;  /* 0x00000009ff087e24 */ /* 0x000fe2000f8e00ff */
[----:B------:R-:W-:Y:S01]  /*8990*/  UMOV UR51, 0x14f00000 ;  /* 0x14f0000000337882 */ /* 0x000fe20000000000 */
[----:B------:R-:W-:Y:S01]  /*89a0*/  UMOV UR18, URZ ;  /* 0x0000003f00127c82 */ /* 0x000fe20008000000 */
[----:B------:R-:W-:Y:S01]  /*89b0*/  UMOV UR42, 0x20 ;  /* 0x00000020002a7882 */ /* 0x000fe20000000000 */
[----:B------:R-:W-:Y:S01]  /*89c0*/  UMOV UR44, UR20 ;  /* 0x00000014002c7c82 */ /* 0x000fe20008000000 */
[----:B------:R-:W-:Y:S01]  /*89d0*/  UMOV UR45, UR21 ;  /* 0x00000015002d7c82 */ /* 0x000fe20008000000 */
[----:B------:R-:W-:Y:S01]  /*89e0*/  UMOV UR34, 0x40 ;  /* 0x0000004000227882 */ /* 0x000fe20000000000 */
[----:B------:R-:W-:Y:S01]  /*89f0*/  USHF.L.U32 UR19, UR19, 0x6, URZ ;  /* 0x0000000613137899 */ /* 0x000fe2000800063f */
[----:B------:R-:W-:Y:S01]  /*8a00*/  IMAD.MOV.U32 R16, RZ, RZ, RZ ;  /* 0x000000ffff107224 */ /* 0x000fe200078e00ff */
[----:B------:R-:W-:Y:S01]  /*8a10*/  UMOV UR36, UR20 ;  /* 0x0000001400247c82 */ /* 0x000fe20008000000 */
[----:B------:R-:W-:Y:S01]  /*8a20*/  UMOV UR37, UR21 ;  /* 0x0000001500257c82 */ /* 0x000fe20008000000 */
[----:B------:R-:W-:-:S02]  /*8a30*/  UIADD3 UR7, UP0, UR19, UR22, URZ ;  /* 0x0000001613077290 */ /* 0x000fc4000ff1e03f */
[----:B------:R-:W-:Y:S01]  /*8a40*/  IMAD.U32 R3, RZ, RZ, UR19 ;  /* 0x00000013ff037e24 */ /* 0x000fe2000f8e00ff */
[----:B------:R-:W-:Y:S02]  /*8a50*/  UIADD3 UR16, UR8, 0x12000, URZ ;  /* 0x0001200008107890 */ /* 0x000fe4000fffe03f */
[----:B------:R-:W-:Y:S01]  /*8a60*/  UIADD3 UR17, UR8, 0x26810, URZ ;  /* 0x0002681008117890 */ /* 0x000fe2000fffe03f */
[----:B------:R-:W-:Y:S01]  /*8a70*/  PLOP3.LUT P1, PT, PT, PT, UP0, 0x80, 0x0 ;  /* 0x000000000000781c */ /* 0x000fe20003f2f008 */
[----:B-1----:R-:W-:Y:S01]  /*8a80*/  IMAD.U32 R2, RZ, RZ, UR7 ;  /* 0x00000007ff027e24 */ /* 0x002fe2000f8e00ff */
[----:B------:R-:W-:Y:S01]  /*8a90*/  UIADD3 UR19, UR19, UR6, URZ ;  /* 0x0000000613137290 */ /* 0x000fe2000fffe03f */
[----:B--2---:R-:W-:Y:S01]  /*8aa0*/  IMAD.MOV.U32 R7, RZ, RZ, R12 ;  /* 0x000000ffff077224 */ /* 0x004fe200078e000c */
[----:B------:R-:W-:Y:S01]  /*8ab0*/  LEA.HI.X.SX32 R3, R3, R14, 0x1, P1 ;  /* 0x0000000e03037211 */ /* 0x000fe200008f0eff */
[----:B------:R-:W-:Y:S01]  /*8ac0*/  IMAD.MOV.U32 R6, RZ, RZ, R13 ;  /* 0x000000ffff067224 */ /* 0x000fe200078e000d */
[C---:B------:R-:W-:Y:S01]  /*8ad0*/  LEA R5, P1, R2.reuse, R9, 0x2 ;  /* 0x0000000902057211 */ /* 0x040fe200078210ff */
[----:B------:R-:W-:Y:S01]  /*8ae0*/  UIADD3 UR40, UR8, 0x13000, URZ ;  /* 0x0001300008287890 */ /* 0x000fe2000fffe03f */
[----:B------:R-:W-:Y:S01]  /*8af0*/  IMAD.MOV.U32 R12, RZ, RZ, 0xc000 ;  /* 0x0000c000ff0c7424 */ /* 0x000fe200078e00ff */
[----:B------:R-:W-:Y:S01]  /*8b00*/  UIADD3 UR32, UR8, 0x14000, URZ ;  /* 0x0001400008207890 */ /* 0x000fe2000fffe03f */
[----:B------:R-:W-:Y:S01]  /*8b10*/  LEA.HI.X R2, R2, R8, R3, 0x2, P1 ;  /* 0x0000000802027211 */ /* 0x000fe200008f1403 */
[----:B------:R-:W-:Y:S01]  /*8b20*/  UIADD3 UR52, UR8, 0x1e000, URZ ;  /* 0x0001e00008347890 */ /* 0x000fe2000fffe03f */
[----:B------:R-:W-:Y:S01]  /*8b30*/  R2UR UR24, R5 ;  /* 0x00000000051872ca */ /* 0x000fe200000e0000 */
[----:B------:R-:W-:Y:S01]  /*8b40*/  UMOV UR41, UR17 ;  /* 0x0000001100297c82 */ /* 0x000fe20008000000 */
[----:B------:R-:W-:Y:S01]  /*8b50*/  R2UR UR25, R2 ;  /* 0x00000000021972ca */ /* 0x000fe200000e0000 */
[----:B------:R-:W-:Y:S01]  /*8b60*/  UMOV UR43, UR19 ;  /* 0x00000013002b7c82 */ /* 0x000fe20008000000 */
[C---:B------:R-:W-:Y:S01]  /*8b70*/  IADD3 R2, P1, R7.reuse, 0x2f0, RZ ;  /* 0x000002f007027810 */ /* 0x040fe20007f3e0ff */
[----:B------:R-:W-:Y:S01]  /*8b80*/  UMOV UR33, UR17 ;  /* 0x0000001100217c82 */ /* 0x000fe20008000000 */
[----:B------:R-:W-:Y:S01]  /*8b90*/  UMOV UR35, UR19 ;  /* 0x0000001300237c82 */ /* 0x000fe20008000000 */
[----:B------:R-:W-:Y:S01]  /*8ba0*/  UMOV UR7, 0x10 ;  /* 0x0000001000077882 */ /* 0x000fe20000000000 */
[----:B------:R-:W-:Y:S01]  /*8bb0*/  R2UR UR54, R2 ;  /* 0x00000000023672ca */ /* 0x000fe200000e0000 */
[----:B------:R-:W-:Y:S01]  /*8bc0*/  UMOV UR53, UR17 ;  /* 0x0000001100357c82 */ /* 0x000fe20008000000 */
[----:B------:R-:W-:Y:S01]  /*8bd0*/  IADD3 R2, P2, R7, 0x3f0, RZ ;  /* 0x000003f007027810 */ /* 0x000fe20007f5e0ff */
[----:B------:R-:W-:Y:S01]  /*8be0*/  UIADD3 UR9, UR8, 0x26800, URZ ;  /* 0x0002680008097890 */ /* 0x000fe2000fffe03f */
[----:B------:R-:W-:Y:S01]  /*8bf0*/  VIADD R5, R0, 0xffffffff ;  /* 0xffffffff00057836 */ /* 0x000fe20000000000 */
[----:B------:R-:W-:Y:S01]  /*8c00*/  UMOV UR10, UR18 ;  /* 0x00000012000a7c82 */ /* 0x000fe20008000000 */
[----:B------:R-:W-:Y:S01]  /*8c10*/  R2UR UR30, R2 ;  /* 0x00000000021e72ca */ /* 0x000fe200000e0000 */
[--C-:B------:R-:W-:Y:S01]  /*8c20*/  IMAD.X R2, RZ, RZ, R6.reuse, P1 ;  /* 0x000000ffff027224 */ /* 0x100fe200008e0606 */
[----:B------:R-:W-:Y:S01]  /*8c30*/  UMOV UR26, 0x10 ;  /* 0x00000010001a7882 */ /* 0x000fe20000000000 */
[----:B------:R1:W-:Y:S01]  /*8c40*/  STL [R1], R5 ;  /* 0x0000000501007387 */ /* 0x0003e20000100800 */
[----:B------:R-:W-:Y:S01]  /*8c50*/  UMOV UR27, UR11 ;  /* 0x0000000b001b7c82 */ /* 0x000fe20008000000 */
[----:B------:R-:W-:Y:S01]  /*8c60*/  UMOV UR28, UR12 ;  /* 0x0000000c001c7c82 */ /* 0x000fe20008000000 */
[----:B------:R-:W-:Y:S01]  /*8c70*/  R2UR UR55, R2 ;  /* 0x00000000023772ca */ /* 0x000fe200000e0000 */
[----:B------:R-:W-:Y:S01]  /*8c80*/  IMAD.X R2, RZ, RZ, R6, P2 ;  /* 0x000000ffff027224 */ /* 0x000fe200010e0606 */
[----:B------:R-:W-:Y:S01]  /*8c90*/  UMOV UR29, UR13 ;  /* 0x0000000d001d7c82 */ /* 0x000fe20008000000 */
[----:B------:R-:W-:Y:S01]  /*8ca0*/  UIADD3 UR56, UR8, 0x3000, URZ ;  /* 0x0000300008387890 */ /* 0x000fe2000fffe03f */
[----:B------:R-:W-:-:S02]  /*8cb0*/  UMOV UR58, 0x30 ;  /* 0x00000030003a7882 */ /* 0x000fc40000000000 */
        /* <DEDUP_REMOVED lines=8> */
[----:B------:R-:W-:-:S04]  /*8d40*/  ISETP.GE.AND P1, PT, R4, R5, PT ;  /* 0x000000050400720c */ /* 0x000fc80003f26270 */
[----:B------:R-:W-:-:S13]  /*8d50*/  R2UR UR49, R3 ;  /* 0x00000000033172ca */ /* 0x000fda00000e0000 */
[----:B------:R2:W-:Y:S01]  /*8d60*/  UTMALDG.4D [UR16], [UR48], desc[UR50] ;  /* 0x00003210300075b4 */ /* 0x0005e20008019000 */
[----:B------:R3:W-:Y:S01]  /*8d70*/  UTMALDG.4D [UR40], [UR48], desc[UR50] ;  /* 0x00003228300075b4 */ /* 0x0007e20008019000 */
[----:B------:R-:W-:Y:S01]  /*8d80*/  UTMALDG.4D [UR32], [UR48], desc[UR50] ;  /* 0x00003220300075b4 */ /* 0x000fe20008019000 */
[----:B------:R4:W-:Y:S01]  /*8d90*/  UBLKCP.S.G [UR52], [UR24], UR7 ;  /* 0x00000034180073ba */ /* 0x0009e20008000207 */
[----:B------:R1:W-:Y:S01]  /*8da0*/  SYNCS.ARRIVE.TRANS64 RZ, [R15+URZ+0x26800], R12 ;  /* 0x0268000c0fff79a7 */ /* 0x0003e2000800003f */
[----:B--2---:R-:W-:Y:S01]  /*8db0*/  UMOV UR16, 0x0 ;  /* 0x0000000000107882 */ /* 0x004fe20000000000 */
[----:B------:R-:W-:Y:S02]  /*8dc0*/  UMOV UR17, 0x10000000 ;  /* 0x1000000000117882 */ /* 0x000fe40000000000 */
[----:B------:R2:W-:Y:S01]  /*8dd0*/  UTMALDG.4D [UR8], [UR54], desc[UR16] ;  /* 0x00001008360075b4 */ /* 0x0005e20008019000 */
[----:B---3--:R-:W-:Y:S01]  /*8de0*/  UIADD3 UR40, UR8, 0x5000, URZ ;  /* 0x0000500008287890 */ /* 0x008fe2000fffe03f */
[----:B------:R-:W-:Y:S01]  /*8df0*/  UMOV UR42, 0x50 ;  /* 0x00000050002a7882 */ /* 0x000fe20000000000 */
[----:B------:R-:W-:Y:S01]  /*8e00*/  UMOV UR43, UR11 ;  /* 0x0000000b002b7c82 */ /* 0x000fe20008000000 */
[----:B------:R-:W-:Y:S01]  /*8e10*/  UMOV UR44, UR12 ;  /* 0x0000000c002c7c82 */ /* 0x000fe20008000000 */
[----:B------:R-:W-:Y:S01]  /*8e20*/  UMOV UR45, UR13 ;  /* 0x0000000d002d7c82 */ /* 0x000fe20008000000 */
[----:B----4-:R-:W-:-:S02]  /*8e30*/  UIADD3 UR24, UR8, 0x1000, URZ ;  /* 0x0000100008187890 */ /* 0x010fc4000fffe03f */
[----:B------:R-:W-:Y:S01]  /*8e40*/  UIADD3 UR32, UR8, 0x2000, URZ ;  /* 0x0000200008207890 */ /* 0x000fe2000fffe03f */
[----:B------:R-:W-:Y:S01]  /*8e50*/  UMOV UR25, UR9 ;  /* 0x0000000900197c82 */ /* 0x000fe20008000000 */
[----:B------:R-:W-:Y:S01]  /*8e60*/  UMOV UR34, 0x20 ;  /* 0x0000002000227882 */ /* 0x000fe20000000000 */
[----:B------:R-:W-:Y:S01]  /*8e70*/  UMOV UR35, UR11 ;  /* 0x0000000b00237c82 */ /* 0x000fe20008000000 */
        /* <DEDUP_REMOVED lines=10> */
[----:B------:R-:W-:Y:S01]  /*8f20*/  UMOV UR41, UR9 ;  /* 0x0000000900297c82 */ /* 0x000fe20008000000 */
[----:B--2---:R-:W-:Y:S01]  /*8f30*/  UMOV UR10, 0x40 ;  /* 0x00000040000a7882 */ /* 0x004fe20000000000 */
[----:B------:R2:W-:Y:S01]  /*8f40*/  UTMALDG.4D [UR32], [UR54], desc[UR16] ;  /* 0x00001020360075b4 */ /* 0x0005e20008019000 */
[----:B------:R1:W-:Y:S01]  /*8f50*/  UTMALDG.4D [UR56], [UR54], desc[UR16] ;  /* 0x00001038360075b4 */ /* 0x0003e20008019000 */
[----:B------:R1:W-:Y:S01]  /*8f60*/  UTMALDG.4D [UR48], [UR54], desc[UR16] ;  /* 0x00001030360075b4 */ /* 0x0003e20008019000 */
[----:B---3--:R-:W-:Y:S01]  /*8f70*/  UIADD3 UR24, UR8, 0x6000, URZ ;  /* 0x0000600008187890 */ /* 0x008fe2000fffe03f */
[----:B------:R-:W-:Y:S01]  /*8f80*/  UMOV UR26, UR18 ;  /* 0x00000012001a7c82 */ /* 0x000fe20008000000 */
[----:B------:R1:W-:Y:S01]  /*8f90*/  UTMALDG.4D [UR40], [UR54], desc[UR16] ;  /* 0x00001028360075b4 */ /* 0x0003e20008019000 */
[----:B--2---:R-:W-:-:S02]  /*8fa0*/  UIADD3 UR32, UR8, 0x8000, URZ ;  /* 0x0000800008207890 */ /* 0x004fc4000fffe03f */
[----:B------:R-:W-:-:S04]  /*8fb0*/  UIADD3 UR8, UR8, 0xa000, URZ ;  /* 0x0000a00008087890 */ /* 0x000fc8000fffe03f */
[----:B------:R1:W-:Y:S03]  /*8fc0*/  UTMALDG.4D [UR24], [UR30], desc[UR16] ;  /* 0x000010181e0075b4 */ /* 0x0003e60008019000 */
[----:B------:R1:W-:Y:S02]  /*8fd0*/  UTMALDG.4D [UR32], [UR30], desc[UR16] ;  /* 0x000010201e0075b4 */ /* 0x0003e40008019000 */
[----:B------:R1:W-:Y:S02]  /*8fe0*/  UTMALDG.4D [UR8], [UR30], desc[UR16] ;  /* 0x000010081e0075b4 */ /* 0x0003e40008019000 */
[----:B-1----:R-:W-:Y:S05]  /*8ff0*/  @P1 BRA `(.L_x_2767) ;  /* 0x0000001400081947 */ /* 0x002fea0003800000 */
[-C--:B------:R-:W-:Y:S01]  /*9000*/  LOP3.LUT R17, RZ, R4.reuse, RZ, 0x33, !PT ;  /* 0x00000004ff117212 */ /* 0x080fe200078e33ff */
[C---:B------:R-:W-:Y:S02]  /*9010*/  VIADD R5, R0.reuse, 0xfffffffe ;  /* 0xfffffffe00057836 */ /* 0x040fe40000000000 */
[----:B------:R-:W-:Y:S02]  /*9020*/  IMAD.MOV.U32 R10, RZ, RZ, 0x1 ;  /* 0x00000001ff0a7424 */ /* 0x000fe400078e00ff */
[----:B------:R-:W-:Y:S01]  /*9030*/  IMAD.IADD R17, R0, 0x1, R17 ;  /* 0x0000000100117824 */ /* 0x000fe200078e0211 */
[----:B------:R-:W-:Y:S01]  /*9040*/  ISETP.NE.AND P1, PT, R5, R4, PT ;  /* 0x000000040500720c */ /* 0x000fe20003f25270 */
[----:B------:R-:W-:-:S03]  /*9050*/  IMAD.MOV.U32 R0, RZ, RZ, R4 ;  /* 0x000000ffff007224 */ /* 0x000fc600078e0004 */
[----:B------:R-:W-:-:S05]  /*9060*/  LOP3.LUT R5, R17, 0x1, RZ, 0xc0, !PT ;  /* 0x0000000111057812 */ /* 0x000fca00078ec0ff */
[----:B------:R1:W-:Y:S04]  /*9070*/  STL [R1+0x4], R5 ;  /* 0x0000040501007387 */ /* 0x0003e80000100800 */
[----:B------:R-:W-:Y:S05]  /*9080*/  @!P1 BRA `(.L_x_2768) ;  /* 0x0000000c00409947 */ /* 0x000fea0003800000 */
[----:B------:R-:W-:Y:S02]  /*9090*/  IMAD.IADD R17, R17, 0x1, -R5 ;  /* 0x0000000111117824 */ /* 0x000fe400078e0a05 */
[----:B------:R-:W-:Y:S02]  /*90a0*/  IMAD.MOV.U32 R0, RZ, RZ, R4 ;  /* 0x000000ffff007224 */ /* 0x000fe400078e0004 */
[----:B------:R-:W-:-:S07]  /*90b0*/  IMAD.MOV.U32 R10, RZ, RZ, 0x1 ;  /* 0x00000001ff0a7424 */ /* 0x000fce00078e00ff */
.L_x_2777:
[----:B-123--:R-:W-:-:S04]  /*90c0*/  SHF.L.U32 R18, R10, 0x1f, RZ ;  /* 0x0000001f0a127819 */ /* 0x00efc800000006ff */
[----:B------:R-:W2:Y:S02]  /*90d0*/  SYNCS.PHASECHK.TRANS64.TRYWAIT P1, [R15+URZ+0x26840], R18 ;  /* 0x026840120f0075a7 */ /* 0x000ea4000802017f */
[----:B--2---:R-:W-:Y:S05]  /*90e0*/  @!P1 BRA `(.L_x_2769) ;  /* 0x0000001800dc9947 */ /* 0x004fea0003800000 */
.L_x_2794:
        /* <DEDUP_REMOVED lines=8> */
.L_x_2770:
        /* <DEDUP_REMOVED lines=44> */
.L_x_2795:
        /* <DEDUP_REMOVED lines=8> */
.L_x_2772:
        /* <DEDUP_REMOVED lines=44> */
.L_x_2796:
        /* <DEDUP_REMOVED lines=8> */
.L_x_2774:
        /* <DEDUP_REMOVED lines=38> */
.L_x_2798:
        /* <DEDUP_REMOVED lines=8> */
.L_x_2776:
        /* <DEDUP_REMOVED lines=44> */
.L_x_2768:
[----:B------:R-:W4:Y:S02]  /*9d90*/  LDL.LU R4, [R1+0x4] ;  /* 0x0000040001047983 */ /* 0x000f240000300800 */
[----:B----4-:R-:W-:Y:S02]  /*9da0*/  ISETP.NE.AND P1, PT, R4, RZ, PT ;  /* 0x000000ff0400720c */ /* 0x010fe40003f25270 */
[----:B------:R4:W5:Y:S11]  /*9db0*/  LDL R4, [R1] ;  /* 0x0000000001047983 */ /* 0x0009760000100800 */
[----:B----4-:R-:W-:Y:S05]  /*9dc0*/  @!P1 BRA `(.L_x_2767) ;  /* 0x0000000400949947 */ /* 0x010fea0003800000 */
[----:B------:R-:W-:-:S04]  /*9dd0*/  SHF.L.U32 R12, R10, 0x1f, RZ ;  /* 0x0000001f0a0c7819 */ /* 0x000fc800000006ff */
[----:B------:R-:W4:Y:S02]  /*9de0*/  SYNCS.PHASECHK.TRANS64.TRYWAIT P1, [R15+URZ+0x26840], R12 ;  /* 0x0268400c0f0075a7 */ /* 0x000f24000802017f */
[----:B----4-:R-:W-:Y:S05]  /*9df0*/  @!P1 BRA `(.L_x_2778) ;  /* 0x0000000c00ec9947 */ /* 0x010fea0003800000 */
.L_x_2799:
        /* <DEDUP_REMOVED lines=8> */
.L_x_2779:
        /* <DEDUP_REMOVED lines=41> */
.L_x_2800:
        /* <DEDUP_REMOVED lines=8> */
.L_x_2781:
        /* <DEDUP_REMOVED lines=41> */
.L_x_2767:
[----:B------:R-:W1:Y:S01]  /*a420*/  S2R R0, SR_TID.X ;  /* 0x0000000000007919 */ /* 0x000e620000002100 */
[----:B------:R-:W-:Y:S01]  /*a430*/  IMAD R3, R16, 0x8, R15 ;  /* 0x0000000810037824 */ /* 0x000fe200078e020f */
[----:B-1----:R-:W-:Y:S02]  /*a440*/  LOP3.LUT R2, R0, 0x7f, RZ, 0xc0, !PT ;  /* 0x0000007f00027812 */ /* 0x002fe400078ec0ff */
[----:B------:R-:W-:Y:S02]  /*a450*/  SHF.L.U32 R0, R10, 0x1f, RZ ;  /* 0x0000001f0a007819 */ /* 0x000fe400000006ff */
[----:B------:R-:W-:Y:S02]  /*a460*/  ISETP.NE.AND P1, PT, R2, RZ, PT ;  /* 0x000000ff0200720c */ /* 0x000fe40003f25270 */
[----:B------:R-:W1:Y:S02]  /*a470*/  SYNCS.PHASECHK.TRANS64.TRYWAIT P0, [R3+URZ+0x26840], R0 ;  /* 0x02684000030075a7 */ /* 0x000e64000800017f */
[----:B-1----:R-:W-:Y:S09]  /*a480*/  @!P0 BRA `(.L_x_2782) ;  /* 0x0000000800708947 */ /* 0x002ff20003800000 */
.L_x_2801:
[----:B------:R-:W-:Y:S05]  /*a490*/  @P1 BRA `(.L_x_2783) ;  /* 0x0000000000181947 */ /* 0x000fea0003800000 */
[----:B------:R-:W1:Y:S01]  /*a4a0*/  S2R R2, SR_TID.X ;  /* 0x0000000000027919 */ /* 0x000e620000002100 */
[----:B------:R-:W-:-:S04]  /*a4b0*/  IMAD.MOV.U32 R0, RZ, RZ, 0x3100 ;  /* 0x00003100ff007424 */ /* 0x000fc800078e00ff */
[----:B------:R1:W-:Y:S02]  /*a4c0*/  SYNCS.ARRIVE.TRANS64 RZ, [R3+URZ+0x26830], R0 ;  /* 0x0268300003ff79a7 */ /* 0x0003e4000800003f */
[----:B-1----:R-:W-:-:S13]  /*a4d0*/  LOP3.LUT P0, RZ, R2, 0x1f, RZ, 0xc0, !PT ;  /* 0x0000001f02ff7812 */ /* 0x002fda000780c0ff */
[----:B------:R-:W-:Y:S05]  /*a4e0*/  @!P0 BRA `(.L_x_2783) ;  /* 0x0000000000048947 */ /* 0x000fea0003800000 */
[----:B------:R-:W-:Y:S01]  /*a4f0*/  BPT.TRAP 0x1 ;  /* 0x000000040000795c */ /* 0x000fe20000300000 */
.L_x_2783:
        /* <DEDUP_REMOVED lines=48> */
.L_x_2764:
[----:B------:R-:W-:Y:S05]  /*a800*/  BSYNC B0 ;  /* 0x0000000000007941 */ /* 0x000fea0003800000 */
.L_x_2760:
[----:B------:R-:W-:-:S03]  /*a810*/  UMOV UR7, 0xffffffff ;  /* 0xffffffff00077882 */ /* 0x000fc60000000000 */
[----:B------:R-:W-:Y:S05]  /*a820*/  BRA.DIV UR7, `(.L_x_2784) ;  /* 0x00000006079c7947 */ /* 0x000fea000b800000 */
[----:B------:R-:W-:-:S13]  /*a830*/  ELECT P6, URZ, PT ;  /* 0x00000000003f782f */ /* 0x000fda00038c0000 */
.L_x_2804:
[----:B------:R-:W-:Y:S05]  /*a840*/  @!P6 BRA `(.L_x_2685) ;  /* 0x000000000084e947 */ /* 0x000fea0003800000 */
[----:B------:R-:W-:-:S06]  /*a850*/  ULOP3.LUT UR7, UR38, 0x2, URZ, 0xfc, !UPT ;  /* 0x0000000226077892 */ /* 0x000fcc000f8efc3f */
[----:B------:R-:W-:-:S05]  /*a860*/  IMAD.U32 R0, RZ, RZ, UR7 ;  /* 0x00000007ff007e24 */ /* 0x000fca000f8e00ff */
[----:B------:R-:W-:-:S13]  /*a870*/  ISETP.NE.AND P2, PT, R0, 0x3, PT ;  /* 0x000000030000780c */ /* 0x000fda0003f45270 */
[----:B------:R-:W-:Y:S05]  /*a880*/  @!P2 BRA `(.L_x_2785) ;  /* 0x000000000004a947 */ /* 0x000fea0003800000 */
[----:B------:R-:W-:Y:S01]  /*a890*/  BPT.TRAP 0x1 ;  /* 0x000000040000795c */ /* 0x000fe20000300000 */
.L_x_2785:
        /* <DEDUP_REMOVED lines=15> */
.L_x_2805:
[----:B------:R-:W2:Y:S02]  /*a990*/  SYNCS.PHASECHK.TRANS64.TRYWAIT P0, [R3+URZ], R0 ;  /* 0x00000000030075a7 */ /* 0x000ea4000800017f */
[----:B--2---:R-:W-:Y:S05]  /*a9a0*/  @!P0 BRA `(.L_x_2787) ;  /* 0x0000000400708947 */ /* 0x004fea0003800000 */
.L_x_2806:
[----:B------:R-:W-:Y:S05]  /*a9b0*/  @!P2 BRA `(.L_x_2788) ;  /* 0x000000000004a947 */ /* 0x000fea0003800000 */
[----:B------:R-:W-:Y:S01]  /*a9c0*/  BPT.TRAP 0x1 ;  /* 0x000000040000795c */ /* 0x000fe20000300000 */
.L_x_2788:
[----:B--2---:R-:W-:-:S04]  /*a9d0*/  VIADD R3, R8, 0x26840 ;  /* 0x0002684008037836 */ /* 0x004fc80000000000 */
[----:B------:R-:W-:-:S04]  /*a9e0*/  IMAD R5, R2, 0x8, R3 ;  /* 0x0000000802057824 */ /* 0x000fc800078e0203 */
[----:B------:R-:W2:Y:S02]  /*a9f0*/  SYNCS.PHASECHK.TRANS64.TRYWAIT P0, [R5+URZ], R4 ;  /* 0x00000004050075a7 */ /* 0x000ea4000800017f */
[----:B--2---:R-:W-:Y:S05]  /*aa00*/  @!P0 BRA `(.L_x_2789) ;  /* 0x00000004006c8947 */ /* 0x004fea0003800000 */
.L_x_2807:
[----:B------:R-:W-:-:S07]  /*aa10*/  IMAD R3, R6, 0x8, R3 ;  /* 0x0000000806037824 */ /* 0x000fce00078e0203 */
.L_x_2790:
[----:B---3--:R3:W4:Y:S02]  /*aa20*/  SYNCS.PHASECHK.TRANS64.TRYWAIT P0, [R3+URZ], R0 ;  /* 0x00000000030075a7 */ /* 0x008724000800017f */
[----:B----4-:R-:W-:Y:S05]  /*aa30*/  @!P0 NANOSLEEP.SYNCS 0x989680 ;  /* 0x009896800000895d */ /* 0x010fea0003900000 */
[----:B------:R-:W4:Y:S02]  /*aa40*/  @!P0 SYNCS.PHASECHK.TRANS64 P0, [R3+URZ], R0 ;  /* 0x00000000030085a7 */ /* 0x000f24000800007f */
[----:B----4-:R-:W-:Y:S05]  /*aa50*/  @!P0 BRA `(.L_x_2790) ;  /* 0xfffffffc00f08947 */ /* 0x010fea000383ffff */
.L_x_2685:
[----:B------:R-:W-:Y:S05]  /*aa60*/  BSYNC B6 ;  /* 0x0000000000067941 */ /* 0x000fea0003800000 */
.L_x_2677:
[----:B------:R-:W-:Y:S05]  /*aa70*/  EXIT ;  /* 0x000000000000794d */ /* 0x000fea0003800000 */
.L_x_2695:
[----:B------:R-:W-:Y:S02]  /*aa80*/  IMAD.MOV.U32 R13, RZ, RZ, R19 ;  /* 0x000000ffff0d7224 */ /* 0x000fe400078e0013 */
[----:B------:R-:W-:Y:S02]  /*aa90*/  IMAD.MOV.U32 R12, RZ, RZ, RZ ;  /* 0x000000ffff0c7224 */ /* 0x000fe400078e00ff */
[----:B------:R-:W-:Y:S02]  /*aaa0*/  IMAD.MOV.U32 R11, RZ, RZ, 0x1f ;  /* 0x0000001fff0b7424 */ /* 0x000fe400078e00ff */
[----:B------:R-:W-:-:S07]  /*aab0*/  IMAD.MOV.U32 R15, RZ, RZ, -0x1 ;  /* 0xffffffffff0f7424 */ /* 0x000fce00078e00ff */
[----:B------:R-:W-:Y:S05]  /*aac0*/  WARPSYNC.COLLECTIVE R15, `(.L_x_2791) ;  /* 0x000000000f087348 */ /* 0x000fea0003c00000 */
[----:B------:R1:W2:Y:S02]  /*aad0*/  SHFL.IDX P6, R14, R13, R12, R11 ;  /* 0x0000000c0d0e7389 */ /* 0x0002a400000c000b */
[----:B-12---:R-:W-:Y:S01]  /*aae0*/  ENDCOLLECTIVE ;  /* 0x000000000000791b */ /* 0x006fe20003800000 */
.L_x_2791:
[----:B------:R-:W-:Y:S05]  /*aaf0*/  BRA `(.L_x_2792) ;  /* 0xffffff6c00087947 */ /* 0x000fea000383ffff */
.L_x_2697:
[----:B--2---:R2:W3:Y:S02]  /*ab00*/  SYNCS.PHASECHK.TRANS64.TRYWAIT P0, [R2+URZ+0x26800], R5 ;  /* 0x02680005020075a7 */ /* 0x0044e4000800017f */
[----:B---3--:R-:W-:Y:S05]  /*ab10*/  @!P0 NANOSLEEP.SYNCS 0x989680 ;  /* 0x009896800000895d */ /* 0x008fea0003900000 */
[----:B------:R-:W3:Y:S02]  /*ab20*/  @!P0 SYNCS.PHASECHK.TRANS64 P0, [R2+URZ+0x26800], R5 ;  /* 0x02680005020085a7 */ /* 0x000ee4000800007f */
[----:B---3--:R-:W-:Y:S05]  /*ab30*/  @!P0 BRA `(.L_x_2697) ;  /* 0xfffffffc00f08947 */ /* 0x008fea000383ffff */
[----:B------:R-:W-:Y:S05]  /*ab40*/  BRA `(.L_x_2696) ;  /* 0xffffff6c00307947 */ /* 0x000fea000383ffff */
.L_x_2702:
[----:B--2---:R-:W-:-:S04]  /*ab50*/  IMAD.U32 R5, RZ, RZ, UR7 ;  /* 0x00000007ff057e24 */ /* 0x004fc8000f8e00ff */
[----:B------:R2:W3:Y:S03]  /*ab60*/  SYNCS.PHASECHK.TRANS64.TRYWAIT P1, [R5+URZ+0x26810], R6 ;  /* 0x02681006050075a7 */ /* 0x0004e6000802017f */
[----:B---3--:R-:W-:Y:S05]  /*ab70*/  @!P1 NANOSLEEP.SYNCS 0x989680 ;  /* 0x009896800000995d */ /* 0x008fea0003900000 */
[----:B------:R-:W3:Y:S02]  /*ab80*/  @!P1 SYNCS.PHASECHK.TRANS64 P1, [R5+URZ+0x26810], R6 ;  /* 0x02681006050095a7 */ /* 0x000ee4000802007f */
[----:B---3--:R-:W-:Y:S05]  /*ab90*/  @!P1 BRA `(.L_x_2702) ;  /* 0xfffffffc00ec9947 */ /* 0x008fea000383ffff */
[----:B------:R-:W-:Y:S05]  /*aba0*/  BRA `(.L_x_2701) ;  /* 0xffffff7400807947 */ /* 0x000fea000383ffff */
.L_x_2706:
[----:B------:R-:W-:-:S04]  /*abb0*/  IMAD.U32 R5, RZ, RZ, UR7 ;  /* 0x00000007ff057e24 */ /* 0x000fc8000f8e00ff */
[----:B------:R1:W1:Y:S03]  /*abc0*/  SYNCS.PHASECHK.TRANS64.TRYWAIT P1, [R5+URZ+0x26830], R6 ;  /* 0x02683006050075a7 */ /* 0x000266000802017f */
[----:B-1----:R-:W-:Y:S05]  /*abd0*/  @!P1 NANOSLEEP.SYNCS 0x989680 ;  /* 0x009896800000995d */ /* 0x002fea0003900000 */
[----:B------:R-:W1:Y:S02]  /*abe0*/  @!P1 SYNCS.PHASECHK.TRANS64 P1, [R5+URZ+0x26830], R6 ;  /* 0x02683006050095a7 */ /* 0x000e64000802007f */
[----:B-1----:R-:W-:Y:S05]  /*abf0*/  @!P1 BRA `(.L_x_2706) ;  /* 0xfffffffc00ec9947 */ /* 0x002fea000383ffff */
[----:B------:R-:W-:Y:S05]  /*ac00*/  BRA `(.L_x_2705) ;  /* 0xffffff7800887947 */ /* 0x000fea000383ffff */
.L_x_2765:
[----:B-1----:R1:W2:Y:S02]  /*ac10*/  SYNCS.PHASECHK.TRANS64.TRYWAIT P0, [R15+URZ+0x26820], R2 ;  /* 0x026820020f0075a7 */ /* 0x0022a4000800017f */
[----:B--2---:R-:W-:Y:S05]  /*ac20*/  @!P0 NANOSLEEP.SYNCS 0x989680 ;  /* 0x009896800000895d */ /* 0x004fea0003900000 */
[----:B------:R-:W2:Y:S02]  /*ac30*/  @!P0 SYNCS.PHASECHK.TRANS64 P0, [R15+URZ+0x26820], R2 ;  /* 0x026820020f0085a7 */ /* 0x000ea4000800007f */
[----:B--2---:R-:W-:Y:S05]  /*ac40*/  @!P0 BRA `(.L_x_2765) ;  /* 0xfffffffc00f08947 */ /* 0x004fea000383ffff */
[----:B------:R-:W-:Y:S05]  /*ac50*/  BRA `(.L_x_2793) ;  /* 0xffffffd800f47947 */ /* 0x000fea000383ffff */
.L_x_2769:
[----:B--2---:R2:W3:Y:S02]  /*ac60*/  SYNCS.PHASECHK.TRANS64.TRYWAIT P1, [R15+URZ+0x26840], R18 ;  /* 0x026840120f0075a7 */ /* 0x0044e4000802017f */
[----:B---3--:R-:W-:Y:S05]  /*ac70*/  @!P1 NANOSLEEP.SYNCS 0x989680 ;  /* 0x009896800000995d */ /* 0x008fea0003900000 */
[----:B------:R-:W3:Y:S02]  /*ac80*/  @!P1 SYNCS.PHASECHK.TRANS64 P1, [R15+URZ+0x26840], R18 ;  /* 0x026840120f0095a7 */ /* 0x000ee4000802007f */
[----:B---3--:R-:W-:Y:S05]  /*ac90*/  @!P1 BRA `(.L_x_2769) ;  /* 0xfffffffc00f09947 */ /* 0x008fea000383ffff */
[----:B------:R-:W-:Y:S05]  /*aca0*/  BRA `(.L_x_2794) ;  /* 0xffffffe400107947 */ /* 0x000fea000383ffff */
.L_x_2771:
[----:B-1----:R1:W3:Y:S02]  /*acb0*/  SYNCS.PHASECHK.TRANS64.TRYWAIT P1, [R15+URZ+0x26828], R18 ;  /* 0x026828120f0075a7 */ /* 0x0022e4000802017f */
[----:B---3--:R-:W-:Y:S05]  /*acc0*/  @!P1 NANOSLEEP.SYNCS 0x989680 ;  /* 0x009896800000995d */ /* 0x008fea0003900000 */
[----:B------:R-:W3:Y:S02]  /*acd0*/  @!P1 SYNCS.PHASECHK.TRANS64 P1, [R15+URZ+0x26828], R18 ;  /* 0x026828120f0095a7 */ /* 0x000ee4000802007f */
[----:B---3--:R-:W-:Y:S05]  /*ace0*/  @!P1 BRA `(.L_x_2771) ;  /* 0xfffffffc00f09947 */ /* 0x008fea000383ffff */
[----:B------:R-:W-:Y:S05]  /*acf0*/  BRA `(.L_x_2795) ;  /* 0xffffffe400cc7947 */ /* 0x000fea000383ffff */
.L_x_2773:
[----:B---3--:R3:W4:Y:S02]  /*ad00*/  SYNCS.PHASECHK.TRANS64.TRYWAIT P1, [R15+URZ+0x26848], R18 ;  /* 0x026848120f0075a7 */ /* 0x008724000802017f */
[----:B----4-:R-:W-:Y:S05]  /*ad10*/  @!P1 NANOSLEEP.SYNCS 0x989680 ;  /* 0x009896800000995d */ /* 0x010fea0003900000 */
[----:B------:R-:W4:Y:S02]  /*ad20*/  @!P1 SYNCS.PHASECHK.TRANS64 P1, [R15+URZ+0x26848], R18 ;  /* 0x026848120f0095a7 */ /* 0x000f24000802007f */
[----:B----4-:R-:W-:Y:S05]  /*ad30*/  @!P1 BRA `(.L_x_2773) ;  /* 0xfffffffc00f09947 */ /* 0x010fea000383ffff */
[----:B------:R-:W-:Y:S05]  /*ad40*/  BRA `(.L_x_2796) ;  /* 0xffffffe800887947 */ /* 0x000fea000383ffff */
.L_x_2775:
[----:B------:R-:W-:-:S07]  /*ad50*/  SHF.L.U32 R4, R10, 0x1f, RZ ;  /* 0x0000001f0a047819 */ /* 0x000fce00000006ff */
.L_x_2797:
[----:B----4-:R4:W1:Y:S02]  /*ad60*/  SYNCS.PHASECHK.TRANS64.TRYWAIT P1, [R15+URZ+0x26820], R4 ;  /* 0x026820040f0075a7 */ /* 0x010864000802017f */
[----:B-1----:R-:W-:Y:S05]  /*ad70*/  @!P1 NANOSLEEP.SYNCS 0x989680 ;  /* 0x009896800000995d */ /* 0x002fea0003900000 */
[----:B------:R-:W1:Y:S02]  /*ad80*/  @!P1 SYNCS.PHASECHK.TRANS64 P1, [R15+URZ+0x26820], R4 ;  /* 0x026820040f0095a7 */ /* 0x000e64000802007f */
[----:B-1----:R-:W-:Y:S05]  /*ad90*/  @!P1 BRA `(.L_x_2797) ;  /* 0xfffffffc00f09947 */ /* 0x002fea000383ffff */
[----:B------:R-:W-:Y:S05]  /*ada0*/  BRA `(.L_x_2798) ;  /* 0xffffffec00287947 */ /* 0x000fea000383ffff */
.L_x_2778:
[----:B----4-:R4:W1:Y:S02]  /*adb0*/  SYNCS.PHASECHK.TRANS64.TRYWAIT P1, [R15+URZ+0x26840], R12 ;  /* 0x0268400c0f0075a7 */ /* 0x010864000802017f */
[----:B-1----:R-:W-:Y:S05]  /*adc0*/  @!P1 NANOSLEEP.SYNCS 0x989680 ;  /* 0x009896800000995d */ /* 0x002fea0003900000 */
[----:B------:R-:W1:Y:S02]  /*add0*/  @!P1 SYNCS.PHASECHK.TRANS64 P1, [R15+URZ+0x26840], R12 ;  /* 0x0268400c0f0095a7 */ /* 0x000e64000802007f */
[----:B-1----:R-:W-:Y:S05]  /*ade0*/  @!P1 BRA `(.L_x_2778) ;  /* 0xfffffffc00f09947 */ /* 0x002fea000383ffff */
[----:B------:R-:W-:Y:S05]  /*adf0*/  BRA `(.L_x_2799) ;  /* 0xfffffff000007947 */ /* 0x000fea000383ffff */
.L_x_2780:
[----:B-1----:R1:W2:Y:S02]  /*ae00*/  SYNCS.PHASECHK.TRANS64.TRYWAIT P1, [R15+URZ+0x26828], R12 ;  /* 0x0268280c0f0075a7 */ /* 0x0022a4000802017f */
[----:B--2---:R-:W-:Y:S05]  /*ae10*/  @!P1 NANOSLEEP.SYNCS 0x989680 ;  /* 0x009896800000995d */ /* 0x004fea0003900000 */
[----:B------:R-:W2:Y:S02]  /*ae20*/  @!P1 SYNCS.PHASECHK.TRANS64 P1, [R15+URZ+0x26828], R12 ;  /* 0x0268280c0f0095a7 */ /* 0x000ea4000802007f */
[----:B--2---:R-:W-:Y:S05]  /*ae30*/  @!P1 BRA `(.L_x_2780) ;  /* 0xfffffffc00f09947 */ /* 0x004fea000383ffff */
[----:B------:R-:W-:Y:S05]  /*ae40*/  BRA `(.L_x_2800) ;  /* 0xfffffff000b07947 */ /* 0x000fea000383ffff */
.L_x_2782:
[----:B------:R1:W1:Y:S02]  /*ae50*/  SYNCS.PHASECHK.TRANS64.TRYWAIT P0, [R3+URZ+0x26840], R0 ;  /* 0x02684000030075a7 */ /* 0x000264000800017f */
[----:B-1----:R-:W-:Y:S05]  /*ae60*/  @!P0 NANOSLEEP.SYNCS 0x989680 ;  /* 0x009896800000895d */ /* 0x002fea0003900000 */
[----:B------:R-:W1:Y:S02]  /*ae70*/  @!P0 SYNCS.PHASECHK.TRANS64 P0, [R3+URZ+0x26840], R0 ;  /* 0x02684000030085a7 */ /* 0x000e64000800007f */
[----:B-1----:R-:W-:Y:S05]  /*ae80*/  @!P0 BRA `(.L_x_2782) ;  /* 0xfffffffc00f08947 */ /* 0x002fea000383ffff */
[----:B------:R-:W-:Y:S05]  /*ae90*/  BRA `(.L_x_2801) ;  /* 0xfffffff4007c7947 */ /* 0x000fea000383ffff */
.L_x_2784:
[----:B------:R-:W-:Y:S01]  /*aea0*/  BSSY B0, `(.L_x_2802) ;  /* 0x0000006000007945 */ /* 0x000fe20003800000 */
[----:B------:R-:W-:-:S07]  /*aeb0*/  IMAD.MOV.U32 R15, RZ, RZ, -0x1 ;  /* 0xffffffffff0f7424 */ /* 0x000fce00078e00ff */
[----:B------:R-:W-:Y:S05]  /*aec0*/  WARPSYNC.COLLECTIVE R15, `(.L_x_2803) ;  /* 0x000000000f0c7348 */ /* 0x000fea0003c00000 */
[----:B------:R-:W-:Y:S02]  /*aed0*/  ELECT P6, UR62, PT ;  /* 0x00000000003e782f */ /* 0x000fe400038c0000 */
[----:B------:R-:W-:Y:S01]  /*aee0*/  MOV R14, UR62 ;  /* 0x0000003e000e7c02 */ /* 0x000fe20008000f00 */
[----:B------:R-:W-:Y:S10]  /*aef0*/  ENDCOLLECTIVE ;  /* 0x000000000000791b */ /* 0x000ff40003800000 */
.L_x_2803:
[----:B------:R-:W-:Y:S05]  /*af00*/  BSYNC B0 ;  /* 0x0000000000007941 */ /* 0x000fea0003800000 */
.L_x_2802:
[----:B------:R-:W-:Y:S05]  /*af10*/  BRA `(.L_x_2804) ;  /* 0xfffffff800487947 */ /* 0x000fea000383ffff */
.L_x_2786:
[----:B-1----:R1:W2:Y:S02]  /*af20*/  SYNCS.PHASECHK.TRANS64.TRYWAIT P0, [R7+URZ], R4 ;  /* 0x00000004070075a7 */ /* 0x0022a4000800017f */
[----:B--2---:R-:W-:Y:S05]  /*af30*/  @!P0 NANOSLEEP.SYNCS 0x989680 ;  /* 0x009896800000895d */ /* 0x004fea0003900000 */
[----:B------:R-:W2:Y:S02]  /*af40*/  @!P0 SYNCS.PHASECHK.TRANS64 P0, [R7+URZ], R4 ;  /* 0x00000004070085a7 */ /* 0x000ea4000800007f */
[----:B--2---:R-:W-:Y:S05]  /*af50*/  @!P0 BRA `(.L_x_2786) ;  /* 0xfffffffc00f08947 */ /* 0x004fea000383ffff */
[----:B------:R-:W-:Y:S05]  /*af60*/  BRA `(.L_x_2805) ;  /* 0xfffffff800887947 */ /* 0x000fea000383ffff */
.L_x_2787:
[----:B--2---:R2:W3:Y:S02]  /*af70*/  SYNCS.PHASECHK.TRANS64.TRYWAIT P0, [R3+URZ], R0 ;  /* 0x00000000030075a7 */ /* 0x0044e4000800017f */
[----:B---3--:R-:W-:Y:S05]  /*af80*/  @!P0 NANOSLEEP.SYNCS 0x989680 ;  /* 0x009896800000895d */ /* 0x008fea0003900000 */
[----:B------:R-:W3:Y:S02]  /*af90*/  @!P0 SYNCS.PHASECHK.TRANS64 P0, [R3+URZ], R0 ;  /* 0x00000000030085a7 */ /* 0x000ee4000800007f */
[----:B---3--:R-:W-:Y:S05]  /*afa0*/  @!P0 BRA `(.L_x_2787) ;  /* 0xfffffffc00f08947 */ /* 0x008fea000383ffff */
[----:B------:R-:W-:Y:S05]  /*afb0*/  BRA `(.L_x_2806) ;  /* 0xfffffff8007c7947 */ /* 0x000fea000383ffff */
.L_x_2789:
[----:B--2---:R2:W3:Y:S02]  /*afc0*/  SYNCS.PHASECHK.TRANS64.TRYWAIT P0, [R5+URZ], R4 ;  /* 0x00000004050075a7 */ /* 0x0044e4000800017f */
[----:B---3--:R-:W-:Y:S05]  /*afd0*/  @!P0 NANOSLEEP.SYNCS 0x989680 ;  /* 0x009896800000895d */ /* 0x008fea0003900000 */
[----:B------:R-:W3:Y:S02]  /*afe0*/  @!P0 SYNCS.PHASECHK.TRANS64 P0, [R5+URZ], R4 ;  /* 0x00000004050085a7 */ /* 0x000ee4000800007f */
[----:B---3--:R-:W-:Y:S05]  /*aff0*/  @!P0 BRA `(.L_x_2789) ;  /* 0xfffffffc00f08947 */ /* 0x008fea000383ffff */
[----:B------:R-:W-:Y:S05]  /*b000*/  BRA `(.L_x_2807) ;  /* 0xfffffff800807947 */ /* 0x000fea000383ffff */
.L_x_2808:
        /* <DEDUP_REMOVED lines=15> */
.L_x_3314:


//--------------------- .text._ZN7cutlass13device_kernelIN5flash11enable_sm90INS1_16FlashAttnBwdSm90INS1_25CollectiveMainloopBwdSm90ILi2ELi2ELi2EN4cute5tupleIJNS5_1CILi1EEES8_S8_EEENS6_IJNS7_ILi64EEENS7_ILi128EEENS7_ILi96EEEEEENS_10bfloat16_tEfNS_4arch4Sm90ELb1ELb0ELb0ELb1ELb1ELb1ELb0ELb0ELi2ELi1ELi2ELi1ELb1EEENS1_21CollectiveEpilogueBwdISD_SE_SG_Li256ELb1ELb0ELi1EEENS1_25SingleTileBwdLPTSchedulerILb1ELi128ELb1EEEEEEEEEvNT_6ParamsE --------------------------
	.section	.text._ZN7cutlass13device_kernelIN5flash11enable_sm90INS1_16FlashAttnBwdSm90INS1_25CollectiveMainloopBwdSm90ILi2ELi2ELi2EN4cute5tupleIJNS5_1CILi1EEES8_S8_EEENS6_IJNS7_ILi64EEENS7_ILi128EEENS7_ILi96EEEEEENS_10bfloat16_tEfNS_4arch4Sm90ELb1ELb0ELb0ELb1ELb1ELb1ELb0ELb0ELi2ELi1ELi2ELi1ELb1EEENS1_21CollectiveEpilogueBwdISD_SE_SG_Li256ELb1ELb0ELi1EEENS1_25SingleTileBwdLPTSchedulerILb1ELi128ELb1EEEEEEEEEvNT_6ParamsE,"ax",@progbits
	.align	128
.text._ZN7cutlass13device_kernelIN5flash11enable_sm90INS1_16FlashAttnBwdSm90INS1_25CollectiveMainloopBwdSm90ILi2ELi2ELi2EN4cute5tupleIJNS5_1CILi1EEES8_S8_EEENS6_IJNS7_ILi64EEENS7_ILi128EEENS7_ILi96EEEEEENS_10bfloat16_tEfNS_4arch4Sm90ELb1ELb0ELb0ELb1ELb1ELb1ELb0ELb0ELi2ELi1ELi2ELi1ELb1EEENS1_21CollectiveEpilogueBwdISD_SE_SG_Li256ELb1ELb0ELi1EEENS1_25SingleTileBwdLPTSchedulerILb1ELi128ELb1EEEEEEEEEvNT_6ParamsE:
        .type           _ZN7cutlass13device_kernelIN5flash11enable_sm90INS1_16FlashAttnBwdSm90INS1_25CollectiveMainloopBwdSm90ILi2ELi2ELi2EN4cute5tupleIJNS5_1CILi1EEES8_S8_EEENS6_IJNS7_ILi64EEENS7_ILi128EEENS7_ILi96EEEEEENS_10bfloat16_tEfNS_4arch4Sm90ELb1ELb0ELb0ELb1ELb1ELb1ELb0ELb0ELi2ELi1ELi2ELi1ELb1EEENS1_21CollectiveEpilogueBwdISD_SE_SG_Li256ELb1ELb0ELi1EEENS1_25SingleTileBwdLPTSchedulerILb1ELi128ELb1EEEEEEEEEvNT_6ParamsE,@function
        .size           _ZN7cutlass13device_kernelIN5flash11enable_sm90INS1_16FlashAttnBwdSm90INS1_25CollectiveMainloopBwdSm90ILi2ELi2ELi2EN4cute5tupleIJNS5_1CILi1EEES8_S8_EEENS6_IJNS7_ILi64EEENS7_ILi128EEENS7_ILi96EEEEEENS_10bfloat16_tEfNS_4arch4Sm90ELb1ELb0ELb0ELb1ELb1ELb1ELb0ELb0ELi2ELi1ELi2ELi1ELb1EEENS1_21CollectiveEpilogueBwdISD_SE_SG_Li256ELb1ELb0ELi1EEENS1_25SingleTileBwdLPTSchedulerILb1ELi128ELb1EEEEEEEEEvNT_6ParamsE,(.L_x_3315 - _ZN7cutlass13device_kernelIN5flash11enable_sm90INS1_16FlashAttnBwdSm90INS1_25CollectiveMainloopBwdSm90ILi2ELi2ELi2EN4cute5tupleIJNS5_1CILi1EEES8_S8_EEENS6_IJNS7_ILi64EEENS7_ILi128EEENS7_ILi96EEEEEENS_10bfloat16_tEfNS_4arch4Sm90ELb1ELb0ELb0ELb1ELb1ELb1ELb0ELb0ELi2ELi1ELi2ELi1ELb1EEENS1_21CollectiveEpilogueBwdISD_SE_SG_Li256ELb1ELb0ELi1EEENS1_25SingleTileBwdLPTSchedulerILb1ELi128ELb1EEEEEEEEEvNT_6ParamsE)
        .other          _ZN7cutlass13device_kernelIN5flash11enable_sm90INS1_16FlashAttnBwdSm90INS1_25CollectiveMainloopBwdSm90ILi2ELi2ELi2EN4cute5tupleIJNS5_1CILi1EEES8_S8_EEENS6_IJNS7_ILi64EEENS7_ILi128EEENS7_ILi96EEEEEENS_10bfloat16_tEfNS_4arch4Sm90ELb1ELb0ELb0ELb1ELb1ELb1ELb0ELb0ELi2ELi1ELi2ELi1ELb1EEENS1_21CollectiveEpilogueBwdISD_SE_SG_Li256ELb1ELb0ELi1EEENS1_25SingleTileBwdLPTSchedulerILb1ELi128ELb1EEEEEEEEEvNT_6ParamsE,@"STO_CUDA_ENTRY STV_DEFAULT"
_ZN7cutlass13device_kernelIN5flash11enable_sm90INS1_16FlashAttnBwdSm90INS1_25CollectiveMainloopBwdSm90ILi2ELi2ELi2EN4cute5tupleIJNS5_1CILi1EEES8_S8_EEENS6_IJNS7_ILi64EEENS7_ILi128EEENS7_ILi96EEEEEENS_10bfloat16_tEfNS_4arch4Sm90ELb1ELb0ELb0ELb1ELb1ELb1ELb0ELb0ELi2ELi1ELi2ELi1ELb1EEENS1_21CollectiveEpilogueBwdISD_SE_SG_Li256ELb1ELb0ELi1EEENS1_25SingleTileBwdLPTSchedulerILb1ELi128ELb1EEEEEEEEEvNT_6ParamsE:
        /* <DEDUP_REMOVED lines=24> */
.L_x_2810:
[----:B------:R-:W-:Y:S05]  /*0180*/  BSYNC B0 ;  /* 0x0000000000007941 */ /* 0x000fea0003800000 */
.L_x_2809:
        /* <DEDUP_REMOVED lines=37> */
.L_x_2811:
        /* <DEDUP_REMOVED lines=22> */
.L_x_2812:
[----:B------:R-:W-:Y:S01]  /*0540*/  PLOP3.LUT P0, PT, PT, PT, UP0, 0x80, 0x0 ;  /* 0x000000000000781c */ /* 0x000fe20003f0f008 */
[----:B------:R-:W-:Y:S01]  /*0550*/  NOP ;  /* 0x0000000000007918 */ /* 0x000fe20000000000 */
[----:B------:R-:W-:Y:S01]  /*0560*/  ULDC.64 UR46, c[0x0][0x208] ;  /* 0x00008200002e7ab9 */ /* 0x000fe20000000a00 */
[----:B------:R-:W-:Y:S01]  /*0570*/  BSSY B6, `(.L_x_2813) ;  /* 0x0000ae0000067945 */ /* 0x000fe20003800000 */
[----:B-12-4-:R-:W-:Y:S09]  /*0580*/  BAR.SYNC.DEFER_BLOCKING 0x0 ;  /* 0x0000000000007b1d */ /* 0x016ff20000010000 */
[----:B------:R-:W-:Y:S05]  /*0590*/  @!P0 BRA `(.L_x_2814) ;  /* 0x0000006000448947 */ /* 0x000fea0003800000 */
.L_x_2815:
        /* <DEDUP_REMOVED lines=32> */
.L_x_2816:
[----:B------:R-:W-:Y:S01]  /*07a0*/  ULDC UR8, c[0x0][0x8c4] ;  /* 0x0002310000087ab9 */ /* 0x000fe20000000800 */
[----:B------:R-:W-:Y:S01]  /*07b0*/  UMOV UR7, UR9 ;  /* 0x0000000900077c82 */ /* 0x000fe20008000000 */
[----:B------:R-:W-:-:S11]  /*07c0*/  UISETP.NE.AND UP0, UPT, UR8, 0x1, UPT ;  /* 0x000000010800788c */ /* 0x000fd6000bf05270 */
[----:B------:R-:W-:Y:S02]  /*07d0*/  @UP0 ULDC.64 UR10, c[0x0][0x8c8] ;  /* 0x00023200000a0ab9 */ /* 0x000fe40000000a00 */
[----:B------:R-:W-:-:S04]  /*07e0*/  UIMAD.WIDE.U32 UR4, UR9, UR10, URZ ;  /* 0x0000000a090472a5 */ /* 0x000fc8000f8e003f */
[----:B------:R-:W-:-:S04]  /*07f0*/  @UP0 USHF.R.U32.HI UR7, URZ, UR11, UR5 ;  /* 0x0000000b3f070299 */ /* 0x000fc80008011605 */
[----:B------:R-:W-:-:S12]  /*0800*/  UIMAD UR4, UR7, UR8, URZ ;  /* 0x00000008070472a4 */ /* 0x000fd8000f8e023f */
.L_x_2817:
        /* <DEDUP_REMOVED lines=23> */
.L_x_2818:
        /* <DEDUP_REMOVED lines=14> */
.L_x_2820:
[----:B------:R-:W-:-:S05]  /*0a60*/  ULDC UR4, c[0x0][0x8ec] ;  /* 0x00023b0000047ab9 */ /* 0x000fca0000000800 */
.L_x_2819:
[----:B------:R-:W-:Y:S02]  /*0a70*/  UIADD3 UR4, UR4, 0x7f, URZ ;  /* 0x0000007f04047890 */ /* 0x000fe4000fffe03f */
[----:B------:R-:W-:Y:S02]  /*0a80*/  ULOP3.LUT UR39, URZ, UR7, URZ, 0x33, !UPT ;  /* 0x000000073f277292 */ /* 0x000fe4000f8e333f */
[----:B------:R-:W-:-:S04]  /*0a90*/  USHF.R.S32.HI UR5, URZ, 0x1f, UR4 ;  /* 0x0000001f3f057899 */ /* 0x000fc80008011404 */
[----:B------:R-:W-:-:S04]  /*0aa0*/  ULEA.HI UR5, UR5, UR4, URZ, 0x7 ;  /* 0x0000000405057291 */ /* 0x000fc8000f8f383f */
[----:B------:R-:W-:-:S04]  /*0ab0*/  USHF.R.S32.HI UR5, URZ, 0x7, UR5 ;  /* 0x000000073f057899 */ /* 0x000fc80008011405 */
[----:B------:R-:W-:Y:S02]  /*0ac0*/  UISETP.GT.AND UP0, UPT, UR5, UR7, UPT ;  /* 0x000000070500728c */ /* 0x000fe4000bf04270 */
[----:B------:R-:W-:Y:S02]  /*0ad0*/  UIADD3 UR39, UR5, UR39, URZ ;  /* 0x0000002705277290 */ /* 0x000fe4000fffe03f */
[----:B------:R-:W-:-:S06]  /*0ae0*/  USEL UR37, UR37, 0xffffffff, UP0 ;  /* 0xffffffff25257887 */ /* 0x000fcc0008000000 */
        /* <DEDUP_REMOVED lines=17> */
.L_x_2822:
        /* <DEDUP_REMOVED lines=14> */
.L_x_2823:
        /* <DEDUP_REMOVED lines=11> */
.L_x_2824:
        /* <DEDUP_REMOVED lines=13> */
.L_x_2825:
        /* <DEDUP_REMOVED lines=84> */
.L_x_2828:
        /* <DEDUP_REMOVED lines=15> */
.L_x_2827:
        /* <DEDUP_REMOVED lines=22> */
.L_x_2830:
        /* <DEDUP_REMOVED lines=15> */
.L_x_2829:
[----:B------:R-:W-:Y:S01]  /*16e0*/  SHF.R.S32.HI R23, RZ, 0x1f, R22 ;  /* 0x0000001fff177819 */ /* 0x000fe20000011416 */
[----:B------:R-:W-:-:S03]  /*16f0*/  UMOV UR4, 0xffffffff ;  /* 0xffffffff00047882 */ /* 0x000fc60000000000 */
[----:B------:R-:W-:-:S04]  /*1700*/  LEA.HI R0, R23, R22, RZ, 0x7 ;  /* 0x0000001617007211 */ /* 0x000fc800078f38ff */
[----:B------:R-:W-:Y:S01]  /*1710*/  SHF.R.S32.HI R19, RZ, 0x7, R0 ;  /* 0x00000007ff137819 */ /* 0x000fe20000011400 */
[----:B------:R-:W-:Y:S06]  /*1720*/  BRA.DIV UR4, `(.L_x_2831) ;  /* 0x0000009e04187947 */ /* 0x000fec000b800000 */
[----:B------:R1:W2:Y:S02]  /*1730*/  SHFL.IDX PT, R14, R19, RZ, 0x1f ;  /* 0x00001fff130e7589 */ /* 0x0002a400000e0000 */
.L_x_2946:
        /* <DEDUP_REMOVED lines=15> */
.L_x_2832:
        /* <DEDUP_REMOVED lines=19> */
.L_x_2834:
        /* <DEDUP_REMOVED lines=121> */
.L_x_2845:
[----:B------:R-:W-:-:S06]  /*20f0*/  UISETP.NE.AND UP0, UPT, UR12, 0x3, UPT ;  /* 0x000000030c00788c */ /* 0x000fcc000bf05270 */
[----:B------:R-:W-:-:S13]  /*2100*/  PLOP3.LUT P0, PT, PT, PT, UP0, 0x80, 0x0 ;  /* 0x000000000000781c */ /* 0x000fda0003f0f008 */
[----:B-1----:R-:W-:Y:S05]  /*2110*/  @!P0 BRA `(.L_x_2835) ;  /* 0x0000000000048947 */ /* 0x002fea0003800000 */
[----:B------:R-:W-:Y:S01]  /*2120*/  BPT.TRAP 0x1 ;  /* 0x000000040000795c */ /* 0x000fe20000300000 */
.L_x_2835:
[----:B------:R-:W-:Y:S01]  /*2130*/  R2UR UR7, R2 ;  /* 0x00000000020772ca */ /* 0x000fe200000e0000 */
[----:B------:R-:W-:-:S05]  /*2140*/  IMAD.U32 R6, RZ, RZ, UR4 ;  /* 0x00000004ff067e24 */ /* 0x000fca000f8e00ff */
[----:B------:R-:W-:-:S07]  /*2150*/  SHF.L.U32 R6, R6, 0x1f, RZ ;  /* 0x0000001f06067819 */ /* 0x000fce00000006ff */
[----:B------:R-:W-:-:S09]  /*2160*/  ULEA UR7, UR5, UR7, 0x3 ;  /* 0x0000000705077291 */ /* 0x000fd2000f8e183f */
[----:B------:R1:W2:Y:S01]  /*2170*/  SYNCS.PHASECHK.TRANS64.TRYWAIT P1, [UR7+0x26810], R6 ;  /* 0x02681006ff0075a7 */ /* 0x0002a20008020147 */
[----:B------:R-:W-:Y:S05]  /*2180*/  @!P0 BRA `(.L_x_2836) ;  /* 0x0000000000048947 */ /* 0x000fea0003800000 */
[----:B------:R-:W-:Y:S01]  /*2190*/  BPT.TRAP 0x1 ;  /* 0x000000040000795c */ /* 0x000fe20000300000 */
.L_x_2836:
[----:B--2---:R-:W-:Y:S05]  /*21a0*/  @P1 BRA `(.L_x_2837) ;  /* 0x0000000000081947 */ /* 0x004fea0003800000 */
[----:B------:R-:W2:Y:S02]  /*21b0*/  SYNCS.PHASECHK.TRANS64.TRYWAIT P1, [UR7+0x26810], R6 ;  /* 0x02681006ff0075a7 */ /* 0x000ea40008020147 */
[----:B--2---:R-:W-:Y:S05]  /*21c0*/  @!P1 BRA `(.L_x_2838) ;  /* 0x0000009000a49947 */ /* 0x004fea0003800000 */
.L_x_2837:
        /* <DEDUP_REMOVED lines=66> */
.L_x_2839:
[----:B------:R1:W1:Y:S01]  /*25f0*/  SYNCS.PHASECHK.TRANS64.TRYWAIT P1, [UR7+0x26830], R6 ;  /* 0x02683006ff0075a7 */ /* 0x0002620008020147 */
[----:B------:R-:W-:Y:S05]  /*2600*/  @!P0 BRA `(.L_x_2840) ;  /* 0x0000000000048947 */ /* 0x000fea0003800000 */
[----:B------:R-:W-:Y:S01]  /*2610*/  BPT.TRAP 0x1 ;  /* 0x000000040000795c */ /* 0x000fe20000300000 */
.L_x_2840:
[----:B-1----:R-:W-:Y:S05]  /*2620*/  @P1 BRA `(.L_x_2841) ;  /* 0x0000000000081947 */ /* 0x002fea0003800000 */
[----:B------:R-:W1:Y:S02]  /*2630*/  SYNCS.PHASECHK.TRANS64.TRYWAIT P1, [UR7+0x26830], R6 ;  /* 0x02683006ff0075a7 */ /* 0x000e640008020147 */
[----:B-1----:R-:W-:Y:S05]  /*2640*/  @!P1 BRA `(.L_x_2842) ;  /* 0x0000008c009c9947 */ /* 0x002fea0003800000 */
.L_x_2841:
        /* <DEDUP_REMOVED lines=474> */
.L_x_2843:
        /* <DEDUP_REMOVED lines=45> */
.L_x_2844:
        /* <DEDUP_REMOVED lines=62> */
.L_x_2826:
        /* <DEDUP_REMOVED lines=149> */
.L_x_2847:
        /* <DEDUP_REMOVED lines=57> */
.L_x_2849:
[----:B------:R-:W-:Y:S05]  /*5780*/  BSYNC B0 ;  /* 0x0000000000007941 */ /* 0x000fea0003800000 */
.L_x_2848:
        /* <DEDUP_REMOVED lines=22> */
.L_x_2851:
[----:B------:R-:W-:Y:S05]  /*58f0*/  BSYNC B0 ;  /* 0x0000000000007941 */ /* 0x000fea0003800000 */
.L_x_2850:
        /* <DEDUP_REMOVED lines=34> */
.L_x_2853:
[----:B------:R-:W-:Y:S05]  /*5b20*/  BSYNC B0 ;  /* 0x0000000000007941 */ /* 0x000fea0003800000 */
.L_x_2852:
        /* <DEDUP_REMOVED lines=23> */
.L_x_2846:
        /* <DEDUP_REMOVED lines=41> */
.L_x_2854:
        /* <DEDUP_REMOVED lines=44> */
.L_x_2856:
[----:B------:R-:W-:Y:S05]  /*61f0*/  BSYNC B0 ;  /* 0x0000000000007941 */ /* 0x000fea0003800000 */
.L_x_2855:
        /* <DEDUP_REMOVED lines=21> */
.L_x_2858:
[----:B------:R-:W-:Y:S05]  /*6350*/  BSYNC B0 ;  /* 0x0000000000007941 */ /* 0x000fea0003800000 */
.L_x_2857:
        /* <DEDUP_REMOVED lines=30> */
.L_x_2860:
[----:B------:R-:W-:Y:S05]  /*6540*/  BSYNC B0 ;  /* 0x0000000000007941 */ /* 0x000fea0003800000 */
.L_x_2859:
        /* <DEDUP_REMOVED lines=22> */
.L_x_2814:
        /* <DEDUP_REMOVED lines=29> */
.L_x_2862:
[----:B------:R-:W-:Y:S01]  /*6880*/  ULDC UR9, c[0x0][0x8c4] ;  /* 0x0002310000097ab9 */ /* 0x000fe20000000800 */
[----:B------:R-:W-:Y:S01]  /*6890*/  UMOV UR7, UR8 ;  /* 0x0000000800077c82 */ /* 0x000fe20008000000 */
[----:B------:R-:W-:-:S11]  /*68a0*/  UISETP.NE.AND UP0, UPT, UR9, 0x1, UPT ;  /* 0x000000010900788c */ /* 0x000fd6000bf05270 */
[----:B------:R-:W-:Y:S02]  /*68b0*/  @UP0 ULDC.64 UR10, c[0x0][0x8c8] ;  /* 0x00023200000a0ab9 */ /* 0x000fe40000000a00 */
[----:B------:R-:W-:-:S04]  /*68c0*/  UIMAD.WIDE.U32 UR4, UR8, UR10, URZ ;  /* 0x0000000a080472a5 */ /* 0x000fc8000f8e003f */
[----:B------:R-:W-:-:S04]  /*68d0*/  @UP0 USHF.R.U32.HI UR7, URZ, UR11, UR5 ;  /* 0x0000000b3f070299 */ /* 0x000fc80008011605 */
[----:B------:R-:W-:-:S12]  /*68e0*/  UIMAD UR4, UR7, UR9, URZ ;  /* 0x00000009070472a4 */ /* 0x000fd8000f8e023f */
.L_x_2863:
        /* <DEDUP_REMOVED lines=23> */
.L_x_2864:
        /* <DEDUP_REMOVED lines=13> */
.L_x_2866:
[----:B------:R-:W-:-:S05]  /*6b30*/  ULDC UR4, c[0x0][0x8ec] ;  /* 0x00023b0000047ab9 */ /* 0x000fca0000000800 */
.L_x_2865:
[----:B------:R-:W-:-:S04]  /*6b40*/  UIADD3 UR4, UR4, 0x7f, URZ ;  /* 0x0000007f04047890 */ /* 0x000fc8000fffe03f */
[----:B------:R-:W-:-:S04]  /*6b50*/  USHF.R.S32.HI UR5, URZ, 0x1f, UR4 ;  /* 0x0000001f3f057899 */ /* 0x000fc80008011404 */
[----:B------:R-:W-:-:S04]  /*6b60*/  ULEA.HI UR5, UR5, UR4, URZ, 0x7 ;  /* 0x0000000405057291 */ /* 0x000fc8000f8f383f */
[----:B------:R-:W-:-:S04]  /*6b70*/  USHF.R.S32.HI UR5, URZ, 0x7, UR5 ;  /* 0x000000073f057899 */ /* 0x000fc80008011405 */
[----:B------:R-:W-:Y:S02]  /*6b80*/  UISETP.GT.AND UP0, UPT, UR5, UR7, UPT ;  /* 0x000000070500728c */ /* 0x000fe4000bf04270 */
[----:B------:R-:W-:Y:S02]  /*6b90*/  ULOP3.LUT UR7, URZ, UR7, URZ, 0x33, !UPT ;  /* 0x000000073f077292 */ /* 0x000fe4000f8e333f */
[----:B------:R-:W-:Y:S02]  /*6ba0*/  USEL UR10, UR10, 0xffffffff, UP0 ;  /* 0xffffffff0a0a7887 */ /* 0x000fe40008000000 */
[----:B------:R-:W-:-:S04]  /*6bb0*/  UIADD3 UR7, UR5, UR7, URZ ;  /* 0x0000000705077290 */ /* 0x000fc8000fffe03f */
        /* <DEDUP_REMOVED lines=40> */
.L_x_2867:
        /* <DEDUP_REMOVED lines=13> */
.L_x_2868:
        /* <DEDUP_REMOVED lines=12> */
.L_x_2869:
[----:B------:R-:W-:Y:S01]  /*6fd0*/  ULEA UR8, UR7, UR14, 0x7 ;  /* 0x0000000e07087291 */ /* 0x000fe2000f8e383f */
[----:B------:R-:W-:-:S03]  /*6fe0*/  ULDC UR9, c[0x0][0x74c] ;  /* 0x0001d30000097ab9 */ /* 0x000fc60000000800 */
[----:B------:R-:W-:Y:S02]  /*6ff0*/  UIADD3 UR9, UR8, -UR9, -UR11 ;  /* 0x8000000908097290 */ /* 0x000fe4000fffe80b */
        /* <DEDUP_REMOVED lines=13> */
[----:B------:R-:W1:Y:S01]  /*70d0*/  S2R R0, SR_TID.X ;  /* 0x0000000000007919 */ /* 0x000e620000002100 */
[----:B------:R-:W-:Y:S01]  /*70e0*/  UIMAD UR16, UR20, UR18, URZ ;  /* 0x00000012141072a4 */ /* 0x000fe2000f8e023f */
[----:B------:R-:W-:Y:S01]  /*70f0*/  LOP3.LUT R8, RZ, UR7, RZ, 0x33, !PT ;  /* 0x00000007ff087c12 */ /* 0x000fe2000f8e33ff */
[----:B------:R-:W-:Y:S02]  /*7100*/  USHF.R.S32.HI UR15, URZ, 0x1f, UR10 ;  /* 0x0000001f3f0f7899 */ /* 0x000fe4000801140a */
[----:B------:R-:W-:Y:S02]  /*7110*/  UIMAD UR17, UR6, UR19, UR16 ;  /* 0x00000013061172a4 */ /* 0x000fe4000f8e0210 */
[----:B------:R-:W-:Y:S02]  /*7120*/  UIADD3 UR19, UR11, 0x7f, URZ ;  /* 0x0000007f0b137890 */ /* 0x000fe4000fffe03f */
[----:B------:R-:W-:Y:S01]  /*7130*/  UIMAD.WIDE.U32 UR8, UR6, UR18, URZ ;  /* 0x00000012060872a5 */ /* 0x000fe2000f8e003f */
[----:B------:R-:W-:Y:S01]  /*7140*/  ULDC UR21, c[0x0][0x288] ;  /* 0x0000a20000157ab9 */ /* 0x000fe20000000800 */
[----:B------:R-:W-:-:S02]  /*7150*/  UIADD3 UR16, UR12, -UR13, URZ ;  /* 0x8000000d0c107290 */ /* 0x000fc4000fffe03f */
[----:B------:R-:W-:Y:S01]  /*7160*/  UIADD3 UR14, UR11, 0xbf, -UR14 ;  /* 0x000000bf0b0e7890 */ /* 0x000fe2000fffe80e */
[----:B------:R-:W-:Y:S01]  /*7170*/  ULDC UR22, c[0x0][0x760] ;  /* 0x0001d80000167ab9 */ /* 0x000fe20000000800 */
[----:B------:R-:W-:Y:S02]  /*7180*/  USEL UR29, UR10, URZ, !UP0 ;  /* 0x0000003f0a1d7287 */ /* 0x000fe4000c000000 */
[----:B------:R-:W-:Y:S02]  /*7190*/  USEL UR23, UR15, URZ, !UP0 ;  /* 0x0000003f0f177287 */ /* 0x000fe4000c000000 */
[----:B------:R-:W-:Y:S02]  /*71a0*/  UIMAD UR18, UR10, UR21, URZ ;  /* 0x000000150a1272a4 */ /* 0x000fe4000f8e023f */
[----:B------:R-:W-:Y:S02]  /*71b0*/  USHF.R.S32.HI UR11, URZ, 0x1f, UR19 ;  /* 0x0000001f3f0b7899 */ /* 0x000fe40008011413 */
[----:B------:R-:W-:-:S02]  /*71c0*/  UIMAD UR15, UR21, UR22, URZ ;  /* 0x00000016150f72a4 */ /* 0x000fc4000f8e023f */
[----:B------:R-:W-:Y:S02]  /*71d0*/  UIADD3 UR10, UP0, UR4, UR8, URZ ;  /* 0x00000008040a7290 */ /* 0x000fe4000ff1e03f */
[----:B------:R-:W-:Y:S02]  /*71e0*/  UIADD3 UR17, UR9, UR17, URZ ;  /* 0x0000001109117290 */ /* 0x000fe4000fffe03f */
[----:B------:R-:W-:Y:S01]  /*71f0*/  ULOP3.LUT UR21, UR16, 0x1, URZ, 0xc0, !UPT ;  /* 0x0000000110157892 */ /* 0x000fe2000f8ec03f */
[----:B-1----:R-:W-:Y:S01]  /*7200*/  LOP3.LUT R0, R0, 0x1f, RZ, 0xc0, !PT ;  /* 0x0000001f00007812 */ /* 0x002fe200078ec0ff */
[----:B------:R-:W-:Y:S02]  /*7210*/  ULEA.HI UR22, UR11, UR19, URZ, 0x7 ;  /* 0x000000130b167291 */ /* 0x000fe4000f8f383f */
[----:B------:R-:W-:Y:S02]  /*7220*/  UIADD3.X UR11, UR5, UR17, URZ, UP0, !UPT ;  /* 0x00000011050b7290 */ /* 0x000fe400087fe43f */
[----:B------:R-:W-:Y:S01]  /*7230*/  UISETP.NE.U32.AND UP0, UPT, UR21, 0x1, UPT ;  /* 0x000000011500788c */ /* 0x000fe2000bf05070 */
[----:B------:R-:W-:Y:S01]  /*7240*/  ULDC.64 UR30, c[0x0][0x2e0] ;  /* 0x0000b800001e7ab9 */ /* 0x000fe20000000a00 */
[----:B------:R-:W-:-:S02]  /*7250*/  UIADD3 UR16, UP1, UR6, UR18, URZ ;  /* 0x0000001206107290 */ /* 0x000fc4000ff3e03f */
[----:B------:R-:W-:Y:S02]  /*7260*/  UIMAD UR6, UR23, UR30, URZ ;  /* 0x0000001e170672a4 */ /* 0x000fe4000f8e023f */
[----:B------:R-:W-:Y:S01]  /*7270*/  PLOP3.LUT P1, PT, PT, PT, UP0, 0x80, 0x0 ;  /* 0x000000000000781c */ /* 0x000fe20003f2f008 */
[----:B------:R-:W-:Y:S02]  /*7280*/  UIMAD.WIDE.U32 UR10, UR29, UR30, UR10 ;  /* 0x0000001e1d0a72a5 */ /* 0x000fe4000f8e000a */
[----:B------:R-:W-:Y:S01]  /*7290*/  UIMAD UR21, UR29, UR31, UR6 ;  /* 0x0000001f1d1572a4 */ /* 0x000fe2000f8e0206 */
[----:B------:R-:W-:Y:S01]  /*72a0*/  ELECT P0, URZ, PT ;  /* 0x00000000003f782f */ /* 0x000fe20003800000 */
[----:B------:R-:W-:Y:S02]  /*72b0*/  ULEA.HI.X.SX32 UR20, UR18, UR20, 0x1, UP1 ;  /* 0x0000001412147291 */ /* 0x000fe400088f0e3f */
[----:B------:R-:W-:Y:S02]  /*72c0*/  USHF.R.S32.HI UR22, URZ, 0x7, UR22 ;  /* 0x000000073f167899 */ /* 0x000fe40008011416 */
[----:B------:R-:W-:-:S04]  /*72d0*/  UIADD3 UR32, UR11, UR21, URZ ;  /* 0x000000150b207290 */ /* 0x000fc8000fffe03f */
[----:B------:R-:W-:Y:S08]  /*72e0*/  @P1 BRA `(.L_x_2870) ;  /* 0x0000000400881947 */ /* 0x000ff00003800000 */
        /* <DEDUP_REMOVED lines=18> */
.L_x_2873:
[----:B------:R-:W2:Y:S04]  /*7410*/  LDG.E.STRONG.GPU R4, desc[UR46][R2.64] ;  /* 0x0000002e02047981 */ /* 0x000ea8000c1ef900 */
[----:B--2---:R-:W-:Y:S01]  /*7420*/  CCTL.IVALL ;  /* 0x00000000ff00798f */ /* 0x004fe20002000000 */
[----:B------:R-:W-:Y:S05]  /*7430*/  YIELD ;  /* 0x0000000000007946 */ /* 0x000fea0003800000 */
[----:B------:R-:W-:-:S13]  /*7440*/  ISETP.NE.AND P1, PT, R4, R5, PT ;  /* 0x000000050400720c */ /* 0x000fda0003f25270 */
[----:B------:R-:W-:Y:S05]  /*7450*/  @P1 BRA `(.L_x_2873) ;  /* 0xfffffffc00ec1947 */ /* 0x000fea000383ffff */
.L_x_2872:
[----:B------:R-:W-:Y:S05]  /*7460*/  BSYNC B0 ;  /* 0x0000000000007941 */ /* 0x000fea0003800000 */
.L_x_2871:
[----:B------:R-:W-:-:S03]  /*7470*/  UMOV UR6, 0xffffffff ;  /* 0xffffffff00067882 */ /* 0x000fc60000000000 */
[----:B------:R-:W-:Y:S05]  /*7480*/  BRA.DIV UR6, `(.L_x_2874) ;  /* 0x0000004206247947 */ /* 0x000fea000b800000 */
[----:B------:R-:W-:Y:S01]  /*7490*/  NOP ;  /* 0x0000000000007918 */ /* 0x000fe20000000000 */
.L_x_2949:
        /* <DEDUP_REMOVED lines=22> */
.L_x_2876:
[----:B------:R-:W-:Y:S05]  /*7600*/  BSYNC B0 ;  /* 0x0000000000007941 */ /* 0x000fea0003800000 */
.L_x_2875:
        /* <DEDUP_REMOVED lines=9> */
[----:B------:R-:W-:Y:S02]  /*76a0*/  UIADD3 UR24, UP0, UR6, UR10, URZ ;  /* 0x0000000a06187290 */ /* 0x000fe4000ff1e03f */
[----:B-1----:R-:W-:Y:S02]  /*76b0*/  ULEA UR23, UR23, UR7, 0x18 ;  /* 0x0000000717177291 */ /* 0x002fe4000f8ec03f */
[----:B------:R-:W-:Y:S02]  /*76c0*/  ULEA.HI.X.SX32 UR7, UR6, UR32, 0x1, UP0 ;  /* 0x0000002006077291 */ /* 0x000fe400080f0e3f */
        /* <DEDUP_REMOVED lines=8> */
.L_x_2878:
[----:B------:R-:W-:Y:S05]  /*7750*/  BSYNC B0 ;  /* 0x0000000000007941 */ /* 0x000fea0003800000 */
.L_x_2877:
[----:B------:R-:W-:Y:S06]  /*7760*/  BAR.ARV 0xa, 0xa0 ;  /* 0x0282800000007b1d */ /* 0x000fec0000002000 */
[----:B------:R-:W-:Y:S04]  /*7770*/  BSSY B0, `(.L_x_2879) ;  /* 0x0000003000007945 */ /* 0x000fe80003800000 */
[----:B------:R-:W-:Y:S05]  /*7780*/  @!P0 BRA `(.L_x_2880) ;  /* 0x0000000000048947 */ /* 0x000fea0003800000 */
[----:B------:R-:W-:-:S04]  /*7790*/  DEPBAR.LE SB0, 0x0 ;  /* 0x000080000000791a */ /* 0x000fc80000000000 */
.L_x_2880:
[----:B------:R-:W-:Y:S05]  /*77a0*/  BSYNC B0 ;  /* 0x0000000000007941 */ /* 0x000fea0003800000 */
.L_x_2879:
        /* <DEDUP_REMOVED lines=19> */
.L_x_2882:
[----:B------:R-:W-:Y:S05]  /*78e0*/  BSYNC B0 ;  /* 0x0000000000007941 */ /* 0x000fea0003800000 */
.L_x_2881:
[----:B------:R-:W-:Y:S01]  /*78f0*/  UIADD3 UR7, UR13, 0x1, URZ ;  /* 0x000000010d077890 */ /* 0x000fe2000fffe03f */
[----:B------:R-:W-:Y:S11]  /*7900*/  BRA `(.L_x_2883) ;  /* 0x0000000000047947 */ /* 0x000ff60003800000 */
.L_x_2870:
[----:B------:R-:W-:-:S05]  /*7910*/  UMOV UR7, UR13 ;  /* 0x0000000d00077c82 */ /* 0x000fca0008000000 */
.L_x_2883:
[----:B------:R-:W-:-:S04]  /*7920*/  UIADD3 UR6, UR13, 0x1, URZ ;  /* 0x000000010d067890 */ /* 0x000fc8000fffe03f */
[----:B------:R-:W-:-:S06]  /*7930*/  UISETP.NE.AND UP0, UPT, UR12, UR6, UPT ;  /* 0x000000060c00728c */ /* 0x000fcc000bf05270 */
[----:B------:R-:W-:-:S13]  /*7940*/  PLOP3.LUT P1, PT, PT, PT, UP0, 0x80, 0x0 ;  /* 0x000000000000781c */ /* 0x000fda0003f2f008 */
[----:B------:R-:W-:Y:S05]  /*7950*/  @!P1 BRA `(.L_x_2821) ;  /* 0x0000003800849947 */ /* 0x000fea0003800000 */
[----:B------:R-:W-:Y:S01]  /*7960*/  UMOV UR18, UR8 ;  /* 0x0000000800127c82 */ /* 0x000fe20008000000 */
[----:B------:R-:W-:Y:S01]  /*7970*/  UMOV UR19, UR17 ;  /* 0x0000001100137c82 */ /* 0x000fe20008000000 */
[----:B------:R-:W-:Y:S01]  /*7980*/  ULDC.64 UR24, c[0x0][0x2c0] ;  /* 0x0000b00000187ab9 */ /* 0x000fe20000000a00 */
[----:B------:R-:W-:Y:S01]  /*7990*/  UIMAD.WIDE.U32 UR18, UR29, UR30, UR18 ;  /* 0x0000001e1d1272a5 */ /* 0x000fe2000f8e0012 */
[----:B------:R-:W-:Y:S01]  /*79a0*/  UMOV UR23, UR7 ;  /* 0x0000000700177c82 */ /* 0x000fe20008000000 */
[----:B------:R-:W-:Y:S02]  /*79b0*/  UMOV UR6, URZ ;  /* 0x0000003f00067c82 */ /* 0x000fe40008000000 */
[----:B------:R-:W-:-:S04]  /*79c0*/  UIADD3 UR27, UP0, UR4, UR18, URZ ;  /* 0x00000012041b7290 */ /* 0x000fc8000ff1e03f */
[----:B------:R-:W-:Y:S02]  /*79d0*/  UIADD3.X UR18, UR5, UR21, UR19, UP0, !UPT ;  /* 0x0000001505127290 */ /* 0x000fe400087fe413 */
[----:B------:R-:W-:-:S04]  /*79e0*/  ULEA UR26, UP0, UR27, UR24, 0x2 ;  /* 0x000000181b1a7291 */ /* 0x000fc8000f80103f */
[----:B------:R-:W-:Y:S02]  /*79f0*/  ULEA.HI.X UR27, UR27, UR25, UR18, 0x2, UP0 ;  /* 0x000000191b1b7291 */ /* 0x000fe400080f1412 */
[----:B------:R-:W-:-:S04]  /*7a00*/  UIADD3 UR26, UP0, UR26, 0x3000, URZ ;  /* 0x000030001a1a7890 */ /* 0x000fc8000ff1e03f */
[----:B------:R-:W-:-:S12]  /*7a10*/  UIADD3.X UR27, URZ, UR27, URZ, UP0, !UPT ;  /* 0x0000001b3f1b7290 */ /* 0x000fd800087fe43f */
.L_x_2908:
        /* <DEDUP_REMOVED lines=18> */
.L_x_2886:
[----:B------:R-:W2:Y:S04]  /*7b40*/  LDG.E.STRONG.GPU R4, desc[UR46][R2.64] ;  /* 0x0000002e02047981 */ /* 0x000ea8000c1ef900 */
[----:B--2---:R-:W-:Y:S01]  /*7b50*/  CCTL.IVALL ;  /* 0x00000000ff00798f */ /* 0x004fe20002000000 */
[----:B------:R-:W-:Y:S05]  /*7b60*/  YIELD ;  /* 0x0000000000007946 */ /* 0x000fea0003800000 */
[----:B------:R-:W-:-:S13]  /*7b70*/  ISETP.NE.AND P1, PT, R4, R5, PT ;  /* 0x000000050400720c */ /* 0x000fda0003f25270 */
[----:B------:R-:W-:Y:S05]  /*7b80*/  @P1 BRA `(.L_x_2886) ;  /* 0xfffffffc00ec1947 */ /* 0x000fea000383ffff */
.L_x_2885:
[----:B------:R-:W-:Y:S05]  /*7b90*/  BSYNC B0 ;  /* 0x0000000000007941 */ /* 0x000fea0003800000 */
.L_x_2884:
[----:B------:R-:W-:-:S03]  /*7ba0*/  UMOV UR24, 0xffffffff ;  /* 0xffffffff00187882 */ /* 0x000fc60000000000 */
[----:B------:R-:W-:Y:S05]  /*7bb0*/  BRA.DIV UR24, `(.L_x_2887) ;  /* 0x0000003a18747947 */ /* 0x000fea000b800000 */
[----:B------:R-:W-:Y:S01]  /*7bc0*/  NOP ;  /* 0x0000000000007918 */ /* 0x000fe20000000000 */
.L_x_2952:
        /* <DEDUP_REMOVED lines=19> */
.L_x_2889:
[----:B------:R-:W-:Y:S05]  /*7d00*/  BSYNC B0 ;  /* 0x0000000000007941 */ /* 0x000fea0003800000 */
.L_x_2888:
        /* <DEDUP_REMOVED lines=15> */
.L_x_2891:
[----:B------:R-:W-:Y:S05]  /*7e00*/  BSYNC B0 ;  /* 0x0000000000007941 */ /* 0x000fea0003800000 */
.L_x_2890:
[----:B------:R-:W-:Y:S06]  /*7e10*/  BAR.ARV 0xa, 0xa0 ;  /* 0x0282800000007b1d */ /* 0x000fec0000002000 */
[----:B------:R-:W-:Y:S04]  /*7e20*/  BSSY B0, `(.L_x_2892) ;  /* 0x0000003000007945 */ /* 0x000fe80003800000 */
[----:B------:R-:W-:Y:S05]  /*7e30*/  @!P0 BRA `(.L_x_2893) ;  /* 0x0000000000048947 */ /* 0x000fea0003800000 */
[----:B------:R-:W-:-:S04]  /*7e40*/  DEPBAR.LE SB0, 0x0 ;  /* 0x000080000000791a */ /* 0x000fc80000000000 */
.L_x_2893:
[----:B------:R-:W-:Y:S05]  /*7e50*/  BSYNC B0 ;  /* 0x0000000000007941 */ /* 0x000fea0003800000 */
.L_x_2892:
        /* <DEDUP_REMOVED lines=19> */
.L_x_2895:
[----:B------:R-:W-:Y:S05]  /*7f90*/  BSYNC B0 ;  /* 0x0000000000007941 */ /* 0x000fea0003800000 */
.L_x_2894:
        /* <DEDUP_REMOVED lines=16> */
.L_x_2898:
[----:B------:R-:W2:Y:S04]  /*80a0*/  LDG.E.STRONG.GPU R4, desc[UR46][R2.64] ;  /* 0x0000002e02047981 */ /* 0x000ea8000c1ef900 */
[----:B--2---:R-:W-:Y:S01]  /*80b0*/  CCTL.IVALL ;  /* 0x00000000ff00798f */ /* 0x004fe20002000000 */
[----:B------:R-:W-:Y:S05]  /*80c0*/  YIELD ;  /* 0x0000000000007946 */ /* 0x000fea0003800000 */
[----:B------:R-:W-:-:S13]  /*80d0*/  ISETP.NE.AND P1, PT, R4, R5, PT ;  /* 0x000000050400720c */ /* 0x000fda0003f25270 */
[----:B------:R-:W-:Y:S05]  /*80e0*/  @P1 BRA `(.L_x_2898) ;  /* 0xfffffffc00ec1947 */ /* 0x000fea000383ffff */
.L_x_2897:
[----:B------:R-:W-:Y:S05]  /*80f0*/  BSYNC B0 ;  /* 0x0000000000007941 */ /* 0x000fea0003800000 */
.L_x_2896:
[----:B------:R-:W-:-:S03]  /*8100*/  UMOV UR18, 0xffffffff ;  /* 0xffffffff00127882 */ /* 0x000fc60000000000 */
[----:B------:R-:W-:Y:S05]  /*8110*/  BRA.DIV UR18, `(.L_x_2899) ;  /* 0x0000003612387947 */ /* 0x000fea000b800000 */
[----:B------:R-:W-:Y:S01]  /*8120*/  NOP ;  /* 0x0000000000007918 */ /* 0x000fe20000000000 */
.L_x_2955:
        /* <DEDUP_REMOVED lines=15> */
.L_x_2901:
[----:B------:R-:W-:Y:S05]  /*8220*/  BSYNC B0 ;  /* 0x0000000000007941 */ /* 0x000fea0003800000 */
.L_x_2900:
        /* <DEDUP_REMOVED lines=15> */
.L_x_2903:
[----:B------:R-:W-:Y:S05]  /*8320*/  BSYNC B0 ;  /* 0x0000000000007941 */ /* 0x000fea0003800000 */
.L_x_2902:
[----:B------:R-:W-:Y:S06]  /*8330*/  BAR.ARV 0xa, 0xa0 ;  /* 0x0282800000007b1d */ /* 0x000fec0000002000 */
[----:B------:R-:W-:Y:S04]  /*8340*/  BSSY B0, `(.L_x_2904) ;  /* 0x0000003000007945 */ /* 0x000fe80003800000 */
[----:B------:R-:W-:Y:S05]  /*8350*/  @!P0 BRA `(.L_x_2905) ;  /* 0x0000000000048947 */ /* 0x000fea0003800000 */
[----:B------:R-:W-:-:S04]  /*8360*/  DEPBAR.LE SB0, 0x0 ;  /* 0x000080000000791a */ /* 0x000fc80000000000 */
.L_x_2905:
[----:B------:R-:W-:Y:S05]  /*8370*/  BSYNC B0 ;  /* 0x0000000000007941 */ /* 0x000fea0003800000 */
.L_x_2904:
        /* <DEDUP_REMOVED lines=19> */
.L_x_2907:
[----:B------:R-:W-:Y:S05]  /*84b0*/  BSYNC B0 ;  /* 0x0000000000007941 */ /* 0x000fea0003800000 */
.L_x_2906:
[----:B------:R-:W-:Y:S02]  /*84c0*/  UIADD3 UR7, UR7, 0x2, URZ ;  /* 0x0000000207077890 */ /* 0x000fe4000fffe03f */
[----:B------:R-:W-:Y:S02]  /*84d0*/  UIADD3 UR6, UR6, 0x3000, URZ ;  /* 0x0000300006067890 */ /* 0x000fe4000fffe03f */
[----:B------:R-:W-:-:S06]  /*84e0*/  UISETP.GE.AND UP0, UPT, UR7, UR12, UPT ;  /* 0x0000000c0700728c */ /* 0x000fcc000bf06270 */
[----:B------:R-:W-:-:S13]  /*84f0*/  PLOP3.LUT P1, PT, PT, PT, UP0, 0x80, 0x0 ;  /* 0x000000000000781c */ /* 0x000fda0003f2f008 */
[----:B------:R-:W-:Y:S05]  /*8500*/  @!P1 BRA `(.L_x_2908) ;  /* 0xfffffff400449947 */ /* 0x000fea000383ffff */
[----:B------:R-:W-:Y:S05]  /*8510*/  BRA `(.L_x_2821) ;  /* 0x0000002c00947947 */ /* 0x000fea0003800000 */
.L_x_2861:
[----:B------:R-:W1:Y:S01]  /*8520*/  LDC R5, c[0x0][0x8d0] ;  /* 0x00023400ff057b82 */ /* 0x000e620000000800 */
[----:B------:R-:W2:Y:S01]  /*8530*/  S2R R3, SR_CTAID.X ;  /* 0x0000000000037919 */ /* 0x000ea20000002500 */
[----:B------:R-:W-:Y:S01]  /*8540*/  ULDC UR4, c[0x0][0x8e8] ;  /* 0x00023a0000047ab9 */ /* 0x000fe20000000800 */
[----:B-1----:R-:W-:Y:S01]  /*8550*/  ISETP.NE.AND P0, PT, R5, 0x1, PT ;  /* 0x000000010500780c */ /* 0x002fe20003f05270 */
[----:B--2---:R-:W-:-:S12]  /*8560*/  IMAD.MOV.U32 R2, RZ, RZ, R3 ;  /* 0x000000ffff027224 */ /* 0x004fd800078e0003 */
[----:B------:R-:W1:Y:S08]  /*8570*/  @P0 LDC R0, c[0x0][0x8d4] ;  /* 0x00023500ff000b82 */ /* 0x000e700000000800 */
[----:B------:R-:W2:Y:S01]  /*8580*/  @P0 LDC R7, c[0x0][0x8d8] ;  /* 0x00023600ff070b82 */ /* 0x000ea20000000800 */
[----:B-1----:R-:W-:-:S05]  /*8590*/  @P0 IMAD.HI.U32 R0, R3, R0, RZ ;  /* 0x0000000003000227 */ /* 0x002fca00078e00ff */
[----:B--2---:R-:W-:-:S04]  /*85a0*/  @P0 SHF.R.U32.HI R2, RZ, R7, R0 ;  /* 0x00000007ff020219 */ /* 0x004fc80000011600 */
[----:B------:R-:W-:Y:S01]  /*85b0*/  ISETP.GE.AND P0, PT, R2, UR4, PT ;  /* 0x0000000402007c0c */ /* 0x000fe2000bf06270 */
[----:B------:R-:W-:-:S04]  /*85c0*/  IMAD.MOV R0, RZ, RZ, -R2 ;  /* 0x000000ffff007224 */ /* 0x000fc800078e0a02 */
[----:B------:R-:W-:-:S08]  /*85d0*/  IMAD R5, R5, R0, R3 ;  /* 0x0000000005057224 */ /* 0x000fd000078e0203 */
[----:B------:R-:W-:Y:S05]  /*85e0*/  @!P0 BRA `(.L_x_2909) ;  /* 0x0000000000208947 */ /* 0x000fea0003800000 */
[----:B------:R-:W1:Y:S01]  /*85f0*/  LDC R3, c[0x0][0x8dc] ;  /* 0x00023700ff037b82 */ /* 0x000e620000000800 */
[----:B------:R-:W-:Y:S01]  /*8600*/  IMAD.MOV.U32 R0, RZ, RZ, R5 ;  /* 0x000000ffff007224 */ /* 0x000fe200078e0005 */
[----:B-1----:R-:W-:-:S13]  /*8610*/  ISETP.NE.AND P0, PT, R3, 0x1, PT ;  /* 0x000000010300780c */ /* 0x002fda0003f05270 */
[----:B------:R-:W1:Y:S02]  /*8620*/  @P0 LDC.64 R6, c[0x0][0x8e0] ;  /* 0x00023800ff060b82 */ /* 0x000e640000000a00 */
[----:B-1----:R-:W-:-:S05]  /*8630*/  @P0 IMAD.HI.U32 R4, R5, R6, RZ ;  /* 0x0000000605040227 */ /* 0x002fca00078e00ff */
[----:B------:R-:W-:-:S05]  /*8640*/  @P0 SHF.R.U32.HI R0, RZ, R7, R4 ;  /* 0x00000007ff000219 */ /* 0x000fca0000011604 */
[----:B------:R-:W-:Y:S01]  /*8650*/  IMAD R3, R0, R3, RZ ;  /* 0x0000000300037224 */ /* 0x000fe200078e02ff */
[----:B------:R-:W-:Y:S06]  /*8660*/  BRA `(.L_x_2910) ;  /* 0x00000000001c7947 */ /* 0x000fec0003800000 */
.L_x_2909:
[----:B------:R-:W1:Y:S01]  /*8670*/  LDC R3, c[0x0][0x8c4] ;  /* 0x00023100ff037b82 */ /* 0x000e620000000800 */
[----:B------:R-:W-:Y:S01]  /*8680*/  IMAD.MOV.U32 R0, RZ, RZ, R5 ;  /* 0x000000ffff007224 */ /* 0x000fe200078e0005 */
[----:B-1----:R-:W-:-:S13]  /*8690*/  ISETP.NE.AND P0, PT, R3, 0x1, PT ;  /* 0x000000010300780c */ /* 0x002fda0003f05270 */
[----:B------:R-:W1:Y:S02]  /*86a0*/  @P0 LDC.64 R6, c[0x0][0x8c8] ;  /* 0x00023200ff060b82 */ /* 0x000e640000000a00 */
[----:B-1----:R-:W-:-:S05]  /*86b0*/  @P0 IMAD.HI.U32 R4, R5, R6, RZ ;  /* 0x0000000605040227 */ /* 0x002fca00078e00ff */
[----:B------:R-:W-:-:S05]  /*86c0*/  @P0 SHF.R.U32.HI R0, RZ, R7, R4 ;  /* 0x00000007ff000219 */ /* 0x000fca0000011604 */
[----:B------:R-:W-:-:S07]  /*86d0*/  IMAD R3, R0, R3, RZ ;  /* 0x0000000300037224 */ /* 0x000fce00078e02ff */
.L_x_2910:
[----:B------:R-:W1:Y:S01]  /*86e0*/  LDC R8, c[0x0][0x8b8] ;  /* 0x00022e00ff087b82 */ /* 0x000e620000000800 */
[----:B------:R-:W-:Y:S01]  /*86f0*/  IMAD.IADD R3, R5, 0x1, -R3 ;  /* 0x0000000105037824 */ /* 0x000fe200078e0a03 */
[----:B------:R-:W-:-:S06]  /*8700*/  ULDC.64 UR6, c[0x0][0x8f8] ;  /* 0x00023e0000067ab9 */ /* 0x000fcc0000000a00 */
[----:B------:R-:W2:Y:S01]  /*8710*/  LDC R4, c[0x0][0x8c4] ;  /* 0x00023100ff047b82 */ /* 0x000ea20000000800 */
[C---:B-1----:R-:W-:Y:S02]  /*8720*/  ISETP.NE.AND P0, PT, R8.reuse, 0x1, PT ;  /* 0x000000010800780c */ /* 0x042fe40003f05270 */
[----:B------:R-:W-:Y:S01]  /*8730*/  R2UR UR20, R8 ;  /* 0x00000000081472ca */ /* 0x000fe200000e0000 */
[----:B--2---:R-:W-:-:S04]  /*8740*/  IMAD R3, R2, R4, R3 ;  /* 0x0000000402037224 */ /* 0x004fc800078e0203 */
[----:B------:R-:W-:-:S06]  /*8750*/  IMAD.MOV.U32 R11, RZ, RZ, R3 ;  /* 0x000000ffff0b7224 */ /* 0x000fcc00078e0003 */
[----:B------:R-:W1:Y:S01]  /*8760*/  @P0 LDC R6, c[0x0][0x8bc] ;  /* 0x00022f00ff060b82 */ /* 0x000e620000000800 */
[----:B------:R-:W-:-:S07]  /*8770*/  R2UR UR5, R3 ;  /* 0x00000000030572ca */ /* 0x000fce00000e0000 */
[----:B------:R-:W2:Y:S01]  /*8780*/  @P0 LDC R7, c[0x0][0x8c0] ;  /* 0x00023000ff070b82 */ /* 0x000ea20000000800 */
[----:B-1----:R-:W-:-:S05]  /*8790*/  @P0 IMAD.HI.U32 R2, R3, R6, RZ ;  /* 0x0000000603020227 */ /* 0x002fca00078e00ff */
[----:B--2---:R-:W-:Y:S02]  /*87a0*/  @P0 SHF.R.U32.HI R11, RZ, R7, R2 ;  /* 0x00000007ff0b0219 */ /* 0x004fe40000011602 */
[----:B------:R-:W-:-:S03]  /*87b0*/  ISETP.NE.U32.AND P0, PT, RZ, UR6, PT ;  /* 0x00000006ff007c0c */ /* 0x000fc6000bf05070 */
[----:B------:R-:W-:Y:S01]  /*87c0*/  IMAD.MOV R2, RZ, RZ, -R11 ;  /* 0x000000ffff027224 */ /* 0x000fe200078e0a0b */
[----:B------:R-:W-:-:S04]  /*87d0*/  ISETP.NE.AND.EX P0, PT, RZ, UR7, PT, P0 ;  /* 0x00000007ff007c0c */ /* 0x000fc8000bf05300 */
[----:B------:R-:W-:-:S13]  /*87e0*/  R2UR UR4, R2 ;  /* 0x00000000020472ca */ /* 0x000fda00000e0000 */
[----:B------:R-:W-:Y:S01]  /*87f0*/  UIMAD UR20, UR20, UR4, UR5 ;  /* 0x00000004141472a4 */ /* 0x000fe2000f8e0205 */
[----:B------:R-:W-:Y:S11]  /*8800*/  @!P0 BRA `(.L_x_2911) ;  /* 0x0000000000108947 */ /* 0x000ff60003800000 */
[----:B------:R-:W1:Y:S02]  /*8810*/  LDC.64 R2, c[0x0][0x8f8] ;  /* 0x00023e00ff027b82 */ /* 0x000e640000000a00 */
[----:B-1----:R-:W-:-:S05]  /*8820*/  IMAD.WIDE R2, R11, 0x4, R2 ;  /* 0x000000040b027825 */ /* 0x002fca00078e0202 */
[----:B------:R2:W5:Y:S01]  /*8830*/  LDG.E R4, desc[UR46][R2.64] ;  /* 0x0000002e02047981 */ /* 0x000562000c1e1900 */
[----:B------:R-:W-:Y:S05]  /*8840*/  BRA `(.L_x_2912) ;  /* 0x00000000002c7947 */ /* 0x000fea0003800000 */
.L_x_2911:
[----:B------:R-:W-:Y:S02]  /*8850*/  ULDC.64 UR4, c[0x0][0x8f0] ;  /* 0x00023c0000047ab9 */ /* 0x000fe40000000a00 */
[----:B------:R-:W-:-:S04]  /*8860*/  ISETP.NE.U32.AND P0, PT, RZ, UR4, PT ;  /* 0x00000004ff007c0c */ /* 0x000fc8000bf05070 */
[----:B------:R-:W-:-:S13]  /*8870*/  ISETP.NE.AND.EX P0, PT, RZ, UR5, PT, P0 ;  /* 0x00000005ff007c0c */ /* 0x000fda000bf05300 */
[----:B------:R-:W-:Y:S05]  /*8880*/  @!P0 BRA `(.L_x_2913) ;  /* 0x0000000000188947 */ /* 0x000fea0003800000 */
[----:B------:R-:W1:Y:S02]  /*8890*/  LDC.64 R2, c[0x0][0x8f0] ;  /* 0x00023c00ff027b82 */ /* 0x000e640000000a00 */
[----:B-1----:R-:W-:-:S05]  /*88a0*/  IMAD.WIDE R2, R11, 0x4, R2 ;  /* 0x000000040b027825 */ /* 0x002fca00078e0202 */
[----:B------:R-:W2:Y:S04]  /*88b0*/  LDG.E R4, desc[UR46][R2.64] ;  /* 0x0000002e02047981 */ /* 0x000ea8000c1e1900 */
[----:B------:R-:W2:Y:S02]  /*88c0*/  LDG.E R5, desc[UR46][R2.64+0x4] ;  /* 0x0000042e02057981 */ /* 0x000ea4000c1e1900 */
[----:B--2---:R-:W-:Y:S01]  /*88d0*/  IMAD.IADD R4, R5, 0x1, -R4 ;  /* 0x0000000105047824 */ /* 0x004fe200078e0a04 */
[----:B------:R-:W-:Y:S06]  /*88e0*/  BRA `(.L_x_2912) ;  /* 0x0000000000047947 */ /* 0x000fec0003800000 */
.L_x_2913:
[----:B------:R-:W1:Y:S02]  /*88f0*/  LDC R4, c[0x0][0x8ec] ;  /* 0x00023b00ff047b82 */ /* 0x000e640000000800 */
.L_x_2912:
[----:B-1---5:R-:W-:Y:S01]  /*8900*/  VIADD R4, R4, 0x7f ;  /* 0x0000007f04047836 */ /* 0x022fe20000000000 */
[----:B------:R-:W-:Y:S01]  /*8910*/  LOP3.LUT R12, R0, 0x1ffffff, RZ, 0x3c, !PT ;  /* 0x01ffffff000c7812 */ /* 0x000fe200078e3cff */
[----:B------:R-:W-:Y:S02]  /*8920*/  IMAD.MOV.U32 R10, RZ, RZ, 0x1 ;  /* 0x00000001ff0a7424 */ /* 0x000fe400078e00ff */
[----:B--2---:R-:W-:Y:S01]  /*8930*/  IMAD.MOV.U32 R2, RZ, RZ, RZ ;  /* 0x000000ffff027224 */ /* 0x004fe200078e00ff */
[----:B------:R-:W-:-:S04]  /*8940*/  SHF.R.S32.HI R3, RZ, 0x1f, R4 ;  /* 0x0000001fff037819 */ /* 0x000fc80000011404 */
[----:B------:R-:W-:-:S04]  /*8950*/  LEA.HI R3, R3, R4, RZ, 0x7 ;  /* 0x0000000403037211 */ /* 0x000fc800078f38ff */
[----:B------:R-:W-:-:S04]  /*8960*/  SHF.R.S32.HI R3, RZ, 0x7, R3 ;  /* 0x00000007ff037819 */ /* 0x000fc80000011403 */
[C---:B------:R-:W-:Y:S01]  /*8970*/  ISETP.GT.AND P0, PT, R3.reuse, R0, PT ;  /* 0x000000000300720c */ /* 0x040fe20003f04270 */
[----:B------:R-:W-:-:S03]  /*8980*/  IMAD.IADD R12, R3, 0x1, R12 ;  /* 0x00000001030c7824 */ /* 0x000fc600078e020c */
[----:B------:R-:W-:-:S04]  /*8990*/  SEL R11, R11, 0xffffffff, P0 ;  /* 0xffffffff0b0b7807 */ /* 0x000fc80000000000 */
[----:B------:R-:W-:-:S13]  /*89a0*/  ISETP.GE.AND P0, PT, R11, RZ, PT ;  /* 0x000000ff0b00720c */ /* 0x000fda0003f06270 */
[----:B------:R-:W-:Y:S05]  /*89b0*/  @!P0 BRA `(.L_x_2914) ;  /* 0x0000002400d88947 */ /* 0x000fea0003800000 */
[----:B------:R-:W1:Y:S08]  /*89c0*/  LDC.64 R8, c[0x0][0x770] ;  /* 0x0001dc00ff087b82 */ /* 0x000e700000000a00 */
[----:B------:R-:W2:Y:S08]  /*89d0*/  LDC.64 R2, c[0x0][0x780] ;  /* 0x0001e000ff027b82 */ /* 0x000eb00000000a00 */
[----:B------:R-:W3:Y:S01]  /*89e0*/  LDC.64 R6, c[0x0][0x778] ;  /* 0x0001de00ff067b82 */ /* 0x000ee20000000a00 */
[----:B-1----:R-:W-:-:S07]  /*89f0*/  ISETP.NE.U32.AND P0, PT, R8, RZ, PT ;  /* 0x000000ff0800720c */ /* 0x002fce0003f05070 */
[----:B------:R-:W1:Y:S01]  /*8a00*/  LDC.64 R14, c[0x0][0x778] ;  /* 0x0001de00ff0e7b82 */ /* 0x000e620000000a00 */
[----:B------:R-:W-:Y:S02]  /*8a10*/  ISETP.NE.AND.EX P0, PT, R9, RZ, PT, P0 ;  /* 0x000000ff0900720c */ /* 0x000fe40003f05300 */
[----:B--2---:R-:W-:-:S05]  /*8a20*/  ISETP.NE.U32.AND P1, PT, R2, RZ, PT ;  /* 0x000000ff0200720c */ /* 0x004fca0003f25070 */
[----:B------:R-:W2:Y:S01]  /*8a30*/  LDC.64 R4, c[0x0][0x770] ;  /* 0x0001dc00ff047b82 */ /* 0x000ea20000000a00 */
[----:B------:R-:W-:-:S05]  /*8a40*/  ISETP.NE.AND.EX P1, PT, R3, RZ, PT, P1 ;  /* 0x000000ff0300720c */ /* 0x000fca0003f25310 */
[----:B------:R-:W-:Y:S01]  /*8a50*/  VOTEU.ANY UP0, P0 ;  /* 0x00000000003f7886 */ /* 0x000fe20000000100 */
[----:B---3--:R-:W-:Y:S02]  /*8a60*/  ISETP.NE.U32.AND P0, PT, R6, RZ, PT ;  /* 0x000000ff0600720c */ /* 0x008fe40003f05070 */
[----:B------:R-:W-:Y:S02]  /*8a70*/  PLOP3.LUT P2, PT, PT, PT, UP0, 0x80, 0x0 ;  /* 0x000000000000781c */ /* 0x000fe40003f4f008 */
[----:B------:R-:W-:-:S03]  /*8a80*/  ISETP.NE.AND.EX P0, PT, R7, RZ, PT, P0 ;  /* 0x000000ff0700720c */ /* 0x000fc60003f05300 */
[----:B------:R-:W3:Y:S01]  /*8a90*/  @P1 LDC.64 R6, c[0x0][0x780] ;  /* 0x0001e000ff061b82 */ /* 0x000ee20000000a00 */
[----:B-1----:R-:W-:-:S07]  /*8aa0*/  IMAD.WIDE R2, R11, 0x4, R14 ;  /* 0x000000040b027825 */ /* 0x002fce00078e020e */
[----:B------:R-:W1:Y:S01]  /*8ab0*/  LDC R15, c[0x0][0x280] ;  /* 0x0000a000ff0f7b82 */ /* 0x000e620000000800 */
[----:B--2---:R-:W-:-:S05]  /*8ac0*/  IMAD.WIDE R4, R11, 0x4, R4 ;  /* 0x000000040b047825 */ /* 0x004fca00078e0204 */
[----:B------:R-:W2:Y:S01]  /*8ad0*/  @P2 LDG.E R16, desc[UR46][R4.64] ;  /* 0x0000002e04102981 */ /* 0x000ea2000c1e1900 */
[----:B------:R-:W-:-:S03]  /*8ae0*/  IMAD.MOV.U32 R13, RZ, RZ, RZ ;  /* 0x000000ffff0d7224 */ /* 0x000fc600078e00ff */
[----:B------:R4:W5:Y:S04]  /*8af0*/  @P2 LDG.E R0, desc[UR46][R4.64] ;  /* 0x0000002e04002981 */ /* 0x000968000c1e1900 */
[----:B------:R4:W5:Y:S01]  /*8b00*/  @P0 LDG.E R13, desc[UR46][R2.64] ;  /* 0x0000002e020d0981 */ /* 0x000962000c1e1900 */
[----:B---3--:R-:W-:-:S05]  /*8b10*/  @P1 IMAD.WIDE R6, R11, 0x4, R6 ;  /* 0x000000040b061825 */ /* 0x008fca00078e0206 */
[----:B-1----:R4:W5:Y:S01]  /*8b20*/  @P1 LDG.E R15, desc[UR46][R6.64] ;  /* 0x0000002e060f1981 */ /* 0x002962000c1e1900 */
[----:B--2---:R-:W-:-:S05]  /*8b30*/  @P2 IMAD R16, R11, 0x40, R16 ;  /* 0x000000400b102824 */ /* 0x004fca00078e0210 */
[----:B------:R-:W-:Y:S01]  /*8b40*/  @P2 R2UR UR4, R16 ;  /* 0x00000000100422ca */ /* 0x000fe200000e0000 */
[----:B----4-:R-:W-:-:S14]  /*8b50*/  @P1 BRA `(.L_x_2915) ;  /* 0x0000000000101947 */ /* 0x010fdc0003800000 */
[----:B------:R-:W-:Y:S05]  /*8b60*/  @!P2 BRA `(.L_x_2915) ;  /* 0x00000000000ca947 */ /* 0x000fea0003800000 */
[----:B------:R-:W2:Y:S04]  /*8b70*/  LDG.E R6, desc[UR46][R4.64] ;  /* 0x0000002e04067981 */ /* 0x000ea8000c1e1900 */
[----:B-----5:R-:W2:Y:S02]  /*8b80*/  LDG.E R15, desc[UR46][R4.64+0x4] ;  /* 0x0000042e040f7981 */ /* 0x020ea4000c1e1900 */
[----:B--2---:R-:W-:-:S07]  /*8b90*/  IMAD.IADD R15, R15, 0x1, -R6 ;  /* 0x000000010f0f7824 */ /* 0x004fce00078e0a06 */
.L_x_2915:
[----:B------:R-:W-:Y:S01]  /*8ba0*/  @UP0 USHF.R.S32.HI UR5, URZ, 0x1f, UR4 ;  /* 0x0000001f3f050899 */ /* 0x000fe20008011404 */
[----:B------:R-:W-:Y:S01]  /*8bb0*/  ULDC.64 UR8, c[0x0][0x788] ;  /* 0x0001e20000087ab9 */ /* 0x000fe20000000a00 */
[----:B------:R-:W-:Y:S01]  /*8bc0*/  UMOV UR6, URZ ;  /* 0x0000003f00067c82 */ /* 0x000fe20008000000 */
[----:B------:R-:W-:Y:S01]  /*8bd0*/  ISETP.NE.U32.AND P1, PT, RZ, UR8, PT ;  /* 0x00000008ff007c0c */ /* 0x000fe2000bf25070 */
[----:B------:R-:W-:Y:S01]  /*8be0*/  @UP0 ULEA.HI UR5, UR5, UR4, URZ, 0x6 ;  /* 0x0000000405050291 */ /* 0x000fe2000f8f303f */
[----:B-----5:R-:W-:Y:S02]  /*8bf0*/  @P2 R2UR UR6, R0 ;  /* 0x00000000000622ca */ /* 0x020fe400000e0000 */
[----:B------:R-:W-:Y:S01]  /*8c00*/  ISETP.NE.AND.EX P1, PT, RZ, UR9, PT, P1 ;  /* 0x00000009ff007c0c */ /* 0x000fe2000bf25310 */
[----:B------:R-:W-:Y:S01]  /*8c10*/  @UP0 ULOP3.LUT UR7, UR5, 0xffffffc0, URZ, 0xc0, !UPT ;  /* 0xffffffc005070892 */ /* 0x000fe2000f8ec03f */
[----:B------:R-:W-:Y:S01]  /*8c20*/  ULDC UR9, c[0x0][0x290] ;  /* 0x0000a40000097ab9 */ /* 0x000fe20000000800 */
[----:B------:R-:W-:-:S02]  /*8c30*/  UMOV UR4, URZ ;  /* 0x0000003f00047c82 */ /* 0x000fc40008000000 */
[----:B------:R-:W-:Y:S01]  /*8c40*/  @UP0 USHF.R.S32.HI UR8, URZ, 0x1f, UR7 ;  /* 0x0000001f3f080899 */ /* 0x000fe20008011407 */
[----:B------:R-:W-:Y:S01]  /*8c50*/  IMAD.U32 R0, RZ, RZ, UR9 ;  /* 0x00000009ff007e24 */ /* 0x000fe2000f8e00ff */
[----:B------:R-:W-:Y:S01]  /*8c60*/  UMOV UR5, URZ ;  /* 0x0000003f00057c82 */ /* 0x000fe20008000000 */
[----:B------:R-:W-:-:S04]  /*8c70*/  @UP0 UMOV UR4, UR7 ;  /* 0x0000000700040c82 */ /* 0x000fc80008000000 */
[----:B------:R-:W-:Y:S01]  /*8c80*/  @UP0 UMOV UR5, UR8 ;  /* 0x0000000800050c82 */ /* 0x000fe20008000000 */
[----:B------:R-:W-:Y:S05]  /*8c90*/  @!P1 BRA `(.L_x_2916) ;  /* 0x0000000000109947 */ /* 0x000fea0003800000 */
[----:B------:R-:W1:Y:S02]  /*8ca0*/  LDC.64 R2, c[0x0][0x788] ;  /* 0x0001e200ff027b82 */ /* 0x000e640000000a00 */
[----:B-1----:R-:W-:-:S05]  /*8cb0*/  IMAD.WIDE R2, R11, 0x4, R2 ;  /* 0x000000040b027825 */ /* 0x002fca00078e0202 */
[----:B------:R1:W5:Y:S01]  /*8cc0*/  LDG.E R0, desc[UR46][R2.64] ;  /* 0x0000002e02007981 */ /* 0x000362000c1e1900 */
[----:B------:R-:W-:Y:S05]  /*8cd0*/  BRA `(.L_x_2917) ;  /* 0x0000000000107947 */ /* 0x000fea0003800000 */
.L_x_2916:
[----:B------:R-:W-:Y:S05]  /*8ce0*/  @!P0 BRA `(.L_x_2917) ;  /* 0x00000000000c8947 */ /* 0x000fea0003800000 */
[----:B------:R-:W2:Y:S04]  /*8cf0*/  LDG.E R5, desc[UR46][R2.64] ;  /* 0x0000002e02057981 */ /* 0x000ea8000c1e1900 */
[----:B------:R-:W2:Y:S02]  /*8d00*/  LDG.E R0, desc[UR46][R2.64+0x4] ;  /* 0x0000042e02007981 */ /* 0x000ea4000c1e1900 */
[----:B--2---:R-:W-:-:S07]  /*8d10*/  IMAD.IADD R0, R0, 0x1, -R5 ;  /* 0x0000000100007824 */ /* 0x004fce00078e0a05 */
.L_x_2917:
[----:B-1----:R-:W-:Y:S01]  /*8d20*/  IMAD R3, R12, 0x80, R15 ;  /* 0x000000800c037824 */ /* 0x002fe200078e020f */
[----:B------:R-:W-:Y:S01]  /*8d30*/  ULDC UR7, c[0x0][0x74c] ;  /* 0x0001d30000077ab9 */ /* 0x000fe20000000800 */
[----:B------:R-:W-:Y:S02]  /*8d40*/  VIADD R15, R15, 0x3f ;  /* 0x0000003f0f0f7836 */ /* 0x000fe40000000000 */
[----:B------:R-:W-:Y:S01]  /*8d50*/  IMAD.MOV.U32 R2, RZ, RZ, RZ ;  /* 0x000000ffff027224 */ /* 0x000fe200078e00ff */
[----:B-----5:R-:W-:-:S04]  /*8d60*/  IADD3 R0, R3, -UR7, -R0 ;  /* 0x8000000703007c10 */ /* 0x020fc8000fffe800 */
[----:B------:R-:W-:-:S04]  /*8d70*/  SHF.R.S32.HI R3, RZ, 0x1f, R0 ;  /* 0x0000001fff037819 */ /* 0x000fc80000011400 */
[----:B------:R-:W-:Y:S02]  /*8d80*/  LEA.HI R3, R3, R0, RZ, 0x6 ;  /* 0x0000000003037211 */ /* 0x000fe400078f30ff */
[----:B------:R-:W-:Y:S02]  /*8d90*/  SHF.R.S32.HI R0, RZ, 0x1f, R15 ;  /* 0x0000001fff007819 */ /* 0x000fe4000001140f */
[----:B------:R-:W-:Y:S02]  /*8da0*/  SHF.R.S32.HI R3, RZ, 0x6, R3 ;  /* 0x00000006ff037819 */ /* 0x000fe40000011403 */
[----:B------:R-:W-:Y:S02]  /*8db0*/  LEA.HI R0, R0, R15, RZ, 0x6 ;  /* 0x0000000f00007211 */ /* 0x000fe400078f30ff */
[----:B------:R-:W-:Y:S02]  /*8dc0*/  VIMNMX R4, RZ, R3, !PT ;  /* 0x00000003ff047248 */ /* 0x000fe40007fe0100 */
[----:B------:R-:W-:-:S04]  /*8dd0*/  SHF.R.S32.HI R0, RZ, 0x6, R0 ;  /* 0x00000006ff007819 */ /* 0x000fc80000011400 */
[----:B------:R-:W-:-:S13]  /*8de0*/  ISETP.GT.AND P1, PT, R0, R4, PT ;  /* 0x000000040000720c */ /* 0x000fda0003f24270 */
[----:B------:R-:W-:Y:S05]  /*8df0*/  @!P1 BRA `(.L_x_2914) ;  /* 0x0000002000c89947 */ /* 0x000fea0003800000 */
[----:B------:R-:W-:Y:S01]  /*8e00*/  ISETP.NE.U32.AND P1, PT, R8, RZ, PT ;  /* 0x000000ff0800720c */ /* 0x000fe20003f25070 */
[----:B------:R-:W-:Y:S01]  /*8e10*/  USHF.R.S32.HI UR7, URZ, 0x1f, UR20 ;  /* 0x0000001f3f077899 */ /* 0x000fe20008011414 */
[----:B------:R-:W-:Y:S01]  /*8e20*/  SHF.R.S32.HI R2, RZ, 0x1f, R11 ;  /* 0x0000001fff027819 */ /* 0x000fe2000001140b */
[----:B------:R-:W-:Y:S01]  /*8e30*/  ULDC.64 UR10, c[0x0][0x718] ;  /* 0x0001c600000a7ab9 */ /* 0x000fe20000000a00 */
[----:B------:R-:W-:Y:S01]  /*8e40*/  ISETP.NE.AND.EX P1, PT, R9, RZ, PT, P1 ;  /* 0x000000ff0900720c */ /* 0x000fe20003f25310 */
[----:B------:R-:W-:Y:S01]  /*8e50*/  UMOV UR8, UR4 ;  /* 0x0000000400087c82 */ /* 0x000fe20008000000 */
[----:B------:R-:W-:Y:S01]  /*8e60*/  UMOV UR9, UR5 ;  /* 0x0000000500097c82 */ /* 0x000fe20008000000 */
[----:B------:R-:W-:Y:S01]  /*8e70*/  R2UR UR21, R11 ;  /* 0x000000000b1572ca */ /* 0x000fe200000e0000 */
[----:B------:R-:W-:Y:S01]  /*8e80*/  UIMAD.WIDE.U32 UR4, UR20, UR10, UR8 ;  /* 0x0000000a140472a5 */ /* 0x000fe2000f8e0008 */
[----:B------:R-:W-:Y:S01]  /*8e90*/  SEL R2, R2, RZ, !P1 ;  /* 0x000000ff02027207 */ /* 0x000fe20004800000 */
[----:B------:R-:W-:Y:S01]  /*8ea0*/  UIMAD UR10, UR7, UR10, URZ ;  /* 0x0000000a070a72a4 */ /* 0x000fe2000f8e023f */
[----:B------:R-:W-:Y:S01]  /*8eb0*/  R2UR UR18, R12 ;  /* 0x000000000c1272ca */ /* 0x000fe200000e0000 */
[----:B------:R-:W-:Y:S01]  /*8ec0*/  ULDC.64 UR14, c[0x0][0x730] ;  /* 0x0001cc00000e7ab9 */ /* 0x000fe20000000a00 */
[----:B------:R-:W-:Y:S01]  /*8ed0*/  R2UR UR12, R2 ;  /* 0x00000000020c72ca */ /* 0x000fe200000e0000 */
[----:B------:R-:W-:Y:S01]  /*8ee0*/  UIMAD UR7, UR7, UR14, URZ ;  /* 0x0000000e070772a4 */ /* 0x000fe2000f8e023f */
[----:B------:R-:W-:Y:S01]  /*8ef0*/  R2UR UR19, R13 ;  /* 0x000000000d1372ca */ /* 0x000fe200000e0000 */
[----:B------:R-:W-:Y:S01]  /*8f00*/  UIMAD UR10, UR20, UR11, UR10 ;  /* 0x0000000b140a72a4 */ /* 0x000fe2000f8e020a */
[----:B------:R-:W-:Y:S01]  /*8f10*/  SEL R11, R11, RZ, !P0 ;  /* 0x000000ff0b0b7207 */ /* 0x000fe20004000000 */
[----:B------:R-:W-:Y:S01]  /*8f20*/  UIMAD.WIDE.U32 UR8, UR20, UR14, UR8 ;  /* 0x0000000e140872a5 */ /* 0x000fe2000f8e0008 */
[----:B------:R-:W-:Y:S01]  /*8f30*/  BSSY B0, `(.L_x_2914) ;  /* 0x000021e000007945 */ /* 0x000fe20003800000 */
[----:B------:R-:W-:Y:S01]  /*8f40*/  ULDC UR11, c[0x0][0x2e8] ;  /* 0x0000ba00000b7ab9 */ /* 0x000fe20000000800 */
[----:B------:R-:W-:Y:S01]  /*8f50*/  UIMAD UR7, UR20, UR15, UR7 ;  /* 0x0000000f140772a4 */ /* 0x000fe2000f8e0207 */
[----:B------:R-:W-:Y:S01]  /*8f60*/  R2UR UR13, R11 ;  /* 0x000000000b0d72ca */ /* 0x000fe200000e0000 */
[----:B------:R-:W-:Y:S01]  /*8f70*/  UISETP.NE.AND UP0, UPT, UR11, 0x1, UPT ;  /* 0x000000010b00788c */ /* 0x000fe2000bf05270 */
[----:B------:R-:W-:Y:S01]  /*8f80*/  IMAD.MOV.U32 R2, RZ, RZ, RZ ;  /* 0x000000ffff027224 */ /* 0x000fe200078e00ff */
[----:B------:R-:W-:Y:S01]  /*8f90*/  ULDC.64 UR14, c[0x0][0x720] ;  /* 0x0001c800000e7ab9 */ /* 0x000fe20000000a00 */
[----:B------:R-:W-:Y:S01]  /*8fa0*/  VOTEU.ANY UP1, P1 ;  /* 0x00000000003f7886 */ /* 0x000fe20000820100 */
[----:B------:R-:W-:-:S02]  /*8fb0*/  UIADD3 UR5, UR5, UR10, URZ ;  /* 0x0000000a05057290 */ /* 0x000fc4000fffe03f */
[----:B------:R-:W-:Y:S02]  /*8fc0*/  UIADD3 UR9, UR9, UR7, URZ ;  /* 0x0000000709097290 */ /* 0x000fe4000fffe03f */
[----:B------:R-:W-:Y:S02]  /*8fd0*/  USEL UR21, UR21, URZ, !UP1 ;  /* 0x0000003f15157287 */ /* 0x000fe4000c800000 */
[----:B------:R-:W-:Y:S01]  /*8fe0*/  UIMAD UR7, UR12, UR14, URZ ;  /* 0x0000000e0c0772a4 */ /* 0x000fe2000f8e023f */
[----:B------:R-:W-:Y:S01]  /*8ff0*/  ELECT P0, URZ, PT ;  /* 0x00000000003f782f */ /* 0x000fe20003800000 */
[----:B------:R-:W-:Y:S01]  /*9000*/  ULDC.64 UR16, c[0x0][0x738] ;  /* 0x0001ce0000107ab9 */ /* 0x000fe20000000a00 */
[----:B------:R-:W-:Y:S02]  /*9010*/  UIMAD.WIDE.U32 UR22, UR14, UR21, UR4 ;  /* 0x000000150e1672a5 */ /* 0x000fe4000f8e0004 */
[----:B------:R-:W-:Y:S02]  /*9020*/  UIMAD UR5, UR15, UR21, UR7 ;  /* 0x000000150f0572a4 */ /* 0x000fe4000f8e0207 */
[----:B------:R-:W-:-:S02]  /*9030*/  UIMAD.WIDE.U32 UR14, UR16, UR21, UR8 ;  /* 0x00000015100e72a5 */ /* 0x000fc4000f8e0008 */
[----:B------:R-:W-:Y:S01]  /*9040*/  UIMAD UR10, UR12, UR16, URZ ;  /* 0x000000100c0a72a4 */ /* 0x000fe2000f8e023f */
[----:B------:R-:W-:Y:S01]  /*9050*/  @UP0 ULDC UR8, c[0x0][0x2ec] ;  /* 0x0000bb0000080ab9 */ /* 0x000fe20000000800 */
[----:B------:R-:W-:Y:S01]  /*9060*/  @UP0 ULDC UR7, c[0x0][0x2f0] ;  /* 0x0000bc0000070ab9 */ /* 0x000fe20000000800 */
[----:B------:R-:W-:Y:S02]  /*9070*/  UIMAD.WIDE.U32 UR8, UR20, UR8, URZ ;  /* 0x00000008140872a5 */ /* 0x000fe4000f8e003f */
[----:B------:R-:W-:Y:S01]  /*9080*/  UMOV UR12, UR20 ;  /* 0x00000014000c7c82 */ /* 0x000fe20008000000 */
[----:B------:R-:W-:Y:S02]  /*9090*/  UIMAD UR4, UR17, UR21, UR10 ;  /* 0x00000015110472a4 */ /* 0x000fe4000f8e020a */
[----:B------:R-:W-:Y:S02]  /*90a0*/  ULEA UR11, UR18, UR19, 0x7 ;  /* 0x00000013120b7291 */ /* 0x000fe4000f8e383f */
        /* <DEDUP_REMOVED lines=9> */
.L_x_2956:
        /* <DEDUP_REMOVED lines=15> */
.L_x_2920:
        /* <DEDUP_REMOVED lines=122> */
.L_x_2931:
[----:B-123--:R-:W-:-:S04]  /*99d0*/  SHF.L.U32 R18, R10, 0x1f, RZ ;  /* 0x0000001f0a127819 */ /* 0x00efc800000006ff */
[----:B------:R-:W2:Y:S02]  /*99e0*/  SYNCS.PHASECHK.TRANS64.TRYWAIT P1, [R15+URZ+0x26840], R18 ;  /* 0x026840120f0075a7 */ /* 0x000ea4000802017f */
[----:B--2---:R-:W-:Y:S05]  /*99f0*/  @!P1 BRA `(.L_x_2923) ;  /* 0x0000001c00309947 */ /* 0x004fea0003800000 */
.L_x_2957:
        /* <DEDUP_REMOVED lines=8> */
.L_x_2924:
        /* <DEDUP_REMOVED lines=44> */
.L_x_2958:
        /* <DEDUP_REMOVED lines=8> */
.L_x_2926:
        /* <DEDUP_REMOVED lines=44> */
.L_x_2959:
        /* <DEDUP_REMOVED lines=8> */
.L_x_2928:
        /* <DEDUP_REMOVED lines=38> */
.L_x_2961:
        /* <DEDUP_REMOVED lines=8> */
.L_x_2930:
        /* <DEDUP_REMOVED lines=44> */
.L_x_2922:
[----:B------:R-:W4:Y:S02]  /*a6a0*/  LDL.LU R4, [R1+0x4] ;  /* 0x0000040001047983 */ /* 0x000f240000300800 */
[----:B----4-:R-:W-:Y:S02]  /*a6b0*/  ISETP.NE.AND P1, PT, R4, RZ, PT ;  /* 0x000000ff0400720c */ /* 0x010fe40003f25270 */
[----:B------:R4:W5:Y:S11]  /*a6c0*/  LDL R4, [R1] ;  /* 0x0000000001047983 */ /* 0x0009760000100800 */
[----:B----4-:R-:W-:Y:S05]  /*a6d0*/  @!P1 BRA `(.L_x_2921) ;  /* 0x0000000400949947 */ /* 0x010fea0003800000 */
[----:B------:R-:W-:-:S04]  /*a6e0*/  SHF.L.U32 R12, R10, 0x1f, RZ ;  /* 0x0000001f0a0c7819 */ /* 0x000fc800000006ff */
[----:B------:R-:W4:Y:S02]  /*a6f0*/  SYNCS.PHASECHK.TRANS64.TRYWAIT P1, [R15+URZ+0x26840], R12 ;  /* 0x0268400c0f0075a7 */ /* 0x000f24000802017f */
[----:B----4-:R-:W-:Y:S05]  /*a700*/  @!P1 BRA `(.L_x_2932) ;  /* 0x0000001000409947 */ /* 0x010fea0003800000 */
.L_x_2962:
        /* <DEDUP_REMOVED lines=8> */
.L_x_2933:
        /* <DEDUP_REMOVED lines=41> */
.L_x_2963:
        /* <DEDUP_REMOVED lines=8> */
.L_x_2935:
        /* <DEDUP_REMOVED lines=41> */
.L_x_2921:
[----:B------:R-:W1:Y:S01]  /*ad30*/  S2R R0, SR_TID.X ;  /* 0x0000000000007919 */ /* 0x000e620000002100 */
[----:B------:R-:W-:Y:S01]  /*ad40*/  IMAD R3, R16, 0x8, R15 ;  /* 0x0000000810037824 */ /* 0x000fe200078e020f */
[----:B-1----:R-:W-:Y:S02]  /*ad50*/  LOP3.LUT R2, R0, 0x7f, RZ, 0xc0, !PT ;  /* 0x0000007f00027812 */ /* 0x002fe400078ec0ff */
[----:B------:R-:W-:Y:S02]  /*ad60*/  SHF.L.U32 R0, R10, 0x1f, RZ ;  /* 0x0000001f0a007819 */ /* 0x000fe400000006ff */
[----:B------:R-:W-:Y:S02]  /*ad70*/  ISETP.NE.AND P1, PT, R2, RZ, PT ;  /* 0x000000ff0200720c */ /* 0x000fe40003f25270 */
[----:B------:R-:W1:Y:S02]  /*ad80*/  SYNCS.PHASECHK.TRANS64.TRYWAIT P0, [R3+URZ+0x26840], R0 ;  /* 0x02684000030075a7 */ /* 0x000e64000800017f */
[----:B-1----:R-:W-:Y:S09]  /*ad90*/  @!P0 BRA `(.L_x_2936) ;  /* 0x0000000800c48947 */ /* 0x002ff20003800000 */
.L_x_2964:
[----:B------:R-:W-:Y:S05]  /*ada0*/  @P1 BRA `(.L_x_2937) ;  /* 0x0000000000181947 */ /* 0x000fea0003800000 */
[----:B------:R-:W1:Y:S01]  /*adb0*/  S2R R2, SR_TID.X ;  /* 0x0000000000027919 */ /* 0x000e620000002100 */
[----:B------:R-:W-:-:S04]  /*adc0*/  IMAD.MOV.U32 R0, RZ, RZ, 0x3100 ;  /* 0x00003100ff007424 */ /* 0x000fc800078e00ff */
[----:B------:R1:W-:Y:S02]  /*add0*/  SYNCS.ARRIVE.TRANS64 RZ, [R3+URZ+0x26830], R0 ;  /* 0x0268300003ff79a7 */ /* 0x0003e4000800003f */
[----:B-1----:R-:W-:-:S13]  /*ade0*/  LOP3.LUT P0, RZ, R2, 0x1f, RZ, 0xc0, !PT ;  /* 0x0000001f02ff7812 */ /* 0x002fda000780c0ff */
[----:B------:R-:W-:Y:S05]  /*adf0*/  @!P0 BRA `(.L_x_2937) ;  /* 0x0000000000048947 */ /* 0x000fea0003800000 */
[----:B------:R-:W-:Y:S01]  /*ae00*/  BPT.TRAP 0x1 ;  /* 0x000000040000795c */ /* 0x000fe20000300000 */
.L_x_2937:
        /* <DEDUP_REMOVED lines=48> */
.L_x_2918:
[----:B------:R-:W-:Y:S05]  /*b110*/  BSYNC B0 ;  /* 0x0000000000007941 */ /* 0x000fea0003800000 */
.L_x_2914:
[----:B------:R-:W-:-:S03]  /*b120*/  UMOV UR7, 0xffffffff ;  /* 0xffffffff00077882 */ /* 0x000fc60000000000 */
[----:B------:R-:W-:Y:S05]  /*b130*/  BRA.DIV UR7, `(.L_x_2938) ;  /* 0x0000000607f07947 */ /* 0x000fea000b800000 */
[----:B------:R-:W-:-:S13]  /*b140*/  ELECT P6, URZ, PT ;  /* 0x00000000003f782f */ /* 0x000fda00038c0000 */
.L_x_2967:
[----:B------:R-:W-:Y:S05]  /*b150*/  @!P6 BRA `(.L_x_2821) ;  /* 0x000000000084e947 */ /* 0x000fea0003800000 */
[----:B------:R-:W-:-:S06]  /*b160*/  ULOP3.LUT UR7, UR38, 0x2, URZ, 0xfc, !UPT ;  /* 0x0000000226077892 */ /* 0x000fcc000f8efc3f */
[----:B------:R-:W-:-:S05]  /*b170*/  IMAD.U32 R0, RZ, RZ, UR7 ;  /* 0x00000007ff007e24 */ /* 0x000fca000f8e00ff */
[----:B------:R-:W-:-:S13]  /*b180*/  ISETP.NE.AND P2, PT, R0, 0x3, PT ;  /* 0x000000030000780c */ /* 0x000fda0003f45270 */
[----:B------:R-:W-:Y:S05]  /*b190*/  @!P2 BRA `(.L_x_2939) ;  /* 0x000000000004a947 */ /* 0x000fea0003800000 */
[----:B------:R-:W-:Y:S01]  /*b1a0*/  BPT.TRAP 0x1 ;  /* 0x000000040000795c */ /* 0x000fe20000300000 */
.L_x_2939:
        /* <DEDUP_REMOVED lines=15> */
.L_x_2968:
[----:B------:R-:W2:Y:S02]  /*b2a0*/  SYNCS.PHASECHK.TRANS64.TRYWAIT P0, [R3+URZ], R0 ;  /* 0x00000000030075a7 */ /* 0x000ea4000800017f */
[----:B--2---:R-:W-:Y:S05]  /*b2b0*/  @!P0 BRA `(.L_x_2941) ;  /* 0x0000000400c48947 */ /* 0x004fea0003800000 */
.L_x_2969:
[----:B------:R-:W-:Y:S05]  /*b2c0*/  @!P2 BRA `(.L_x_2942) ;  /* 0x000000000004a947 */ /* 0x000fea0003800000 */
[----:B------:R-:W-:Y:S01]  /*b2d0*/  BPT.TRAP 0x1 ;  /* 0x000000040000795c */ /* 0x000fe20000300000 */
.L_x_2942:
[----:B--2---:R-:W-:-:S04]  /*b2e0*/  VIADD R3, R8, 0x26840 ;  /* 0x0002684008037836 */ /* 0x004fc80000000000 */
[----:B------:R-:W-:-:S04]  /*b2f0*/  IMAD R5, R2, 0x8, R3 ;  /* 0x0000000802057824 */ /* 0x000fc800078e0203 */
[----:B------:R-:W2:Y:S02]  /*b300*/  SYNCS.PHASECHK.TRANS64.TRYWAIT P0, [R5+URZ], R4 ;  /* 0x00000004050075a7 */ /* 0x000ea4000800017f */
[----:B--2---:R-:W-:Y:S05]  /*b310*/  @!P0 BRA `(.L_x_2943) ;  /* 0x0000000400c08947 */ /* 0x004fea0003800000 */
.L_x_2970:
[----:B------:R-:W-:-:S07]  /*b320*/  IMAD R3, R6, 0x8, R3 ;  /* 0x0000000806037824 */ /* 0x000fce00078e0203 */
.L_x_2944:
[----:B---3--:R3:W4:Y:S02]  /*b330*/  SYNCS.PHASECHK.TRANS64.TRYWAIT P0, [R3+URZ], R0 ;  /* 0x00000000030075a7 */ /* 0x008724000800017f */
[----:B----4-:R-:W-:Y:S05]  /*b340*/  @!P0 NANOSLEEP.SYNCS 0x989680 ;  /* 0x009896800000895d */ /* 0x010fea0003900000 */
[----:B------:R-:W4:Y:S02]  /*b350*/  @!P0 SYNCS.PHASECHK.TRANS64 P0, [R3+URZ], R0 ;  /* 0x00000000030085a7 */ /* 0x000f24000800007f */
[----:B----4-:R-:W-:Y:S05]  /*b360*/  @!P0 BRA `(.L_x_2944) ;  /* 0xfffffffc00f08947 */ /* 0x010fea000383ffff */
.L_x_2821:
[----:B------:R-:W-:Y:S05]  /*b370*/  BSYNC B6 ;  /* 0x0000000000067941 */ /* 0x000fea0003800000 */
.L_x_2813:
[----:B------:R-:W-:Y:S05]  /*b380*/  EXIT ;  /* 0x000000000000794d */ /* 0x000fea0003800000 */
.L_x_2831:
[----:B------:R-:W-:Y:S02]  /*b390*/  IMAD.MOV.U32 R13, RZ, RZ, R19 ;  /* 0x000000ffff0d7224 */ /* 0x000fe400078e0013 */
[----:B------:R-:W-:Y:S02]  /*b3a0*/  IMAD.MOV.U32 R12, RZ, RZ, RZ ;  /* 0x000000ffff0c7224 */ /* 0x000fe400078e00ff */
[----:B------:R-:W-:Y:S02]  /*b3b0*/  IMAD.MOV.U32 R11, RZ, RZ, 0x1f ;  /* 0x0000001fff0b7424 */ /* 0x000fe400078e00ff */
[----:B------:R-:W-:-:S07]  /*b3c0*/  IMAD.MOV.U32 R15, RZ, RZ, -0x1 ;  /* 0xffffffffff0f7424 */ /* 0x000fce00078e00ff */
[----:B------:R-:W-:Y:S05]  /*b3d0*/  WARPSYNC.COLLECTIVE R15, `(.L_x_2945) ;  /* 0x000000000f087348 */ /* 0x000fea0003c00000 */
[----:B------:R1:W2:Y:S02]  /*b3e0*/  SHFL.IDX P6, R14, R13, R12, R11 ;  /* 0x0000000c0d0e7389 */ /* 0x0002a400000c000b */
[----:B-12---:R-:W-:Y:S01]  /*b3f0*/  ENDCOLLECTIVE ;  /* 0x000000000000791b */ /* 0x006fe20003800000 */
.L_x_2945:
[----:B------:R-:W-:Y:S05]  /*b400*/  BRA `(.L_x_2946) ;  /* 0xffffff6000cc7947 */ /* 0x000fea000383ffff */
.L_x_2833:
[----:B--2---:R2:W3:Y:S02]  /*b410*/  SYNCS.PHASECHK.TRANS64.TRYWAIT P0, [R2+URZ+0x26800], R5 ;  /* 0x02680005020075a7 */ /* 0x0044e4000800017f */
[----:B---3--:R-:W-:Y:S05]  /*b420*/  @!P0 NANOSLEEP.SYNCS 0x989680 ;  /* 0x009896800000895d */ /* 0x008fea0003900000 */
[----:B------:R-:W3:Y:S02]  /*b430*/  @!P0 SYNCS.PHASECHK.TRANS64 P0, [R2+URZ+0x26800], R5 ;  /* 0x02680005020085a7 */ /* 0x000ee4000800007f */
[----:B---3--:R-:W-:Y:S05]  /*b440*/  @!P0 BRA `(.L_x_2833) ;  /* 0xfffffffc00f08947 */ /* 0x008fea000383ffff */
[----:B------:R-:W-:Y:S05]  /*b450*/  BRA `(.L_x_2832) ;  /* 0xffffff6000f47947 */ /* 0x000fea000383ffff */
.L_x_2838:
[----:B--2---:R-:W-:-:S04]  /*b460*/  IMAD.U32 R5, RZ, RZ, UR7 ;  /* 0x00000007ff057e24 */ /* 0x004fc8000f8e00ff */
[----:B------:R2:W3:Y:S03]  /*b470*/  SYNCS.PHASECHK.TRANS64.TRYWAIT P1, [R5+URZ+0x26810], R6 ;  /* 0x02681006050075a7 */ /* 0x0004e6000802017f */
[----:B---3--:R-:W-:Y:S05]  /*b480*/  @!P1 NANOSLEEP.SYNCS 0x989680 ;  /* 0x009896800000995d */ /* 0x008fea0003900000 */
[----:B------:R-:W3:Y:S02]  /*b490*/  @!P1 SYNCS.PHASECHK.TRANS64 P1, [R5+URZ+0x26810], R6 ;  /* 0x02681006050095a7 */ /* 0x000ee4000802007f */
[----:B---3--:R-:W-:Y:S05]  /*b4a0*/  @!P1 BRA `(.L_x_2838) ;  /* 0xfffffffc00ec9947 */ /* 0x008fea000383ffff */
[----:B------:R-:W-:Y:S05]  /*b4b0*/  BRA `(.L_x_2837) ;  /* 0xffffff6c00447947 */ /* 0x000fea000383ffff */
.L_x_2842:
[----:B------:R-:W-:-:S04]  /*b4c0*/  IMAD.U32 R5, RZ, RZ, UR7 ;  /* 0x00000007ff057e24 */ /* 0x000fc8000f8e00ff */
[----:B------:R1:W1:Y:S03]  /*b4d0*/  SYNCS.PHASECHK.TRANS64.TRYWAIT P1, [R5+URZ+0x26830], R6 ;  /* 0x02683006050075a7 */ /* 0x000266000802017f */
[----:B-1----:R-:W-:Y:S05]  /*b4e0*/  @!P1 NANOSLEEP.SYNCS 0x989680 ;  /* 0x009896800000995d */ /* 0x002fea0003900000 */
[----:B------:R-:W1:Y:S02]  /*b4f0*/  @!P1 SYNCS.PHASECHK.TRANS64 P1, [R5+URZ+0x26830], R6 ;  /* 0x02683006050095a7 */ /* 0x000e64000802007f */
[----:B-1----:R-:W-:Y:S05]  /*b500*/  @!P1 BRA `(.L_x_2842) ;  /* 0xfffffffc00ec9947 */ /* 0x002fea000383ffff */
[----:B------:R-:W-:Y:S05]  /*b510*/  BRA `(.L_x_2841) ;  /* 0xffffff70004c7947 */ /* 0x000fea000383ffff */
.L_x_2874:
[----:B------:R-:W-:Y:S01]  /*b520*/  BSSY B0, `(.L_x_2947) ;  /* 0x0000005000007945 */ /* 0x000fe20003800000 */
[----:B------:R-:W-:-:S07]  /*b530*/  IMAD.MOV.U32 R15, RZ, RZ, -0x1 ;  /* 0xffffffffff0f7424 */ /* 0x000fce00078e00ff */
[----:B------:R-:W-:Y:S05]  /*b540*/  WARPSYNC.COLLECTIVE R15, `(.L_x_2948) ;  /* 0x000000000f087348 */ /* 0x000fea0003c00000 */
[----:B------:R-:W-:Y:S01]  /*b550*/  NOP ;  /* 0x0000000000007918 */ /* 0x000fe20000000000 */
[----:B------:R-:W-:Y:S01]  /*b560*/  ENDCOLLECTIVE ;  /* 0x000000000000791b */ /* 0x000fe20003800000 */
.L_x_2948:
[----:B------:R-:W-:Y:S05]  /*b570*/  BSYNC B0 ;  /* 0x0000000000007941 */ /* 0x000fea0003800000 */
.L_x_2947:
[----:B------:R-:W-:Y:S05]  /*b580*/  BRA `(.L_x_2949) ;  /* 0xffffffbc00c47947 */ /* 0x000fea000383ffff */
.L_x_2887:
[----:B------:R-:W-:Y:S01]  /*b590*/  BSSY B0, `(.L_x_2950) ;  /* 0x0000005000007945 */ /* 0x000fe20003800000 */
[----:B------:R-:W-:-:S07]  /*b5a0*/  IMAD.MOV.U32 R15, RZ, RZ, -0x1 ;  /* 0xffffffffff0f7424 */ /* 0x000fce00078e00ff */
[----:B------:R-:W-:Y:S05]  /*b5b0*/  WARPSYNC.COLLECTIVE R15, `(.L_x_2951) ;  /* 0x000000000f087348 */ /* 0x000fea0003c00000 */
[----:B------:R-:W-:Y:S01]  /*b5c0*/  NOP ;  /* 0x0000000000007918 */ /* 0x000fe20000000000 */
[----:B------:R-:W-:Y:S01]  /*b5d0*/  ENDCOLLECTIVE ;  /* 0x000000000000791b */ /* 0x000fe20003800000 */
.L_x_2951:
[----:B------:R-:W-:Y:S05]  /*b5e0*/  BSYNC B0 ;  /* 0x0000000000007941 */ /* 0x000fea0003800000 */
.L_x_2950:
[----:B------:R-:W-:Y:S05]  /*b5f0*/  BRA `(.L_x_2952) ;  /* 0xffffffc400747947 */ /* 0x000fea000383ffff */
.L_x_2899:
[----:B------:R-:W-:Y:S01]  /*b600*/  BSSY B0, `(.L_x_2953) ;  /* 0x0000005000007945 */ /* 0x000fe20003800000 */
[----:B------:R-:W-:-:S07]  /*b610*/  IMAD.MOV.U32 R15, RZ, RZ, -0x1 ;  /* 0xffffffffff0f7424 */ /* 0x000fce00078e00ff */
[----:B------:R-:W-:Y:S05]  /*b620*/  WARPSYNC.COLLECTIVE R15, `(.L_x_2954) ;  /* 0x000000000f087348 */ /* 0x000fea0003c00000 */
[----:B------:R-:W-:Y:S01]  /*b630*/  NOP ;  /* 0x0000000000007918 */ /* 0x000fe20000000000 */
[----:B------:R-:W-:Y:S01]  /*b640*/  ENDCOLLECTIVE ;  /* 0x000000000000791b */ /* 0x000fe20003800000 */
.L_x_2954:
[----:B------:R-:W-:Y:S05]  /*b650*/  BSYNC B0 ;  /* 0x0000000000007941 */ /* 0x000fea0003800000 */
.L_x_2953:
[----:B------:R-:W-:Y:S05]  /*b660*/  BRA `(.L_x_2955) ;  /* 0xffffffc800b07947 */ /* 0x000fea000383ffff */
.L_x_2919:
[----:B-1----:R1:W2:Y:S02]  /*b670*/  SYNCS.PHASECHK.TRANS64.TRYWAIT P0, [R15+URZ+0x26820], R2 ;  /* 0x026820020f0075a7 */ /* 0x0022a4000800017f */
[----:B--2---:R-:W-:Y:S05]  /*b680*/  @!P0 NANOSLEEP.SYNCS 0x989680 ;  /* 0x009896800000895d */ /* 0x004fea0003900000 */
[----:B------:R-:W2:Y:S02]  /*b690*/  @!P0 SYNCS.PHASECHK.TRANS64 P0, [R15+URZ+0x26820], R2 ;  /* 0x026820020f0085a7 */ /* 0x000ea4000800007f */
[----:B--2---:R-:W-:Y:S05]  /*b6a0*/  @!P0 BRA `(.L_x_2919) ;  /* 0xfffffffc00f08947 */ /* 0x004fea000383ffff */
[----:B------:R-:W-:Y:S05]  /*b6b0*/  BRA `(.L_x_2956) ;  /* 0xffffffd800a07947 */ /* 0x000fea000383ffff */
.L_x_2923:
[----:B--2---:R2:W3:Y:S02]  /*b6c0*/  SYNCS.PHASECHK.TRANS64.TRYWAIT P1, [R15+URZ+0x26840], R18 ;  /* 0x026840120f0075a7 */ /* 0x0044e4000802017f */
[----:B---3--:R-:W-:Y:S05]  /*b6d0*/  @!P1 NANOSLEEP.SYNCS 0x989680 ;  /* 0x009896800000995d */ /* 0x008fea0003900000 */
[----:B------:R-:W3:Y:S02]  /*b6e0*/  @!P1 SYNCS.PHASECHK.TRANS64 P1, [R15+URZ+0x26840], R18 ;  /* 0x026840120f0095a7 */ /* 0x000ee4000802007f */
[----:B---3--:R-:W-:Y:S05]  /*b6f0*/  @!P1 BRA `(.L_x_2923) ;  /* 0xfffffffc00f09947 */ /* 0x008fea000383ffff */
[----:B------:R-:W-:Y:S05]  /*b700*/  BRA `(.L_x_2957) ;  /* 0xffffffe000bc7947 */ /* 0x000fea000383ffff */
.L_x_2925:
[----:B-1----:R1:W3:Y:S02]  /*b710*/  SYNCS.PHASECHK.TRANS64.TRYWAIT P1, [R15+URZ+0x26828], R18 ;  /* 0x026828120f0075a7 */ /* 0x0022e4000802017f */
[----:B---3--:R-:W-:Y:S05]  /*b720*/  @!P1 NANOSLEEP.SYNCS 0x989680 ;  /* 0x009896800000995d */ /* 0x008fea0003900000 */
[----:B------:R-:W3:Y:S02]  /*b730*/  @!P1 SYNCS.PHASECHK.TRANS64 P1, [R15+URZ+0x26828], R18 ;  /* 0x026828120f0095a7 */ /* 0x000ee4000802007f */
[----:B---3--:R-:W-:Y:S05]  /*b740*/  @!P1 BRA `(.L_x_2925) ;  /* 0xfffffffc00f09947 */ /* 0x008fea000383ffff */
[----:B------:R-:W-:Y:S05]  /*b750*/  BRA `(.L_x_2958) ;  /* 0xffffffe400787947 */ /* 0x000fea000383ffff */
.L_x_2927:
[----:B---3--:R3:W4:Y:S02]  /*b760*/  SYNCS.PHASECHK.TRANS64.TRYWAIT P1, [R15+URZ+0x26848], R18 ;  /* 0x026848120f0075a7 */ /* 0x008724000802017f */
[----:B----4-:R-:W-:Y:S05]  /*b770*/  @!P1 NANOSLEEP.SYNCS 0x989680 ;  /* 0x009896800000995d */ /* 0x010fea0003900000 */
[----:B------:R-:W4:Y:S02]  /*b780*/  @!P1 SYNCS.PHASECHK.TRANS64 P1, [R15+URZ+0x26848], R18 ;  /* 0x026848120f0095a7 */ /* 0x000f24000802007f */
[----:B----4-:R-:W-:Y:S05]  /*b790*/  @!P1 BRA `(.L_x_2927) ;  /* 0xfffffffc00f09947 */ /* 0x010fea000383ffff */
[----:B------:R-:W-:Y:S05]  /*b7a0*/  BRA `(.L_x_2959) ;  /* 0xffffffe800347947 */ /* 0x000fea000383ffff */
.L_x_2929:
[----:B------:R-:W-:-:S07]  /*b7b0*/  SHF.L.U32 R4, R10, 0x1f, RZ ;  /* 0x0000001f0a047819 */ /* 0x000fce00000006ff */
.L_x_2960:
[----:B----4-:R4:W1:Y:S02]  /*b7c0*/  SYNCS.PHASECHK.TRANS64.TRYWAIT P1, [R15+URZ+0x26820], R4 ;  /* 0x026820040f0075a7 */ /* 0x010864000802017f */
[----:B-1----:R-:W-:Y:S05]  /*b7d0*/  @!P1 NANOSLEEP.SYNCS 0x989680 ;  /* 0x009896800000995d */ /* 0x002fea0003900000 */
[----:B------:R-:W1:Y:S02]  /*b7e0*/  @!P1 SYNCS.PHASECHK.TRANS64 P1, [R15+URZ+0x26820], R4 ;  /* 0x026820040f0095a7 */ /* 0x000e64000802007f */
[----:B-1----:R-:W-:Y:S05]  /*b7f0*/  @!P1 BRA `(.L_x_2960) ;  /* 0xfffffffc00f09947 */ /* 0x002fea000383ffff */
[----:B------:R-:W-:Y:S05]  /*b800*/  BRA `(.L_x_2961) ;  /* 0xffffffe800d47947 */ /* 0x000fea000383ffff */
.L_x_2932:
[----:B----4-:R4:W1:Y:S02]  /*b810*/  SYNCS.PHASECHK.TRANS64.TRYWAIT P1, [R15+URZ+0x26840], R12 ;  /* 0x0268400c0f0075a7 */ /* 0x010864000802017f */
[----:B-1----:R-:W-:Y:S05]  /*b820*/  @!P1 NANOSLEEP.SYNCS 0x989680 ;  /* 0x009896800000995d */ /* 0x002fea0003900000 */
[----:B------:R-:W1:Y:S02]  /*b830*/  @!P1 SYNCS.PHASECHK.TRANS64 P1, [R15+URZ+0x26840], R12 ;  /* 0x0268400c0f0095a7 */ /* 0x000e64000802007f */
[----:B-1----:R-:W-:Y:S05]  /*b840*/  @!P1 BRA `(.L_x_2932) ;  /* 0xfffffffc00f09947 */ /* 0x002fea000383ffff */
[----:B------:R-:W-:Y:S05]  /*b850*/  BRA `(.L_x_2962) ;  /* 0xffffffec00ac7947 */ /* 0x000fea000383ffff */
.L_x_2934:
[----:B-1----:R1:W2:Y:S02]  /*b860*/  SYNCS.PHASECHK.TRANS64.TRYWAIT P1, [R15+URZ+0x26828], R12 ;  /* 0x0268280c0f0075a7 */ /* 0x0022a4000802017f */
[----:B--2---:R-:W-:Y:S05]  /*b870*/  @!P1 NANOSLEEP.SYNCS 0x989680 ;  /* 0x009896800000995d */ /* 0x004fea0003900000 */
[----:B------:R-:W2:Y:S02]  /*b880*/  @!P1 SYNCS.PHASECHK.TRANS64 P1, [R15+URZ+0x26828], R12 ;  /* 0x0268280c0f0095a7 */ /* 0x000ea4000802007f */
[----:B--2---:R-:W-:Y:S05]  /*b890*/  @!P1 BRA `(.L_x_2934) ;  /* 0xfffffffc00f09947 */ /* 0x004fea000383ffff */
[----:B------:R-:W-:Y:S05]  /*b8a0*/  BRA `(.L_x_2963) ;  /* 0xfffffff0005c7947 */ /* 0x000fea000383ffff */
.L_x_2936:
[----:B------:R1:W1:Y:S02]  /*b8b0*/  SYNCS.PHASECHK.TRANS64.TRYWAIT P0, [R3+URZ+0x26840], R0 ;  /* 0x02684000030075a7 */ /* 0x000264000800017f */
[----:B-1----:R-:W-:Y:S05]  /*b8c0*/  @!P0 NANOSLEEP.SYNCS 0x989680 ;  /* 0x009896800000895d */ /* 0x002fea0003900000 */
[----:B------:R-:W1:Y:S02]  /*b8d0*/  @!P0 SYNCS.PHASECHK.TRANS64 P0, [R3+URZ+0x26840], R0 ;  /* 0x02684000030085a7 */ /* 0x000e64000800007f */
[----:B-1----:R-:W-:Y:S05]  /*b8e0*/  @!P0 BRA `(.L_x_2936) ;  /* 0xfffffffc00f08947 */ /* 0x002fea000383ffff */
[----:B------:R-:W-:Y:S05]  /*b8f0*/  BRA `(.L_x_2964) ;  /* 0xfffffff400287947 */ /* 0x000fea000383ffff */
.L_x_2938:
[----:B------:R-:W-:Y:S01]  /*b900*/  BSSY B0, `(.L_x_2965) ;  /* 0x0000006000007945 */ /* 0x000fe20003800000 */
[----:B------:R-:W-:-:S07]  /*b910*/  IMAD.MOV.U32 R15, RZ, RZ, -0x1 ;  /* 0xffffffffff0f7424 */ /* 0x000fce00078e00ff */
[----:B------:R-:W-:Y:S05]  /*b920*/  WARPSYNC.COLLECTIVE R15, `(.L_x_2966) ;  /* 0x000000000f0c7348 */ /* 0x000fea0003c00000 */
[----:B------:R-:W-:Y:S02]  /*b930*/  ELECT P6, UR62, PT ;  /* 0x00000000003e782f */ /* 0x000fe400038c0000 */
[----:B------:R-:W-:Y:S01]  /*b940*/  MOV R14, UR62 ;  /* 0x0000003e000e7c02 */ /* 0x000fe20008000f00 */
[----:B------:R-:W-:Y:S10]  /*b950*/  ENDCOLLECTIVE ;  /* 0x000000000000791b */ /* 0x000ff40003800000 */
.L_x_2966:
[----:B------:R-:W-:Y:S05]  /*b960*/  BSYNC B0 ;  /* 0x0000000000007941 */ /* 0x000fea0003800000 */
.L_x_2965:
[----:B------:R-:W-:Y:S05]  /*b970*/  BRA `(.L_x_2967) ;  /* 0xfffffff400f47947 */ /* 0x000fea000383ffff */
.L_x_2940:
[----:B-1----:R1:W2:Y:S02]  /*b980*/  SYNCS.PHASECHK.TRANS64.TRYWAIT P0, [R7+URZ], R4 ;  /* 0x00000004070075a7 */ /* 0x0022a4000800017f */
[----:B--2---:R-:W-:Y:S05]  /*b990*/  @!P0 NANOSLEEP.SYNCS 0x989680 ;  /* 0x009896800000895d */ /* 0x004fea0003900000 */
[----:B------:R-:W2:Y:S02]  /*b9a0*/  @!P0 SYNCS.PHASECHK.TRANS64 P0, [R7+URZ], R4 ;  /* 0x00000004070085a7 */ /* 0x000ea4000800007f */
[----:B--2---:R-:W-:Y:S05]  /*b9b0*/  @!P0 BRA `(.L_x_2940) ;  /* 0xfffffffc00f08947 */ /* 0x004fea000383ffff */
[----:B------:R-:W-:Y:S05]  /*b9c0*/  BRA `(.L_x_2968) ;  /* 0xfffffff800347947 */ /* 0x000fea000383ffff */
.L_x_2941:
[----:B--2---:R2:W3:Y:S02]  /*b9d0*/  SYNCS.PHASECHK.TRANS64.TRYWAIT P0, [R3+URZ], R0 ;  /* 0x00000000030075a7 */ /* 0x0044e4000800017f */
[----:B---3--:R-:W-:Y:S05]  /*b9e0*/  @!P0 NANOSLEEP.SYNCS 0x989680 ;  /* 0x009896800000895d */ /* 0x008fea0003900000 */
[----:B------:R-:W3:Y:S02]  /*b9f0*/  @!P0 SYNCS.PHASECHK.TRANS64 P0, [R3+URZ], R0 ;  /* 0x00000000030085a7 */ /* 0x000ee4000800007f */
[----:B---3--:R-:W-:Y:S05]  /*ba00*/  @!P0 BRA `(.L_x_2941) ;  /* 0xfffffffc00f08947 */ /* 0x008fea000383ffff */
[----:B------:R-:W-:Y:S05]  /*ba10*/  BRA `(.L_x_2969) ;  /* 0xfffffff800287947 */ /* 0x000fea000383ffff */
.L_x_2943:
[----:B--2---:R2:W3:Y:S02]  /*ba20*/  SYNCS.PHASECHK.TRANS64.TRYWAIT P0, [R5+URZ], R4 ;  /* 0x00000004050075a7 */ /* 0x0044e4000800017f */
[----:B---3--:R-:W-:Y:S05]  /*ba30*/  @!P0 NANOSLEEP.SYNCS 0x989680 ;  /* 0x009896800000895d */ /* 0x008fea0003900000 */
[----:B------:R-:W3:Y:S02]  /*ba40*/  @!P0 SYNCS.PHASECHK.TRANS64 P0, [R5+URZ], R4 ;  /* 0x00000004050085a7 */ /* 0x000ee4000800007f */
[----:B---3--:R-:W-:Y:S05]  /*ba50*/  @!P0 BRA `(.L_x_2943) ;  /* 0xfffffffc00f08947 */ /* 0x008fea000383ffff */
[----:B------:R-:W-:Y:S05]  /*ba60*/  BRA `(.L_x_2970) ;  /* 0xfffffff8002c7947 */ /* 0x000fea000383ffff */
.L_x_2971:
        /* <DEDUP_REMOVED lines=9> */
.L_x_3315:


//--------------------- .text._ZN7cutlass13device_kernelIN5flash11enable_sm90INS1_16FlashAttnBwdSm90INS1_25CollectiveMainloopBwdSm90ILi2ELi2ELi2EN4cute5tupleIJNS5_1CILi1EEES8_S8_EEENS6_IJNS7_ILi64EEENS7_ILi128EEENS7_ILi96EEEEEENS_10bfloat16_tEfNS_4arch4Sm90ELb1ELb0ELb0ELb1ELb0ELb1ELb0ELb0ELi2ELi1ELi2ELi1ELb1EEENS1_24CollectiveEpilogueBwdGQAISD_fSG_Li256ELb1ELb0EEENS1_25SingleTileBwdLPTSchedulerILb1ELi128ELb0EEEEEEEEEvNT_6ParamsE --------------------------
	.section	.text._ZN7cutlass13device_kernelIN5flash11enable_sm90INS1_16FlashAttnBwdSm90INS1_25CollectiveMainloopBwdSm90ILi2ELi2ELi2EN4cute5tupleIJNS5_1CILi1EEES8_S8_EEENS6_IJNS7_ILi64EEENS7_ILi128EEENS7_ILi96EEEEEENS_10bfloat16_tEfNS_4arch4Sm90ELb1ELb0ELb0ELb1ELb0ELb1ELb0ELb0ELi2ELi1ELi2ELi1ELb1EEENS1_24CollectiveEpilogueBwdGQAISD_fSG_Li256ELb1ELb0EEENS1_25SingleTileBwdLPTSchedulerILb1ELi128ELb0EEEEEEEEEvNT_6ParamsE,"ax",@progbits
	.align	128
.text._ZN7cutlass13device_kernelIN5flash11enable_sm90INS1_16FlashAttnBwdSm90INS1_25CollectiveMainloopBwdSm90ILi2ELi2ELi2EN4cute5tupleIJNS5_1CILi1EEES8_S8_EEENS6_IJNS7_ILi64EEENS7_ILi128EEENS7_ILi96EEEEEENS_10bfloat16_tEfNS_4arch4Sm90ELb1ELb0ELb0ELb1ELb0ELb1ELb0ELb0ELi2ELi1ELi2ELi1ELb1EEENS1_24CollectiveEpilogueBwdGQAISD_fSG_Li256ELb1ELb0EEENS1_25SingleTileBwdLPTSchedulerILb1ELi128ELb0EEEEEEEEEvNT_6ParamsE:
        .type           _ZN7cutlass13device_kernelIN5flash11enable_sm90INS1_16FlashAttnBwdSm90INS1_25CollectiveMainloopBwdSm90ILi2ELi2ELi2EN4cute5tupleIJNS5_1CILi1EEES8_S8_EEENS6_IJNS7_ILi64EEENS7_ILi128EEENS7_ILi96EEEEEENS_10bfloat16_tEfNS_4arch4Sm90ELb1ELb0ELb0ELb1ELb0ELb1ELb0ELb0ELi2ELi1ELi2ELi1ELb1EEENS1_24CollectiveEpilogueBwdGQAISD_fSG_Li256ELb1ELb0EEENS1_25SingleTileBwdLPTSchedulerILb1ELi128ELb0EEEEEEEEEvNT_6ParamsE,@function
        .size           _ZN7cutlass13device_kernelIN5flash11enable_sm90INS1_16FlashAttnBwdSm90INS1_25CollectiveMainloopBwdSm90ILi2ELi2ELi2EN4cute5tupleIJNS5_1CILi1EEES8_S8_EEENS6_IJNS7_ILi64EEENS7_ILi128EEENS7_ILi96EEEEEENS_10bfloat16_tEfNS_4arch4Sm90ELb1ELb0ELb0ELb1ELb0ELb1ELb0ELb0ELi2ELi1ELi2ELi1ELb1EEENS1_24CollectiveEpilogueBwdGQAISD_fSG_Li256ELb1ELb0EEENS1_25SingleTileBwdLPTSchedulerILb1ELi128ELb0EEEEEEEEEvNT_6ParamsE,(.L_x_3316 - _ZN7cutlass13device_kernelIN5flash11enable_sm90INS1_16FlashAttnBwdSm90INS1_25CollectiveMainloopBwdSm90ILi2ELi2ELi2EN4cute5tupleIJNS5_1CILi1EEES8_S8_EEENS6_IJNS7_ILi64EEENS7_ILi128EEENS7_ILi96EEEEEENS_10bfloat16_tEfNS_4arch4Sm90ELb1ELb0ELb0ELb1ELb0ELb1ELb0ELb0ELi2ELi1ELi2ELi1ELb1EEENS1_24CollectiveEpilogueBwdGQAISD_fSG_Li256ELb1ELb0EEENS1_25SingleTileBwdLPTSchedulerILb1ELi128ELb0EEEEEEEEEvNT_6ParamsE)
        .other          _ZN7cutlass13device_kernelIN5flash11enable_sm90INS1_16FlashAttnBwdSm90INS1_25CollectiveMainloopBwdSm90ILi2ELi2ELi2EN4cute5tupleIJNS5_1CILi1EEES8_S8_EEENS6_IJNS7_ILi64EEENS7_ILi128EEENS7_ILi96EEEEEENS_10bfloat16_tEfNS_4arch4Sm90ELb1ELb0ELb0ELb1ELb0ELb1ELb0ELb0ELi2ELi1ELi2ELi1ELb1EEENS1_24CollectiveEpilogueBwdGQAISD_fSG_Li256ELb1ELb0EEENS1_25SingleTileBwdLPTSchedulerILb1ELi128ELb0EEEEEEEEEvNT_6ParamsE,@"STO_CUDA_ENTRY STV_DEFAULT"
_ZN7cutlass13device_kernelIN5flash11enable_sm90INS1_16FlashAttnBwdSm90INS1_25CollectiveMainloopBwdSm90ILi2ELi2ELi2EN4cute5tupleIJNS5_1CILi1EEES8_S8_EEENS6_IJNS7_ILi64EEENS7_ILi128EEENS7_ILi96EEEEEENS_10bfloat16_tEfNS_4arch4Sm90ELb1ELb0ELb0ELb1ELb0ELb1ELb0ELb0ELi2ELi1ELi2ELi1ELb1EEENS1_24CollectiveEpilogueBwdGQAISD_fSG_Li256ELb1ELb0EEENS1_25SingleTileBwdLPTSchedulerILb1ELi128ELb0EEEEEEEEEvNT_6ParamsE:
        /* <DEDUP_REMOVED lines=24> */
.L_x_2973:
[----:B------:R-:W-:Y:S05]  /*0180*/  BSYNC B0 ;  /* 0x0000000000007941 */ /* 0x000fea0003800000 */
.L_x_2972:
        /* <DEDUP_REMOVED lines=37> */
.L_x_2974:
        /* <DEDUP_REMOVED lines=22> */
.L_x_2975:
[----:B------:R-:W-:Y:S01]  /*0540*/  PLOP3.LUT P0, PT, PT, PT, UP0, 0x80, 0x0 ;  /* 0x000000000000781c */ /* 0x000fe20003f0f008 */
[----:B------:R-:W-:Y:S01]  /*0550*/  NOP ;  /* 0x0000000000007918 */ /* 0x000fe20000000000 */
[----:B------:R-:W-:Y:S01]  /*0560*/  ULDC.64 UR46, c[0x0][0x208] ;  /* 0x00008200002e7ab9 */ /* 0x000fe20000000a00 */
[----:B------:R-:W-:Y:S01]  /*0570*/  BSSY B6, `(.L_x_2976) ;  /* 0x000091d000067945 */ /* 0x000fe20003800000 */
[----:B-12-4-:R-:W-:Y:S09]  /*0580*/  BAR.SYNC.DEFER_BLOCKING 0x0 ;  /* 0x0000000000007b1d */ /* 0x016ff20000010000 */
[----:B------:R-:W-:Y:S05]  /*0590*/  @!P0 BRA `(.L_x_2977) ;  /* 0x0000004c00748947 */ /* 0x000fea0003800000 */
.L_x_2978:
        /* <DEDUP_REMOVED lines=32> */
.L_x_2979:
[----:B------:R-:W-:Y:S01]  /*07a0*/  ULDC UR7, c[0x0][0x8cc] ;  /* 0x0002330000077ab9 */ /* 0x000fe20000000800 */
[----:B------:R-:W-:Y:S01]  /*07b0*/  UMOV UR36, UR10 ;  /* 0x0000000a00247c82 */ /* 0x000fe20008000000 */
[----:B------:R-:W-:-:S11]  /*07c0*/  UISETP.NE.AND UP0, UPT, UR7, 0x1, UPT ;  /* 0x000000010700788c */ /* 0x000fd6000bf05270 */
[----:B------:R-:W-:Y:S02]  /*07d0*/  @UP0 ULDC.64 UR8, c[0x0][0x8d0] ;  /* 0x0002340000080ab9 */ /* 0x000fe40000000a00 */
[----:B------:R-:W-:-:S04]  /*07e0*/  UIMAD.WIDE.U32 UR4, UR10, UR8, URZ ;  /* 0x000000080a0472a5 */ /* 0x000fc8000f8e003f */
[----:B------:R-:W-:-:S04]  /*07f0*/  @UP0 USHF.R.U32.HI UR36, URZ, UR9, UR5 ;  /* 0x000000093f240299 */ /* 0x000fc80008011605 */
[----:B------:R-:W-:-:S12]  /*0800*/  UIMAD UR4, UR36, UR7, URZ ;  /* 0x00000007240472a4 */ /* 0x000fd8000f8e023f */
.L_x_2980:
        /* <DEDUP_REMOVED lines=23> */
.L_x_2981:
        /* <DEDUP_REMOVED lines=14> */
.L_x_2983:
[----:B------:R-:W-:-:S05]  /*0a60*/  ULDC UR4, c[0x0][0x8f4] ;  /* 0x00023d0000047ab9 */ /* 0x000fca0000000800 */
.L_x_2982:
        /* <DEDUP_REMOVED lines=22> */
.L_x_2985:
        /* <DEDUP_REMOVED lines=14> */
.L_x_2986:
        /* <DEDUP_REMOVED lines=11> */
.L_x_2987:
        /* <DEDUP_REMOVED lines=13> */
.L_x_2988:
        /* <DEDUP_REMOVED lines=84> */
.L_x_2991:
        /* <DEDUP_REMOVED lines=15> */
.L_x_2990:
        /* <DEDUP_REMOVED lines=22> */
.L_x_2993:
        /* <DEDUP_REMOVED lines=15> */
.L_x_2992:
[----:B------:R-:W-:Y:S01]  /*16b0*/  SHF.R.S32.HI R23, RZ, 0x1f, R22 ;  /* 0x0000001fff177819 */ /* 0x000fe20000011416 */
[----:B------:R-:W-:-:S03]  /*16c0*/  UMOV UR4, 0xffffffff ;  /* 0xffffffff00047882 */ /* 0x000fc60000000000 */
[----:B------:R-:W-:-:S04]  /*16d0*/  LEA.HI R0, R23, R22, RZ, 0x7 ;  /* 0x0000001617007211 */ /* 0x000fc800078f38ff */
[----:B------:R-:W-:Y:S01]  /*16e0*/  SHF.R.S32.HI R19, RZ, 0x7, R0 ;  /* 0x00000007ff137819 */ /* 0x000fe20000011400 */
[----:B------:R-:W-:Y:S06]  /*16f0*/  BRA.DIV UR4, `(.L_x_2994) ;  /* 0x0000008204187947 */ /* 0x000fec000b800000 */
[----:B------:R1:W2:Y:S02]  /*1700*/  SHFL.IDX PT, R14, R19, RZ, 0x1f ;  /* 0x00001fff130e7589 */ /* 0x0002a400000e0000 */
.L_x_3080:
        /* <DEDUP_REMOVED lines=15> */
.L_x_2995:
        /* <DEDUP_REMOVED lines=19> */
.L_x_2997:
        /* <DEDUP_REMOVED lines=34> */
[----:B------:R-:W-:Y:S02]  /*1b50*/  IMAD R5, R3, 0x2, R2 ;  /* 0x0000000203057824 */ /* 0x000fe400078e0202 */
        /* <DEDUP_REMOVED lines=85> */
[----:B-1234-:R-:W-:-:S09]  /*20b0*/  ULDC UR6, c[0x0][0x744] ;  /* 0x0001d10000067ab9 */ /* 0x01efd20000000800 */
.L_x_3008:
[----:B------:R-:W-:-:S06]  /*20c0*/  UISETP.NE.AND UP0, UPT, UR9, 0x3, UPT ;  /* 0x000000030900788c */ /* 0x000fcc000bf05270 */
[----:B------:R-:W-:-:S13]  /*20d0*/  PLOP3.LUT P0, PT, PT, PT, UP0, 0x80, 0x0 ;  /* 0x000000000000781c */ /* 0x000fda0003f0f008 */
[----:B-1----:R-:W-:Y:S05]  /*20e0*/  @!P0 BRA `(.L_x_2998) ;  /* 0x0000000000048947 */ /* 0x002fea0003800000 */
[----:B------:R-:W-:Y:S01]  /*20f0*/  BPT.TRAP 0x1 ;  /* 0x000000040000795c */ /* 0x000fe20000300000 */
.L_x_2998:
[----:B------:R-:W-:Y:S01]  /*2100*/  R2UR UR7, R2 ;  /* 0x00000000020772ca */ /* 0x000fe200000e0000 */
[----:B------:R-:W-:-:S05]  /*2110*/  IMAD.U32 R6, RZ, RZ, UR4 ;  /* 0x00000004ff067e24 */ /* 0x000fca000f8e00ff */
[----:B------:R-:W-:-:S07]  /*2120*/  SHF.L.U32 R6, R6, 0x1f, RZ ;  /* 0x0000001f06067819 */ /* 0x000fce00000006ff */
[----:B------:R-:W-:-:S09]  /*2130*/  ULEA UR7, UR5, UR7, 0x3 ;  /* 0x0000000705077291 */ /* 0x000fd2000f8e183f */
[----:B------:R1:W2:Y:S01]  /*2140*/  SYNCS.PHASECHK.TRANS64.TRYWAIT P1, [UR7+0x26810], R6 ;  /* 0x02681006ff0075a7 */ /* 0x0002a20008020147 */
[----:B------:R-:W-:Y:S05]  /*2150*/  @!P0 BRA `(.L_x_2999) ;  /* 0x0000000000048947 */ /* 0x000fea0003800000 */
[----:B------:R-:W-:Y:S01]  /*2160*/  BPT.TRAP 0x1 ;  /* 0x000000040000795c */ /* 0x000fe20000300000 */
.L_x_2999:
[----:B--2---:R-:W-:Y:S05]  /*2170*/  @P1 BRA `(.L_x_3000) ;  /* 0x0000000000081947 */ /* 0x004fea0003800000 */
[----:B------:R-:W2:Y:S02]  /*2180*/  SYNCS.PHASECHK.TRANS64.TRYWAIT P1, [UR7+0x26810], R6 ;  /* 0x02681006ff0075a7 */ /* 0x000ea40008020147 */
[----:B--2---:R-:W-:Y:S05]  /*2190*/  @!P1 BRA `(.L_x_3001) ;  /* 0x0000007400a49947 */ /* 0x004fea0003800000 */
.L_x_3000:
        /* <DEDUP_REMOVED lines=66> */
.L_x_3002:
[----:B------:R1:W1:Y:S01]  /*25c0*/  SYNCS.PHASECHK.TRANS64.TRYWAIT P1, [UR7+0x26830], R6 ;  /* 0x02683006ff0075a7 */ /* 0x0002620008020147 */
[----:B------:R-:W-:Y:S05]  /*25d0*/  @!P0 BRA `(.L_x_3003) ;  /* 0x0000000000048947 */ /* 0x000fea0003800000 */
[----:B------:R-:W-:Y:S01]  /*25e0*/  BPT.TRAP 0x1 ;  /* 0x000000040000795c */ /* 0x000fe20000300000 */
.L_x_3003:
[----:B-1----:R-:W-:Y:S05]  /*25f0*/  @P1 BRA `(.L_x_3004) ;  /* 0x0000000000081947 */ /* 0x002fea0003800000 */
[----:B------:R-:W1:Y:S02]  /*2600*/  SYNCS.PHASECHK.TRANS64.TRYWAIT P1, [UR7+0x26830], R6 ;  /* 0x02683006ff0075a7 */ /* 0x000e640008020147 */
[----:B-1----:R-:W-:Y:S05]  /*2610*/  @!P1 BRA `(.L_x_3005) ;  /* 0x00000070009c9947 */ /* 0x002fea0003800000 */
.L_x_3004:
        /* <DEDUP_REMOVED lines=474> */
.L_x_3006:
        /* <DEDUP_REMOVED lines=46> */
.L_x_3007:
        /* <DEDUP_REMOVED lines=62> */
.L_x_2989:
[----:B------:R-:W-:Y:S05]  /*4a80*/  @P0 BRA `(.L_x_2984) ;  /* 0x0000004c002c0947 */ /* 0x000fea0003800000 */
[----:B------:R-:W-:Y:S01]  /*4a90*/  ULDC.64 UR4, c[0x0][0x878] ;  /* 0x00021e0000047ab9 */ /* 0x000fe20000000a00 */
[----:B-1----:R-:W1:Y:S01]  /*4aa0*/  S2R R4, SR_TID.X ;  /* 0x0000000000047919 */ /* 0x002e620000002100 */
[----:B------:R-:W-:Y:S01]  /*4ab0*/  UISETP.NE.U32.AND UP0, UPT, UR4, URZ, UPT ;  /* 0x0000003f0400728c */ /* 0x000fe2000bf05070 */
[----:B------:R-:W2:Y:S01]  /*4ac0*/  S2UR UR9, SR_CgaCtaId ;  /* 0x00000000000979c3 */ /* 0x000ea20000008800 */
[----:B------:R-:W-:Y:S01]  /*4ad0*/  UMOV UR8, 0x400 ;  /* 0x0000040000087882 */ /* 0x000fe20000000000 */
[----:B------:R-:W-:Y:S02]  /*4ae0*/  UIMAD UR36, UR36, 0x3000, URZ ;  /* 0x00003000242478a4 */ /* 0x000fe4000f8e023f */
[----:B------:R-:W-:Y:S01]  /*4af0*/  UISETP.NE.AND.EX UP0, UPT, UR5, URZ, UPT, UP0 ;  /* 0x0000003f0500728c */ /* 0x000fe2000bf05300 */
[----:B------:R-:W-:Y:S01]  /*4b00*/  ULDC.64 UR12, c[0x0][0x818] ;  /* 0x00020600000c7ab9 */ /* 0x000fe20000000a00 */
[----:B------:R-:W-:Y:S01]  /*4b10*/  ULDC.64 UR14, c[0x0][0x840] ;  /* 0x00021000000e7ab9 */ /* 0x000fe20000000a00 */
[----:B------:R-:W-:-:S03]  /*4b20*/  ULDC.64 UR16, c[0x0][0x848] ;  /* 0x0002120000107ab9 */ /* 0x000fc60000000a00 */
[----:B------:R-:W-:-:S05]  /*4b30*/  PLOP3.LUT P0, PT, PT, PT, UP0, 0x80, 0x0 ;  /* 0x000000000000781c */ /* 0x000fca0003f0f008 */
[----:B------:R-:W-:Y:S02]  /*4b40*/  @UP0 ULDC.64 UR4, c[0x0][0x878] ;  /* 0x00021e0000040ab9 */ /* 0x000fe40000000a00 */
[----:B------:R-:W-:-:S06]  /*4b50*/  @UP0 UIMAD.WIDE UR4, UR39, 0x4, UR4 ;  /* 0x00000004270408a5 */ /* 0x000fcc000f8e0204 */
[----:B------:R-:W-:Y:S02]  /*4b60*/  IMAD.U32 R2, RZ, RZ, UR4 ;  /* 0x00000004ff027e24 */ /* 0x000fe4000f8e00ff */
[----:B------:R-:W-:Y:S01]  /*4b70*/  IMAD.U32 R3, RZ, RZ, UR5 ;  /* 0x00000005ff037e24 */ /* 0x000fe2000f8e00ff */
[----:B------:R-:W-:-:S04]  /*4b80*/  ULDC UR5, c[0x0][0x850] ;  /* 0x0002140000057ab9 */ /* 0x000fc80000000800 */
[----:B------:R-:W3:Y:S01]  /*4b90*/  @P0 LDG.E R2, desc[UR46][R2.64] ;  /* 0x0000002e02020981 */ /* 0x000ee2000c1e1900 */
[----:B-1----:R-:W-:Y:S01]  /*4ba0*/  VIADD R5, R4, 0xffffff80 ;  /* 0xffffff8004057836 */ /* 0x002fe20000000000 */
[----:B------:R-:W-:Y:S01]  /*4bb0*/  UISETP.NE.AND UP1, UPT, UR5, 0x1, UPT ;  /* 0x000000010500788c */ /* 0x000fe2000bf25270 */
[----:B------:R-:W-:Y:S03]  /*4bc0*/  BSSY B0, `(.L_x_3009) ;  /* 0x0000056000007945 */ /* 0x000fe60003800000 */
[----:B------:R-:W-:-:S07]  /*4bd0*/  SHF.R.S32.HI R0, RZ, 0x1f, R5 ;  /* 0x0000001fff007819 */ /* 0x000fce0000011405 */
[----:B------:R-:W-:Y:S01]  /*4be0*/  @UP1 ULDC UR10, c[0x0][0x858] ;  /* 0x00021600000a1ab9 */ /* 0x000fe20000000800 */
[----:B------:R-:W-:Y:S01]  /*4bf0*/  BAR.SYNC.DEFER_BLOCKING 0x1, 0x100 ;  /* 0x0044000000007b1d */ /* 0x000fe20000010000 */
[----:B---3--:R-:W-:Y:S02]  /*4c00*/  @P0 R2UR UR4, R2 ;  /* 0x00000000020402ca */ /* 0x008fe400000e0000 */
        /* <DEDUP_REMOVED lines=9> */
[----:B------:R-:W-:-:S03]  /*4ca0*/  @UP0 ULEA.HI UR5, UR5, UR4, URZ, 0x7 ;  /* 0x0000000405050291 */ /* 0x000fc6000f8f383f */
[----:B------:R-:W-:Y:S01]  /*4cb0*/  @UP1 ULDC UR4, c[0x0][0x854] ;  /* 0x0002150000041ab9 */ /* 0x000fe20000000800 */
[----:B------:R-:W-:Y:S02]  /*4cc0*/  @UP0 USHF.R.S32.HI UR6, URZ, 0x7, UR5 ;  /* 0x000000073f060899 */ /* 0x000fe40008011405 */
[----:B------:R-:W-:Y:S02]  /*4cd0*/  UIMAD.WIDE.U32 UR4, UR37, UR4, URZ ;  /* 0x00000004250472a5 */ /* 0x000fe4000f8e003f */
[----:B------:R-:W-:Y:S02]  /*4ce0*/  @UP0 UIMAD UR6, UR6, 0x3000, URZ ;  /* 0x00003000060608a4 */ /* 0x000fe4000f8e023f */
[----:B------:R-:W-:Y:S02]  /*4cf0*/  @UP1 USHF.R.U32.HI UR37, URZ, UR10, UR5 ;  /* 0x0000000a3f251299 */ /* 0x000fe40008011605 */
[----:B------:R-:W-:Y:S02]  /*4d00*/  @UP0 USHF.R.S32.HI UR7, URZ, 0x1f, UR6 ;  /* 0x0000001f3f070899 */ /* 0x000fe40008011406 */
[----:B--2---:R-:W-:Y:S01]  /*4d10*/  ULEA UR4, UR9, UR8, 0x18 ;  /* 0x0000000809047291 */ /* 0x004fe2000f8ec03f */
[----:B------:R-:W-:Y:S01]  /*4d20*/  @!UP0 UMOV UR6, URZ ;  /* 0x0000003f00068c82 */ /* 0x000fe20008000000 */
[----:B------:R-:W-:-:S02]  /*4d30*/  USHF.R.S32.HI UR5, URZ, 0x1f, UR37 ;  /* 0x0000001f3f057899 */ /* 0x000fc40008011425 */
[----:B------:R-:W-:Y:S02]  /*4d40*/  UIADD3 UR8, UP1, UR36, UR6, URZ ;  /* 0x0000000624087290 */ /* 0x000fe4000ff3e03f */
[----:B------:R-:W-:Y:S01]  /*4d50*/  LEA R0, R0, UR4, 0x2 ;  /* 0x0000000400007c11 */ /* 0x000fe2000f8e10ff */
[----:B------:R-:W-:Y:S01]  /*4d60*/  @!UP0 UMOV UR7, URZ ;  /* 0x0000003f00078c82 */ /* 0x000fe20008000000 */
[----:B------:R-:W-:Y:S02]  /*4d70*/  UIMAD UR6, UR5, UR12, URZ ;  /* 0x0000000c050672a4 */ /* 0x000fe4000f8e023f */
[----:B------:R-:W-:Y:S01]  /*4d80*/  ULEA.HI.X.SX32 UR9, UR36, UR7, 0x1, UP1 ;  /* 0x0000000724097291 */ /* 0x000fe200088f0e3f */
[----:B------:R1:W-:Y:S01]  /*4d90*/  STS.128 [R0], R24 ;  /* 0x0000001800007388 */ /* 0x0003e20000000c00 */
[----:B------:R-:W-:Y:S02]  /*4da0*/  UIMAD UR5, UR5, UR14, URZ ;  /* 0x0000000e050572a4 */ /* 0x000fe4000f8e023f */
[----:B------:R-:W-:Y:S01]  /*4db0*/  UIMAD UR10, UR37, UR13, UR6 ;  /* 0x0000000d250a72a4 */ /* 0x000fe2000f8e0206 */
[----:B------:R1:W-:Y:S01]  /*4dc0*/  STS.128 [R0+0x800], R28 ;  /* 0x0008001c00007388 */ /* 0x0003e20000000c00 */
[----:B------:R-:W-:-:S02]  /*4dd0*/  UIMAD.WIDE.U32 UR6, UR37, UR12, UR8 ;  /* 0x0000000c250672a5 */ /* 0x000fc4000f8e0008 */
[----:B------:R-:W-:Y:S01]  /*4de0*/  UIMAD UR12, UR37, UR15, UR5 ;  /* 0x0000000f250c72a4 */ /* 0x000fe2000f8e0205 */
[----:B------:R1:W-:Y:S01]  /*4df0*/  STS.128 [R0+0x1000], R32 ;  /* 0x0010002000007388 */ /* 0x0003e20000000c00 */
[----:B------:R-:W-:Y:S02]  /*4e00*/  USHF.R.S32.HI UR5, URZ, 0x1f, UR39 ;  /* 0x0000001f3f057899 */ /* 0x000fe40008011427 */
[----:B------:R-:W-:Y:S01]  /*4e10*/  UIMAD.WIDE.U32 UR8, UR37, UR14, UR8 ;  /* 0x0000000e250872a5 */ /* 0x000fe2000f8e0008 */
[----:B------:R1:W-:Y:S01]  /*4e20*/  STS.128 [R0+0x1800], R36 ;  /* 0x0018002400007388 */ /* 0x0003e20000000c00 */
[----:B------:R-:W-:Y:S01]  /*4e30*/  USEL UR5, UR5, URZ, !UP0 ;  /* 0x0000003f05057287 */ /* 0x000fe2000c000000 */
[----:B------:R-:W-:Y:S02]  /*4e40*/  ULDC.64 UR14, c[0x0][0x820] ;  /* 0x00020800000e7ab9 */ /* 0x000fe40000000a00 */
[----:B------:R1:W-:Y:S01]  /*4e50*/  STS.128 [R0+0x2000], R40 ;  /* 0x0020002800007388 */ /* 0x0003e20000000c00 */
[----:B------:R-:W-:-:S02]  /*4e60*/  USEL UR39, UR39, URZ, !UP0 ;  /* 0x0000003f27277287 */ /* 0x000fc4000c000000 */
[----:B------:R-:W-:Y:S01]  /*4e70*/  UIMAD UR11, UR5, UR14, URZ ;  /* 0x0000000e050b72a4 */ /* 0x000fe2000f8e023f */
[----:B------:R1:W-:Y:S01]  /*4e80*/  STS.128 [R0+0x2800], R44 ;  /* 0x0028002c00007388 */ /* 0x0003e20000000c00 */
[----:B------:R-:W-:Y:S02]  /*4e90*/  UIADD3 UR7, UR7, UR10, URZ ;  /* 0x0000000a07077290 */ /* 0x000fe4000fffe03f */
[----:B------:R-:W-:Y:S01]  /*4ea0*/  UIMAD UR5, UR5, UR16, URZ ;  /* 0x00000010050572a4 */ /* 0x000fe2000f8e023f */
[----:B------:R1:W-:Y:S01]  /*4eb0*/  STS.128 [R0+0x3000], R48 ;  /* 0x0030003000007388 */ /* 0x0003e20000000c00 */
[----:B------:R-:W-:Y:S02]  /*4ec0*/  UIADD3 UR9, UR9, UR12, URZ ;  /* 0x0000000c09097290 */ /* 0x000fe4000fffe03f */
        /* <DEDUP_REMOVED lines=16> */
[----:B------:R-:W-:Y:S01]  /*4fd0*/  @!PT LDS RZ, [RZ] ;  /* 0x00000000fffff984 */ /* 0x000fe20000000800 */
[----:B------:R-:W-:Y:S01]  /*4fe0*/  @!PT LDS RZ, [RZ] ;  /* 0x00000000fffff984 */ /* 0x000fe20000000800 */
[----:B------:R-:W-:Y:S01]  /*4ff0*/  @!PT LDS RZ, [RZ] ;  /* 0x00000000fffff984 */ /* 0x000fe20000000800 */
[----:B------:R-:W-:Y:S01]  /*5000*/  @!PT LDS RZ, [RZ] ;  /* 0x00000000fffff984 */ /* 0x000fe20000000800 */
[----:B------:R2:W-:Y:S06]  /*5010*/  MEMBAR.ALL.CTA ;  /* 0x0000000000007992 */ /* 0x0005ec0000008000 */
[----:B--2---:R-:W2:Y:S01]  /*5020*/  FENCE.VIEW.ASYNC.S ;  /* 0x00000000000073c6 */ /* 0x004ea20000000000 */
        /* <DEDUP_REMOVED lines=8> */
.L_x_3011:
[----:B------:R-:W-:Y:S01]  /*50b0*/  @P0 ELECT P1, URZ, PT ;  /* 0x00000000003f082f */ /* 0x000fe20003820000 */
[----:B------:R2:W-:-:S12]  /*50c0*/  UBLKRED.G.S.ADD.F32.RN [UR6], [UR4], UR5, desc[UR8] ;  /* 0x00000806040073bb */ /* 0x0005d800080a1405 */
[----:B------:R-:W-:Y:S02]  /*50d0*/  @P1 PLOP3.LUT P0, PT, P1, PT, PT, 0x8, 0x0 ;  /* 0x000000000000181c */ /* 0x000fe40000f0e170 */
[----:B------:R-:W-:-:S11]  /*50e0*/  PLOP3.LUT P1, PT, PT, PT, PT, 0x8, 0x0 ;  /* 0x000000000000781c */ /* 0x000fd60003f2e170 */
[----:B--2---:R-:W-:Y:S05]  /*50f0*/  @P0 BRA.U.ANY `(.L_x_3011) ;  /* 0xfffffffd00ec0947 */ /* 0x004fea000393ffff */
[----:B------:R0:W-:Y:S01]  /*5100*/  UTMACMDFLUSH ;  /* 0x00000000000079b7 */ /* 0x0001e20000000000 */
[----:B------:R-:W-:-:S04]  /*5110*/  DEPBAR.LE SB0, 0x0 ;  /* 0x000080000000791a */ /* 0x000fc80000000000 */
.L_x_3010:
[----:B------:R-:W-:Y:S05]  /*5120*/  BSYNC B0 ;  /* 0x0000000000007941 */ /* 0x000fea0003800000 */
.L_x_3009:
        /* <DEDUP_REMOVED lines=28> */
.L_x_3012:
        /* <DEDUP_REMOVED lines=8> */
.L_x_2977:
        /* <DEDUP_REMOVED lines=29> */
.L_x_3014:
[----:B------:R-:W-:Y:S01]  /*5540*/  ULDC UR9, c[0x0][0x8cc] ;  /* 0x0002330000097ab9 */ /* 0x000fe20000000800 */
[----:B------:R-:W-:Y:S01]  /*5550*/  UMOV UR7, UR8 ;  /* 0x0000000800077c82 */ /* 0x000fe20008000000 */
[----:B------:R-:W-:-:S11]  /*5560*/  UISETP.NE.AND UP0, UPT, UR9, 0x1, UPT ;  /* 0x000000010900788c */ /* 0x000fd6000bf05270 */
[----:B------:R-:W-:Y:S02]  /*5570*/  @UP0 ULDC.64 UR10, c[0x0][0x8d0] ;  /* 0x00023400000a0ab9 */ /* 0x000fe40000000a00 */
[----:B------:R-:W-:-:S04]  /*5580*/  UIMAD.WIDE.U32 UR4, UR8, UR10, URZ ;  /* 0x0000000a080472a5 */ /* 0x000fc8000f8e003f */
[----:B------:R-:W-:-:S04]  /*5590*/  @UP0 USHF.R.U32.HI UR7, URZ, UR11, UR5 ;  /* 0x0000000b3f070299 */ /* 0x000fc80008011605 */
[----:B------:R-:W-:-:S12]  /*55a0*/  UIMAD UR4, UR7, UR9, URZ ;  /* 0x00000009070472a4 */ /* 0x000fd8000f8e023f */
.L_x_3015:
        /* <DEDUP_REMOVED lines=23> */
.L_x_3016:
        /* <DEDUP_REMOVED lines=13> */
.L_x_3018:
[----:B------:R-:W-:-:S05]  /*57f0*/  ULDC UR4, c[0x0][0x8f4] ;  /* 0x00023d0000047ab9 */ /* 0x000fca0000000800 */
.L_x_3017:
        /* <DEDUP_REMOVED lines=46> */
.L_x_3019:
        /* <DEDUP_REMOVED lines=13> */
.L_x_3020:
        /* <DEDUP_REMOVED lines=12> */
.L_x_3021:
        /* <DEDUP_REMOVED lines=54> */
.L_x_3024:
[----:B------:R-:W-:Y:S05]  /*5fd0*/  BSYNC B0 ;  /* 0x0000000000007941 */ /* 0x000fea0003800000 */
.L_x_3023:
        /* <DEDUP_REMOVED lines=19> */
.L_x_3026:
[----:B------:R-:W-:Y:S05]  /*6110*/  BSYNC B0 ;  /* 0x0000000000007941 */ /* 0x000fea0003800000 */
.L_x_3025:
[----:B------:R-:W-:Y:S06]  /*6120*/  BAR.ARV 0xa, 0xa0 ;  /* 0x0282800000007b1d */ /* 0x000fec0000002000 */
[----:B------:R-:W-:Y:S04]  /*6130*/  BSSY B0, `(.L_x_3027) ;  /* 0x0000003000007945 */ /* 0x000fe80003800000 */
[----:B------:R-:W-:Y:S05]  /*6140*/  @!P0 BRA `(.L_x_3028) ;  /* 0x0000000000048947 */ /* 0x000fea0003800000 */
[----:B------:R-:W-:-:S04]  /*6150*/  DEPBAR.LE SB0, 0x0 ;  /* 0x000080000000791a */ /* 0x000fc80000000000 */
.L_x_3028:
[----:B------:R-:W-:Y:S05]  /*6160*/  BSYNC B0 ;  /* 0x0000000000007941 */ /* 0x000fea0003800000 */
.L_x_3027:
[----:B------:R-:W-:Y:S06]  /*6170*/  BAR.ARV 0xb, 0xa0 ;  /* 0x02c2800000007b1d */ /* 0x000fec0000002000 */
[----:B------:R-:W-:Y:S01]  /*6180*/  UIADD3 UR18, UR12, 0x1, URZ ;  /* 0x000000010c127890 */ /* 0x000fe2000fffe03f */
[----:B------:R-:W-:Y:S11]  /*6190*/  BRA `(.L_x_3029) ;  /* 0x0000000000047947 */ /* 0x000ff60003800000 */
.L_x_3022:
[----:B------:R-:W-:-:S05]  /*61a0*/  UMOV UR18, UR12 ;  /* 0x0000000c00127c82 */ /* 0x000fca0008000000 */
.L_x_3029:
        /* <DEDUP_REMOVED lines=22> */
.L_x_3042:
        /* <DEDUP_REMOVED lines=20> */
.L_x_3031:
[----:B------:R-:W-:Y:S05]  /*6450*/  BSYNC B0 ;  /* 0x0000000000007941 */ /* 0x000fea0003800000 */
.L_x_3030:
        /* <DEDUP_REMOVED lines=13> */
.L_x_3033:
[----:B------:R-:W-:Y:S05]  /*6530*/  BSYNC B0 ;  /* 0x0000000000007941 */ /* 0x000fea0003800000 */
.L_x_3032:
[----:B------:R-:W-:Y:S06]  /*6540*/  BAR.ARV 0xa, 0xa0 ;  /* 0x0282800000007b1d */ /* 0x000fec0000002000 */
[----:B------:R-:W-:Y:S04]  /*6550*/  BSSY B0, `(.L_x_3034) ;  /* 0x0000003000007945 */ /* 0x000fe80003800000 */
[----:B------:R-:W-:Y:S05]  /*6560*/  @!P0 BRA `(.L_x_3035) ;  /* 0x0000000000048947 */ /* 0x000fea0003800000 */
[----:B------:R-:W-:-:S04]  /*6570*/  DEPBAR.LE SB0, 0x0 ;  /* 0x000080000000791a */ /* 0x000fc80000000000 */
.L_x_3035:
[----:B------:R-:W-:Y:S05]  /*6580*/  BSYNC B0 ;  /* 0x0000000000007941 */ /* 0x000fea0003800000 */
.L_x_3034:
        /* <DEDUP_REMOVED lines=13> */
.L_x_3037:
[----:B------:R-:W-:Y:S05]  /*6660*/  BSYNC B0 ;  /* 0x0000000000007941 */ /* 0x000fea0003800000 */
.L_x_3036:
        /* <DEDUP_REMOVED lines=13> */
.L_x_3039:
[----:B------:R-:W-:Y:S05]  /*6740*/  BSYNC B0 ;  /* 0x0000000000007941 */ /* 0x000fea0003800000 */
.L_x_3038:
[----:B------:R-:W-:Y:S01]  /*6750*/  UIADD3 UR18, UR18, 0x2, URZ ;  /* 0x0000000212127890 */ /* 0x000fe2000fffe03f */
[----:B------:R-:W-:Y:S06]  /*6760*/  BAR.ARV 0xa, 0xa0 ;  /* 0x0282800000007b1d */ /* 0x000fec0000002000 */
[----:B------:R-:W-:Y:S01]  /*6770*/  UISETP.GE.AND UP0, UPT, UR18, UR7, UPT ;  /* 0x000000071200728c */ /* 0x000fe2000bf06270 */
[----:B------:R-:W-:Y:S04]  /*6780*/  BSSY B0, `(.L_x_3040) ;  /* 0x0000003000007945 */ /* 0x000fe80003800000 */
[----:B------:R-:W-:Y:S06]  /*6790*/  @!P0 BRA `(.L_x_3041) ;  /* 0x0000000000048947 */ /* 0x000fec0003800000 */
[----:B------:R-:W-:-:S04]  /*67a0*/  DEPBAR.LE SB0, 0x0 ;  /* 0x000080000000791a */ /* 0x000fc80000000000 */
.L_x_3041:
[----:B------:R-:W-:Y:S05]  /*67b0*/  BSYNC B0 ;  /* 0x0000000000007941 */ /* 0x000fea0003800000 */
.L_x_3040:
[----:B------:R-:W-:Y:S06]  /*67c0*/  BAR.ARV 0xb, 0xa0 ;  /* 0x02c2800000007b1d */ /* 0x000fec0000002000 */
[----:B------:R-:W-:Y:S01]  /*67d0*/  PLOP3.LUT P1, PT, PT, PT, UP0, 0x80, 0x0 ;  /* 0x000000000000781c */ /* 0x000fe20003f2f008 */
[----:B------:R-:W-:Y:S02]  /*67e0*/  UIADD3 UR26, UR26, 0x3000, URZ ;  /* 0x000030001a1a7890 */ /* 0x000fe4000fffe03f */
[----:B------:R-:W-:-:S10]  /*67f0*/  UIADD3 UR6, UR6, 0x3000, URZ ;  /* 0x0000300006067890 */ /* 0x000fd4000fffe03f */
[----:B------:R-:W-:Y:S05]  /*6800*/  @!P1 BRA `(.L_x_3042) ;  /* 0xfffffff800c09947 */ /* 0x000fea000383ffff */
[----:B------:R-:W-:Y:S05]  /*6810*/  BRA `(.L_x_2984) ;  /* 0x0000002c00c87947 */ /* 0x000fea0003800000 */
.L_x_3013:
        /* <DEDUP_REMOVED lines=22> */
.L_x_3043:
[----:B------:R-:W-:Y:S01]  /*6980*/  ULDC UR9, c[0x0][0x8cc] ;  /* 0x0002330000097ab9 */ /* 0x000fe20000000800 */
[----:B------:R-:W-:Y:S01]  /*6990*/  UMOV UR7, UR8 ;  /* 0x0000000800077c82 */ /* 0x000fe20008000000 */
[----:B------:R-:W-:-:S11]  /*69a0*/  UISETP.NE.AND UP0, UPT, UR9, 0x1, UPT ;  /* 0x000000010900788c */ /* 0x000fd6000bf05270 */
[----:B------:R-:W-:Y:S02]  /*69b0*/  @UP0 ULDC.64 UR10, c[0x0][0x8d0] ;  /* 0x00023400000a0ab9 */ /* 0x000fe40000000a00 */
[----:B------:R-:W-:-:S04]  /*69c0*/  UIMAD.WIDE.U32 UR4, UR8, UR10, URZ ;  /* 0x0000000a080472a5 */ /* 0x000fc8000f8e003f */
[----:B------:R-:W-:-:S04]  /*69d0*/  @UP0 USHF.R.U32.HI UR7, URZ, UR11, UR5 ;  /* 0x0000000b3f070299 */ /* 0x000fc80008011605 */
[----:B------:R-:W-:-:S12]  /*69e0*/  UIMAD UR4, UR7, UR9, URZ ;  /* 0x00000009070472a4 */ /* 0x000fd8000f8e023f */
.L_x_3044:
        /* <DEDUP_REMOVED lines=23> */
.L_x_3045:
        /* <DEDUP_REMOVED lines=14> */
.L_x_3047:
[----:B------:R-:W-:-:S05]  /*6c40*/  ULDC UR4, c[0x0][0x8f4] ;  /* 0x00023d0000047ab9 */ /* 0x000fca0000000800 */
.L_x_3046:
        /* <DEDUP_REMOVED lines=60> */
.L_x_3049:
        /* <DEDUP_REMOVED lines=12> */
.L_x_3050:
[----:B------:R-:W-:Y:S05]  /*70d0*/  @!P2 BRA `(.L_x_3051) ;  /* 0x000000000014a947 */ /* 0x000fea0003800000 */
[----:B------:R-:W-:Y:S02]  /*70e0*/  IMAD.U32 R2, RZ, RZ, UR14 ;  /* 0x0000000eff027e24 */ /* 0x000fe4000f8e00ff */
[----:B------:R-:W-:-:S05]  /*70f0*/  IMAD.U32 R3, RZ, RZ, UR15 ;  /* 0x0000000fff037e24 */ /* 0x000fca000f8e00ff */
[----:B------:R-:W2:Y:S04]  /*7100*/  LDG.E R5, desc[UR46][R2.64] ;  /* 0x0000002e02057981 */ /* 0x000ea8000c1e1900 */
[----:B------:R-:W2:Y:S02]  /*7110*/  LDG.E R4, desc[UR46][R2.64+0x4] ;  /* 0x0000042e02047981 */ /* 0x000ea4000c1e1900 */
[----:B--2---:R-:W-:-:S07]  /*7120*/  IMAD.IADD R4, R4, 0x1, -R5 ;  /* 0x0000000104047824 */ /* 0x004fce00078e0a05 */
.L_x_3051:
        /* <DEDUP_REMOVED lines=62> */
.L_x_3081:
        /* <DEDUP_REMOVED lines=15> */
.L_x_3054:
        /* <DEDUP_REMOVED lines=122> */
.L_x_3065:
[----:B-123--:R-:W-:-:S04]  /*7da0*/  SHF.L.U32 R18, R10, 0x1f, RZ ;  /* 0x0000001f0a127819 */ /* 0x00efc800000006ff */
[----:B------:R-:W2:Y:S02]  /*7db0*/  SYNCS.PHASECHK.TRANS64.TRYWAIT P1, [R15+URZ+0x26840], R18 ;  /* 0x026840120f0075a7 */ /* 0x000ea4000802017f */
[----:B--2---:R-:W-:Y:S05]  /*7dc0*/  @!P1 BRA `(.L_x_3057) ;  /* 0x0000001800dc9947 */ /* 0x004fea0003800000 */
.L_x_3082:
        /* <DEDUP_REMOVED lines=8> */
.L_x_3058:
        /* <DEDUP_REMOVED lines=44> */
.L_x_3083:
        /* <DEDUP_REMOVED lines=8> */
.L_x_3060:
        /* <DEDUP_REMOVED lines=44> */
.L_x_3084:
        /* <DEDUP_REMOVED lines=8> */
.L_x_3062:
        /* <DEDUP_REMOVED lines=38> */
.L_x_3086:
        /* <DEDUP_REMOVED lines=8> */
.L_x_3064:
        /* <DEDUP_REMOVED lines=44> */
.L_x_3056:
[----:B------:R-:W4:Y:S02]  /*8a70*/  LDL.LU R4, [R1+0x4] ;  /* 0x0000040001047983 */ /* 0x000f240000300800 */
[----:B----4-:R-:W-:Y:S02]  /*8a80*/  ISETP.NE.AND P1, PT, R4, RZ, PT ;  /* 0x000000ff0400720c */ /* 0x010fe40003f25270 */
[----:B------:R4:W5:Y:S11]  /*8a90*/  LDL R4, [R1] ;  /* 0x0000000001047983 */ /* 0x0009760000100800 */
[----:B----4-:R-:W-:Y:S05]  /*8aa0*/  @!P1 BRA `(.L_x_3055) ;  /* 0x0000000400949947 */ /* 0x010fea0003800000 */
[----:B------:R-:W-:-:S04]  /*8ab0*/  SHF.L.U32 R12, R10, 0x1f, RZ ;  /* 0x0000001f0a0c7819 */ /* 0x000fc800000006ff */
[----:B------:R-:W4:Y:S02]  /*8ac0*/  SYNCS.PHASECHK.TRANS64.TRYWAIT P1, [R15+URZ+0x26840], R12 ;  /* 0x0268400c0f0075a7 */ /* 0x000f24000802017f */
[----:B----4-:R-:W-:Y:S05]  /*8ad0*/  @!P1 BRA `(.L_x_3066) ;  /* 0x0000000c00ec9947 */ /* 0x010fea0003800000 */
.L_x_3087:
        /* <DEDUP_REMOVED lines=8> */
.L_x_3067:
        /* <DEDUP_REMOVED lines=41> */
.L_x_3088:
        /* <DEDUP_REMOVED lines=8> */
.L_x_3069:
        /* <DEDUP_REMOVED lines=41> */
.L_x_3055:
[----:B------:R-:W1:Y:S01]  /*9100*/  S2R R0, SR_TID.X ;  /* 0x0000000000007919 */ /* 0x000e620000002100 */
[----:B------:R-:W-:Y:S01]  /*9110*/  IMAD R3, R16, 0x8, R15 ;  /* 0x0000000810037824 */ /* 0x000fe200078e020f */
[----:B-1----:R-:W-:Y:S02]  /*9120*/  LOP3.LUT R2, R0, 0x7f, RZ, 0xc0, !PT ;  /* 0x0000007f00027812 */ /* 0x002fe400078ec0ff */
[----:B------:R-:W-:Y:S02]  /*9130*/  SHF.L.U32 R0, R10, 0x1f, RZ ;  /* 0x0000001f0a007819 */ /* 0x000fe400000006ff */
[----:B------:R-:W-:Y:S02]  /*9140*/  ISETP.NE.AND P1, PT, R2, RZ, PT ;  /* 0x000000ff0200720c */ /* 0x000fe40003f25270 */
[----:B------:R-:W1:Y:S02]  /*9150*/  SYNCS.PHASECHK.TRANS64.TRYWAIT P0, [R3+URZ+0x26840], R0 ;  /* 0x02684000030075a7 */ /* 0x000e64000800017f */
[----:B-1----:R-:W-:Y:S09]  /*9160*/  @!P0 BRA `(.L_x_3070) ;  /* 0x0000000800708947 */ /* 0x002ff20003800000 */
.L_x_3089:
[----:B------:R-:W-:Y:S05]  /*9170*/  @P1 BRA `(.L_x_3071) ;  /* 0x0000000000181947 */ /* 0x000fea0003800000 */
[----:B------:R-:W1:Y:S01]  /*9180*/  S2R R2, SR_TID.X ;  /* 0x0000000000027919 */ /* 0x000e620000002100 */
[----:B------:R-:W-:-:S04]  /*9190*/  IMAD.MOV.U32 R0, RZ, RZ, 0x3100 ;  /* 0x00003100ff007424 */ /* 0x000fc800078e00ff */
[----:B------:R1:W-:Y:S02]  /*91a0*/  SYNCS.ARRIVE.TRANS64 RZ, [R3+URZ+0x26830], R0 ;  /* 0x0268300003ff79a7 */ /* 0x0003e4000800003f */
[----:B-1----:R-:W-:-:S13]  /*91b0*/  LOP3.LUT P0, RZ, R2, 0x1f, RZ, 0xc0, !PT ;  /* 0x0000001f02ff7812 */ /* 0x002fda000780c0ff */
[----:B------:R-:W-:Y:S05]  /*91c0*/  @!P0 BRA `(.L_x_3071) ;  /* 0x0000000000048947 */ /* 0x000fea0003800000 */
[----:B------:R-:W-:Y:S01]  /*91d0*/  BPT.TRAP 0x1 ;  /* 0x000000040000795c */ /* 0x000fe20000300000 */
.L_x_3071:
        /* <DEDUP_REMOVED lines=48> */
.L_x_3052:
[----:B------:R-:W-:Y:S05]  /*94e0*/  BSYNC B0 ;  /* 0x0000000000007941 */ /* 0x000fea0003800000 */
.L_x_3048:
[----:B------:R-:W-:-:S03]  /*94f0*/  UMOV UR7, 0xffffffff ;  /* 0xffffffff00077882 */ /* 0x000fc60000000000 */
[----:B------:R-:W-:Y:S05]  /*9500*/  BRA.DIV UR7, `(.L_x_3072) ;  /* 0x00000006079c7947 */ /* 0x000fea000b800000 */
[----:B------:R-:W-:-:S13]  /*9510*/  ELECT P6, URZ, PT ;  /* 0x00000000003f782f */ /* 0x000fda00038c0000 */
.L_x_3092:
[----:B------:R-:W-:Y:S05]  /*9520*/  @!P6 BRA `(.L_x_2984) ;  /* 0x000000000084e947 */ /* 0x000fea0003800000 */
[----:B------:R-:W-:-:S06]  /*9530*/  ULOP3.LUT UR7, UR38, 0x2, URZ, 0xfc, !UPT ;  /* 0x0000000226077892 */ /* 0x000fcc000f8efc3f */
[----:B------:R-:W-:-:S05]  /*9540*/  IMAD.U32 R0, RZ, RZ, UR7 ;  /* 0x00000007ff007e24 */ /* 0x000fca000f8e00ff */
[----:B------:R-:W-:-:S13]  /*9550*/  ISETP.NE.AND P2, PT, R0, 0x3, PT ;  /* 0x000000030000780c */ /* 0x000fda0003f45270 */
[----:B------:R-:W-:Y:S05]  /*9560*/  @!P2 BRA `(.L_x_3073) ;  /* 0x000000000004a947 */ /* 0x000fea0003800000 */
[----:B------:R-:W-:Y:S01]  /*9570*/  BPT.TRAP 0x1 ;  /* 0x000000040000795c */ /* 0x000fe20000300000 */
.L_x_3073:
        /* <DEDUP_REMOVED lines=15> */
.L_x_3093:
[----:B------:R-:W2:Y:S02]  /*9670*/  SYNCS.PHASECHK.TRANS64.TRYWAIT P0, [R3+URZ], R0 ;  /* 0x00000000030075a7 */ /* 0x000ea4000800017f */
[----:B--2---:R-:W-:Y:S05]  /*9680*/  @!P0 BRA `(.L_x_3075) ;  /* 0x0000000400708947 */ /* 0x004fea0003800000 */
.L_x_3094:
[----:B------:R-:W-:Y:S05]  /*9690*/  @!P2 BRA `(.L_x_3076) ;  /* 0x000000000004a947 */ /* 0x000fea0003800000 */
[----:B------:R-:W-:Y:S01]  /*96a0*/  BPT.TRAP 0x1 ;  /* 0x000000040000795c */ /* 0x000fe20000300000 */
.L_x_3076:
[----:B--2---:R-:W-:-:S04]  /*96b0*/  VIADD R3, R8, 0x26840 ;  /* 0x0002684008037836 */ /* 0x004fc80000000000 */
[----:B------:R-:W-:-:S04]  /*96c0*/  IMAD R5, R2, 0x8, R3 ;  /* 0x0000000802057824 */ /* 0x000fc800078e0203 */
[----:B------:R-:W2:Y:S02]  /*96d0*/  SYNCS.PHASECHK.TRANS64.TRYWAIT P0, [R5+URZ], R4 ;  /* 0x00000004050075a7 */ /* 0x000ea4000800017f */
[----:B--2---:R-:W-:Y:S05]  /*96e0*/  @!P0 BRA `(.L_x_3077) ;  /* 0x00000004006c8947 */ /* 0x004fea0003800000 */
.L_x_3095:
[----:B------:R-:W-:-:S07]  /*96f0*/  IMAD R3, R6, 0x8, R3 ;  /* 0x0000000806037824 */ /* 0x000fce00078e0203 */
.L_x_3078:
[----:B---3--:R3:W4:Y:S02]  /*9700*/  SYNCS.PHASECHK.TRANS64.TRYWAIT P0, [R3+URZ], R0 ;  /* 0x00000000030075a7 */ /* 0x008724000800017f */
[----:B----4-:R-:W-:Y:S05]  /*9710*/  @!P0 NANOSLEEP.SYNCS 0x989680 ;  /* 0x009896800000895d */ /* 0x010fea0003900000 */
[----:B------:R-:W4:Y:S02]  /*9720*/  @!P0 SYNCS.PHASECHK.TRANS64 P0, [R3+URZ], R0 ;  /* 0x00000000030085a7 */ /* 0x000f24000800007f */
[----:B----4-:R-:W-:Y:S05]  /*9730*/  @!P0 BRA `(.L_x_3078) ;  /* 0xfffffffc00f08947 */ /* 0x010fea000383ffff */
.L_x_2984:
[----:B------:R-:W-:Y:S05]  /*9740*/  BSYNC B6 ;  /* 0x0000000000067941 */ /* 0x000fea0003800000 */
.L_x_2976:
[----:B------:R-:W-:Y:S05]  /*9750*/  EXIT ;  /* 0x000000000000794d */ /* 0x000fea0003800000 */
.L_x_2994:
[----:B------:R-:W-:Y:S02]  /*9760*/  IMAD.MOV.U32 R13, RZ, RZ, R19 ;  /* 0x000000ffff0d7224 */ /* 0x000fe400078e0013 */
[----:B------:R-:W-:Y:S02]  /*9770*/  IMAD.MOV.U32 R12, RZ, RZ, RZ ;  /* 0x000000ffff0c7224 */ /* 0x000fe400078e00ff */
[----:B------:R-:W-:Y:S02]  /*9780*/  IMAD.MOV.U32 R11, RZ, RZ, 0x1f ;  /* 0x0000001fff0b7424 */ /* 0x000fe400078e00ff */
[----:B------:R-:W-:-:S07]  /*9790*/  IMAD.MOV.U32 R15, RZ, RZ, -0x1 ;  /* 0xffffffffff0f7424 */ /* 0x000fce00078e00ff */
[----:B------:R-:W-:Y:S05]  /*97a0*/  WARPSYNC.COLLECTIVE R15, `(.L_x_3079) ;  /* 0x000000000f087348 */ /* 0x000fea0003c00000 */
[----:B------:R1:W2:Y:S02]  /*97b0*/  SHFL.IDX P6, R14, R13, R12, R11 ;  /* 0x0000000c0d0e7389 */ /* 0x0002a400000c000b */
[----:B-12---:R-:W-:Y:S01]  /*97c0*/  ENDCOLLECTIVE ;  /* 0x000000000000791b */ /* 0x006fe20003800000 */
.L_x_3079:
[----:B------:R-:W-:Y:S05]  /*97d0*/  BRA `(.L_x_3080) ;  /* 0xffffff7c00cc7947 */ /* 0x000fea000383ffff */
.L_x_2996:
[----:B--2---:R2:W3:Y:S02]  /*97e0*/  SYNCS.PHASECHK.TRANS64.TRYWAIT P0, [R2+URZ+0x26800], R5 ;  /* 0x02680005020075a7 */ /* 0x0044e4000800017f */
[----:B---3--:R-:W-:Y:S05]  /*97f0*/  @!P0 NANOSLEEP.SYNCS 0x989680 ;  /* 0x009896800000895d */ /* 0x008fea0003900000 */
[----:B------:R-:W3:Y:S02]  /*9800*/  @!P0 SYNCS.PHASECHK.TRANS64 P0, [R2+URZ+0x26800], R5 ;  /* 0x02680005020085a7 */ /* 0x000ee4000800007f */
[----:B---3--:R-:W-:Y:S05]  /*9810*/  @!P0 BRA `(.L_x_2996) ;  /* 0xfffffffc00f08947 */ /* 0x008fea000383ffff */
[----:B------:R-:W-:Y:S05]  /*9820*/  BRA `(.L_x_2995) ;  /* 0xffffff7c00f47947 */ /* 0x000fea000383ffff */
.L_x_3001:
[----:B--2---:R-:W-:-:S04]  /*9830*/  IMAD.U32 R5, RZ, RZ, UR7 ;  /* 0x00000007ff057e24 */ /* 0x004fc8000f8e00ff */
[----:B------:R2:W3:Y:S03]  /*9840*/  SYNCS.PHASECHK.TRANS64.TRYWAIT P1, [R5+URZ+0x26810], R6 ;  /* 0x02681006050075a7 */ /* 0x0004e6000802017f */
[----:B---3--:R-:W-:Y:S05]  /*9850*/  @!P1 NANOSLEEP.SYNCS 0x989680 ;  /* 0x009896800000995d */ /* 0x008fea0003900000 */
[----:B------:R-:W3:Y:S02]  /*9860*/  @!P1 SYNCS.PHASECHK.TRANS64 P1, [R5+URZ+0x26810], R6 ;  /* 0x02681006050095a7 */ /* 0x000ee4000802007f */
[----:B---3--:R-:W-:Y:S05]  /*9870*/  @!P1 BRA `(.L_x_3001) ;  /* 0xfffffffc00ec9947 */ /* 0x008fea000383ffff */
[----:B------:R-:W-:Y:S05]  /*9880*/  BRA `(.L_x_3000) ;  /* 0xffffff8800447947 */ /* 0x000fea000383ffff */
.L_x_3005:
[----:B------:R-:W-:-:S04]  /*9890*/  IMAD.U32 R5, RZ, RZ, UR7 ;  /* 0x00000007ff057e24 */ /* 0x000fc8000f8e00ff */
[----:B------:R1:W1:Y:S03]  /*98a0*/  SYNCS.PHASECHK.TRANS64.TRYWAIT P1, [R5+URZ+0x26830], R6 ;  /* 0x02683006050075a7 */ /* 0x000266000802017f */
[----:B-1----:R-:W-:Y:S05]  /*98b0*/  @!P1 NANOSLEEP.SYNCS 0x989680 ;  /* 0x009896800000995d */ /* 0x002fea0003900000 */
[----:B------:R-:W1:Y:S02]  /*98c0*/  @!P1 SYNCS.PHASECHK.TRANS64 P1, [R5+URZ+0x26830], R6 ;  /* 0x02683006050095a7 */ /* 0x000e64000802007f */
[----:B-1----:R-:W-:Y:S05]  /*98d0*/  @!P1 BRA `(.L_x_3005) ;  /* 0xfffffffc00ec9947 */ /* 0x002fea000383ffff */
[----:B------:R-:W-:Y:S05]  /*98e0*/  BRA `(.L_x_3004) ;  /* 0xffffff8c004c7947 */ /* 0x000fea000383ffff */
.L_x_3053:
[----:B-1----:R1:W2:Y:S02]  /*98f0*/  SYNCS.PHASECHK.TRANS64.TRYWAIT P0, [R15+URZ+0x26820], R2 ;  /* 0x026820020f0075a7 */ /* 0x0022a4000800017f */
[----:B--2---:R-:W-:Y:S05]  /*9900*/  @!P0 NANOSLEEP.SYNCS 0x989680 ;  /* 0x009896800000895d */ /* 0x004fea0003900000 */
[----:B------:R-:W2:Y:S02]  /*9910*/  @!P0 SYNCS.PHASECHK.TRANS64 P0, [R15+URZ+0x26820], R2 ;  /* 0x026820020f0085a7 */ /* 0x000ea4000800007f */
[----:B--2---:R-:W-:Y:S05]  /*9920*/  @!P0 BRA `(.L_x_3053) ;  /* 0xfffffffc00f08947 */ /* 0x004fea000383ffff */
[----:B------:R-:W-:Y:S05]  /*9930*/  BRA `(.L_x_3081) ;  /* 0xffffffd800f47947 */ /* 0x000fea000383ffff */
.L_x_3057:
[----:B--2---:R2:W3:Y:S02]  /*9940*/  SYNCS.PHASECHK.TRANS64.TRYWAIT P1, [R15+URZ+0x26840], R18 ;  /* 0x026840120f0075a7 */ /* 0x0044e4000802017f */
[----:B---3--:R-:W-:Y:S05]  /*9950*/  @!P1 NANOSLEEP.SYNCS 0x989680 ;  /* 0x009896800000995d */ /* 0x008fea0003900000 */
[----:B------:R-:W3:Y:S02]  /*9960*/  @!P1 SYNCS.PHASECHK.TRANS64 P1, [R15+URZ+0x26840], R18 ;  /* 0x026840120f0095a7 */ /* 0x000ee4000802007f */
[----:B---3--:R-:W-:Y:S05]  /*9970*/  @!P1 BRA `(.L_x_3057) ;  /* 0xfffffffc00f09947 */ /* 0x008fea000383ffff */
[----:B------:R-:W-:Y:S05]  /*9980*/  BRA `(.L_x_3082) ;  /* 0xffffffe400107947 */ /* 0x000fea000383ffff */
.L_x_3059:
[----:B-1----:R1:W3:Y:S02]  /*9990*/  SYNCS.PHASECHK.TRANS64.TRYWAIT P1, [R15+URZ+0x26828], R18 ;  /* 0x026828120f0075a7 */ /* 0x0022e4000802017f */
[----:B---3--:R-:W-:Y:S05]  /*99a0*/  @!P1 NANOSLEEP.SYNCS 0x989680 ;  /* 0x009896800000995d */ /* 0x008fea0003900000 */
[----:B------:R-:W3:Y:S02]  /*99b0*/  @!P1 SYNCS.PHASECHK.TRANS64 P1, [R15+URZ+0x26828], R18 ;  /* 0x026828120f0095a7 */ /* 0x000ee4000802007f */
[----:B---3--:R-:W-:Y:S05]  /*99c0*/  @!P1 BRA `(.L_x_3059) ;  /* 0xfffffffc00f09947 */ /* 0x008fea000383ffff */
[----:B------:R-:W-:Y:S05]  /*99d0*/  BRA `(.L_x_3083) ;  /* 0xffffffe400cc7947 */ /* 0x000fea000383ffff */
.L_x_3061:
[----:B---3--:R3:W4:Y:S02]  /*99e0*/  SYNCS.PHASECHK.TRANS64.TRYWAIT P1, [R15+URZ+0x26848], R18 ;  /* 0x026848120f0075a7 */ /* 0x008724000802017f */
[----:B----4-:R-:W-:Y:S05]  /*99f0*/  @!P1 NANOSLEEP.SYNCS 0x989680 ;  /* 0x009896800000995d */ /* 0x010fea0003900000 */
[----:B------:R-:W4:Y:S02]  /*9a00*/  @!P1 SYNCS.PHASECHK.TRANS64 P1, [R15+URZ+0x26848], R18 ;  /* 0x026848120f0095a7 */ /* 0x000f24000802007f */
[----:B----4-:R-:W-:Y:S05]  /*9a10*/  @!P1 BRA `(.L_x_3061) ;  /* 0xfffffffc00f09947 */ /* 0x010fea000383ffff */
[----:B------:R-:W-:Y:S05]  /*9a20*/  BRA `(.L_x_3084) ;  /* 0xffffffe800887947 */ /* 0x000fea000383ffff */
.L_x_3063:
[----:B------:R-:W-:-:S07]  /*9a30*/  SHF.L.U32 R4, R10, 0x1f, RZ ;  /* 0x0000001f0a047819 */ /* 0x000fce00000006ff */
.L_x_3085:
[----:B----4-:R4:W1:Y:S02]  /*9a40*/  SYNCS.PHASECHK.TRANS64.TRYWAIT P1, [R15+URZ+0x26820], R4 ;  /* 0x026820040f0075a7 */ /* 0x010864000802017f */
[----:B-1----:R-:W-:Y:S05]  /*9a50*/  @!P1 NANOSLEEP.SYNCS 0x989680 ;  /* 0x009896800000995d */ /* 0x002fea0003900000 */
[----:B------:R-:W1:Y:S02]  /*9a60*/  @!P1 SYNCS.PHASECHK.TRANS64 P1, [R15+URZ+0x26820], R4 ;  /* 0x026820040f0095a7 */ /* 0x000e64000802007f */
[----:B-1----:R-:W-:Y:S05]  /*9a70*/  @!P1 BRA `(.L_x_3085) ;  /* 0xfffffffc00f09947 */ /* 0x002fea000383ffff */
[----:B------:R-:W-:Y:S05]  /*9a80*/  BRA `(.L_x_3086) ;  /* 0xffffffec00287947 */ /* 0x000fea000383ffff */
.L_x_3066:
[----:B----4-:R4:W1:Y:S02]  /*9a90*/  SYNCS.PHASECHK.TRANS64.TRYWAIT P1, [R15+URZ+0x26840], R12 ;  /* 0x0268400c0f0075a7 */ /* 0x010864000802017f */
[----:B-1----:R-:W-:Y:S05]  /*9aa0*/  @!P1 NANOSLEEP.SYNCS 0x989680 ;  /* 0x009896800000995d */ /* 0x002fea0003900000 */
[----:B------:R-:W1:Y:S02]  /*9ab0*/  @!P1 SYNCS.PHASECHK.TRANS64 P1, [R15+URZ+0x26840], R12 ;  /* 0x0268400c0f0095a7 */ /* 0x000e64000802007f */
[----:B-1----:R-:W-:Y:S05]  /*9ac0*/  @!P1 BRA `(.L_x_3066) ;  /* 0xfffffffc00f09947 */ /* 0x002fea000383ffff */
[----:B------:R-:W-:Y:S05]  /*9ad0*/  BRA `(.L_x_3087) ;  /* 0xfffffff000007947 */ /* 0x000fea000383ffff */
.L_x_3068:
[----:B-1----:R1:W2:Y:S02]  /*9ae0*/  SYNCS.PHASECHK.TRANS64.TRYWAIT P1, [R15+URZ+0x26828], R12 ;  /* 0x0268280c0f0075a7 */ /* 0x0022a4000802017f */
[----:B--2---:R-:W-:Y:S05]  /*9af0*/  @!P1 NANOSLEEP.SYNCS 0x989680 ;  /* 0x009896800000995d */ /* 0x004fea0003900000 */
[----:B------:R-:W2:Y:S02]  /*9b00*/  @!P1 SYNCS.PHASECHK.TRANS64 P1, [R15+URZ+0x26828], R12 ;  /* 0x0268280c0f0095a7 */ /* 0x000ea4000802007f */
[----:B--2---:R-:W-:Y:S05]  /*9b10*/  @!P1 BRA `(.L_x_3068) ;  /* 0xfffffffc00f09947 */ /* 0x004fea000383ffff */
[----:B------:R-:W-:Y:S05]  /*9b20*/  BRA `(.L_x_3088) ;  /* 0xfffffff000b07947 */ /* 0x000fea000383ffff */
.L_x_3070:
[----:B------:R1:W1:Y:S02]  /*9b30*/  SYNCS.PHASECHK.TRANS64.TRYWAIT P0, [R3+URZ+0x26840], R0 ;  /* 0x02684000030075a7 */ /* 0x000264000800017f */
[----:B-1----:R-:W-:Y:S05]  /*9b40*/  @!P0 NANOSLEEP.SYNCS 0x989680 ;  /* 0x009896800000895d */ /* 0x002fea0003900000 */
[----:B------:R-:W1:Y:S02]  /*9b50*/  @!P0 SYNCS.PHASECHK.TRANS64 P0, [R3+URZ+0x26840], R0 ;  /* 0x02684000030085a7 */ /* 0x000e64000800007f */
[----:B-1----:R-:W-:Y:S05]  /*9b60*/  @!P0 BRA `(.L_x_3070) ;  /* 0xfffffffc00f08947 */ /* 0x002fea000383ffff */
[----:B------:R-:W-:Y:S05]  /*9b70*/  BRA `(.L_x_3089) ;  /* 0xfffffff4007c7947 */ /* 0x000fea000383ffff */
.L_x_3072:
[----:B------:R-:W-:Y:S01]  /*9b80*/  BSSY B0, `(.L_x_3090) ;  /* 0x0000006000007945 */ /* 0x000fe20003800000 */
[----:B------:R-:W-:-:S07]  /*9b90*/  IMAD.MOV.U32 R15, RZ, RZ, -0x1 ;  /* 0xffffffffff0f7424 */ /* 0x000fce00078e00ff */
[----:B------:R-:W-:Y:S05]  /*9ba0*/  WARPSYNC.COLLECTIVE R15, `(.L_x_3091) ;  /* 0x000000000f0c7348 */ /* 0x000fea0003c00000 */
[----:B------:R-:W-:Y:S02]  /*9bb0*/  ELECT P6, UR62, PT ;  /* 0x00000000003e782f */ /* 0x000fe400038c0000 */
[----:B------:R-:W-:Y:S01]  /*9bc0*/  MOV R14, UR62 ;  /* 0x0000003e000e7c02 */ /* 0x000fe20008000f00 */
[----:B------:R-:W-:Y:S10]  /*9bd0*/  ENDCOLLECTIVE ;  /* 0x000000000000791b */ /* 0x000ff40003800000 */
.L_x_3091:
[----:B------:R-:W-:Y:S05]  /*9be0*/  BSYNC B0 ;  /* 0x0000000000007941 */ /* 0x000fea0003800000 */
.L_x_3090:
[----:B------:R-:W-:Y:S05]  /*9bf0*/  BRA `(.L_x_3092) ;  /* 0xfffffff800487947 */ /* 0x000fea000383ffff */
.L_x_3074:
[----:B-1----:R1:W2:Y:S02]  /*9c00*/  SYNCS.PHASECHK.TRANS64.TRYWAIT P0, [R7+URZ], R4 ;  /* 0x00000004070075a7 */ /* 0x0022a4000800017f */
[----:B--2---:R-:W-:Y:S05]  /*9c10*/  @!P0 NANOSLEEP.SYNCS 0x989680 ;  /* 0x009896800000895d */ /* 0x004fea0003900000 */
[----:B------:R-:W2:Y:S02]  /*9c20*/  @!P0 SYNCS.PHASECHK.TRANS64 P0, [R7+URZ], R4 ;  /* 0x00000004070085a7 */ /* 0x000ea4000800007f */
[----:B--2---:R-:W-:Y:S05]  /*9c30*/  @!P0 BRA `(.L_x_3074) ;  /* 0xfffffffc00f08947 */ /* 0x004fea000383ffff */
[----:B------:R-:W-:Y:S05]  /*9c40*/  BRA `(.L_x_3093) ;  /* 0xfffffff800887947 */ /* 0x000fea000383ffff */
.L_x_3075:
[----:B--2---:R2:W3:Y:S02]  /*9c50*/  SYNCS.PHASECHK.TRANS64.TRYWAIT P0, [R3+URZ], R0 ;  /* 0x00000000030075a7 */ /* 0x0044e4000800017f */
[----:B---3--:R-:W-:Y:S05]  /*9c60*/  @!P0 NANOSLEEP.SYNCS 0x989680 ;  /* 0x009896800000895d */ /* 0x008fea0003900000 */
[----:B------:R-:W3:Y:S02]  /*9c70*/  @!P0 SYNCS.PHASECHK.TRANS64 P0, [R3+URZ], R0 ;  /* 0x00000000030085a7 */ /* 0x000ee4000800007f */
[----:B---3--:R-:W-:Y:S05]  /*9c80*/  @!P0 BRA `(.L_x_3075) ;  /* 0xfffffffc00f08947 */ /* 0x008fea000383ffff */
[----:B------:R-:W-:Y:S05]  /*9c90*/  BRA `(.L_x_3094) ;  /* 0xfffffff8007c7947 */ /* 0x000fea000383ffff */
.L_x_3077:
[----:B--2---:R2:W3:Y:S02]  /*9ca0*/  SYNCS.PHASECHK.TRANS64.TRYWAIT P0, [R5+URZ], R4 ;  /* 0x00000004050075a7 */ /* 0x0044e4000800017f */
[----:B---3--:R-:W-:Y:S05]  /*9cb0*/  @!P0 NANOSLEEP.SYNCS 0x989680 ;  /* 0x009896800000895d */ /* 0x008fea0003900000 */
[----:B------:R-:W3:Y:S02]  /*9cc0*/  @!P0 SYNCS.PHASECHK.TRANS64 P0, [R5+URZ], R4 ;  /* 0x00000004050085a7 */ /* 0x000ee4000800007f */
[----:B---3--:R-:W-:Y:S05]  /*9cd0*/  @!P0 BRA `(.L_x_3077) ;  /* 0xfffffffc00f08947 */ /* 0x008fea000383ffff */
[----:B------:R-:W-:Y:S05]  /*9ce0*/  BRA `(.L_x_3095) ;  /* 0xfffffff800807947 */ /* 0x000fea000383ffff */
.L_x_3096:
        /* <DEDUP_REMOVED lines=9> */
.L_x_3316:


//--------------------- .text._ZN7cutlass13device_kernelIN5flash32FlashAttnBwdPostprocessConvertdQIN4cute5tupleIJNS3_1CILi128EEENS5_ILi96EEEEEENS_10bfloat16_tEfNS_4arch4Sm90ELi256ENS3_8TiledMMAINS3_8MMA_AtomIJNS3_4SM904GMMA27MMA_64x96x16_F32BF16BF16_RSILNSF_5MajorE0ELSH_1ELNSF_7ScaleInE1ELSI_1EEEEEENS3_6LayoutINS4_IJNS5_ILi2EEENS5_ILi1EEESN_EEENS4_IJSN_NS5_ILi0EEESP_EEEEENS4_IJNS3_10UnderscoreESS_SS_EEEEELb0EEEEEvNT_6ParamsE --------------------------
	.section	.text._ZN7cutlass13device_kernelIN5flash32FlashAttnBwdPostprocessConvertdQIN4cute5tupleIJNS3_1CILi128EEENS5_ILi96EEEEEENS_10bfloat16_tEfNS_4arch4Sm90ELi256ENS3_8TiledMMAINS3_8MMA_AtomIJNS3_4SM904GMMA27MMA_64x96x16_F32BF16BF16_RSILNSF_5MajorE0ELSH_1ELNSF_7ScaleInE1ELSI_1EEEEEENS3_6LayoutINS4_IJNS5_ILi2EEENS5_ILi1EEESN_EEENS4_IJSN_NS5_ILi0EEESP_EEEEENS4_IJNS3_10UnderscoreESS_SS_EEEEELb0EEEEEvNT_6ParamsE,"ax",@progbits
	.align	128
.text._ZN7cutlass13device_kernelIN5flash32FlashAttnBwdPostprocessConvertdQIN4cute5tupleIJNS3_1CILi128EEENS5_ILi96EEEEEENS_10bfloat16_tEfNS_4arch4Sm90ELi256ENS3_8TiledMMAINS3_8MMA_AtomIJNS3_4SM904GMMA27MMA_64x96x16_F32BF16BF16_RSILNSF_5MajorE0ELSH_1ELNSF_7ScaleInE1ELSI_1EEEEEENS3_6LayoutINS4_IJNS5_ILi2EEENS5_ILi1EEESN_EEENS4_IJSN_NS5_ILi0EEESP_EEEEENS4_IJNS3_10UnderscoreESS_SS_EEEEELb0EEEEEvNT_6ParamsE:
        .type           _ZN7cutlass13device_kernelIN5flash32FlashAttnBwdPostprocessConvertdQIN4cute5tupleIJNS3_1CILi128EEENS5_ILi96EEEEEENS_10bfloat16_tEfNS_4arch4Sm90ELi256ENS3_8TiledMMAINS3_8MMA_AtomIJNS3_4SM904GMMA27MMA_64x96x16_F32BF16BF16_RSILNSF_5MajorE0ELSH_1ELNSF_7ScaleInE1ELSI_1EEEEEENS3_6LayoutINS4_IJNS5_ILi2EEENS5_ILi1EEESN_EEENS4_IJSN_NS5_ILi0EEESP_EEEEENS4_IJNS3_10UnderscoreESS_SS_EEEEELb0EEEEEvNT_6ParamsE,@function
        .size           _ZN7cutlass13device_kernelIN5flash32FlashAttnBwdPostprocessConvertdQIN4cute5tupleIJNS3_1CILi128EEENS5_ILi96EEEEEENS_10bfloat16_tEfNS_4arch4Sm90ELi256ENS3_8TiledMMAINS3_8MMA_AtomIJNS3_4SM904GMMA27MMA_64x96x16_F32BF16BF16_RSILNSF_5MajorE0ELSH_1ELNSF_7ScaleInE1ELSI_1EEEEEENS3_6LayoutINS4_IJNS5_ILi2EEENS5_ILi1EEESN_EEENS4_IJSN_NS5_ILi0EEESP_EEEEENS4_IJNS3_10UnderscoreESS_SS_EEEEELb0EEEEEvNT_6ParamsE,(.L_x_3317 - _ZN7cutlass13device_kernelIN5flash32FlashAttnBwdPostprocessConvertdQIN4cute5tupleIJNS3_1CILi128EEENS5_ILi96EEEEEENS_10bfloat16_tEfNS_4arch4Sm90ELi256ENS3_8TiledMMAINS3_8MMA_AtomIJNS3_4SM904GMMA27MMA_64x96x16_F32BF16BF16_RSILNSF_5MajorE0ELSH_1ELNSF_7ScaleInE1ELSI_1EEEEEENS3_6LayoutINS4_IJNS5_ILi2EEENS5_ILi1EEESN_EEENS4_IJSN_NS5_ILi0EEESP_EEEEENS4_IJNS3_10UnderscoreESS_SS_EEEEELb0EEEEEvNT_6ParamsE)
        .other          _ZN7cutlass13device_kernelIN5flash32FlashAttnBwdPostprocessConvertdQIN4cute5tupleIJNS3_1CILi128EEENS5_ILi96EEEEEENS_10bfloat16_tEfNS_4arch4Sm90ELi256ENS3_8TiledMMAINS3_8MMA_AtomIJNS3_4SM904GMMA27MMA_64x96x16_F32BF16BF16_RSILNSF_5MajorE0ELSH_1ELNSF_7ScaleInE1ELSI_1EEEEEENS3_6LayoutINS4_IJNS5_ILi2EEENS5_ILi1EEESN_EEENS4_IJSN_NS5_ILi0EEESP_EEEEENS4_IJNS3_10UnderscoreESS_SS_EEEEELb0EEEEEvNT_6ParamsE,@"STO_CUDA_ENTRY STV_DEFAULT"
_ZN7cutlass13device_kernelIN5flash32FlashAttnBwdPostprocessConvertdQIN4cute5tupleIJNS3_1CILi128EEENS5_ILi96EEEEEENS_10bfloat16_tEfNS_4arch4Sm90ELi256ENS3_8TiledMMAINS3_8MMA_AtomIJNS3_4SM904GMMA27MMA_64x96x16_F32BF16BF16_RSILNSF_5MajorE0ELSH_1ELNSF_7ScaleInE1ELSI_1EEEEEENS3_6LayoutINS4_IJNS5_ILi2EEENS5_ILi1EEESN_EEENS4_IJSN_NS5_ILi0EEESP_EEEEENS4_IJNS3_10UnderscoreESS_SS_EEEEELb0EEEEEvNT_6ParamsE:
[----:B------:R-:W-:Y:S08]  /*0000*/  LDC R1, c[0x0][0x28] ;  /* 0x00000a00ff017b82 */ /* 0x000ff00000000800 */
[----:B------:R-:W0:Y:S01]  /*0010*/  LDC.64 R4, c[0x0][0x278] ;  /* 0x00009e00ff047b82 */ /* 0x000e220000000a00 */
[----:B------:R-:W1:Y:S01]  /*0020*/  S2R R13, SR_CTAID.Z ;  /* 0x00000000000d7919 */ /* 0x000e620000002700 */
[----:B------:R-:W-:-:S06]  /*0030*/  ULDC.64 UR8, c[0x0][0x208] ;  /* 0x0000820000087ab9 */ /* 0x000fcc0000000a00 */
[----:B------:R-:W2:Y:S08]  /*0040*/  LDC.64 R6, c[0x0][0x270] ;  /* 0x00009c00ff067b82 */ /* 0x000eb00000000a00 */
[----:B------:R-:W1:Y:S01]  /*0050*/  LDC.64 R2, c[0x0][0x270] ;  /* 0x00009c00ff027b82 */ /* 0x000e620000000a00 */
[----:B0-----:R-:W-:-:S04]  /*0060*/  ISETP.NE.U32.AND P2, PT, R4, RZ, PT ;  /* 0x000000ff0400720c */ /* 0x001fc80003f45070 */
[----:B------:R-:W-:Y:S02]  /*0070*/  ISETP.NE.AND.EX P2, PT, R5, RZ, PT, P2 ;  /* 0x000000ff0500720c */ /* 0x000fe40003f45320 */
[----:B--2---:R-:W-:-:S04]  /*0080*/  ISETP.NE.U32.AND P1, PT, R6, RZ, PT ;  /* 0x000000ff0600720c */ /* 0x004fc80003f25070 */
[----:B------:R-:W-:Y:S01]  /*0090*/  ISETP.NE.AND.EX P1, PT, R7, RZ, PT, P1 ;  /* 0x000000ff0700720c */ /* 0x000fe20003f25310 */
[----:B------:R-:W-:Y:S01]  /*00a0*/  ULDC UR4, c[0x0][0x240] ;  /* 0x0000900000047ab9 */ /* 0x000fe20000000800 */
[----:B-1----:R-:W-:-:S05]  /*00b0*/  IMAD.WIDE R2, R13, 0x4, R2 ;  /* 0x000000040d027825 */ /* 0x002fca00078e0202 */
[----:B------:R-:W0:Y:S01]  /*00c0*/  @P2 LDC.64 R4, c[0x0][0x278] ;  /* 0x00009e00ff042b82 */ /* 0x000e220000000a00 */
[----:B------:R-:W-:-:S05]  /*00d0*/  IMAD.U32 R8, RZ, RZ, UR4 ;  /* 0x00000004ff087e24 */ /* 0x000fca000f8e00ff */
[----:B------:R1:W5:Y:S01]  /*00e0*/  @P1 LDG.E R9, desc[UR8][R2.64] ;  /* 0x0000000802091981 */ /* 0x000362000c1e1900 */
[----:B0-----:R-:W-:-:S05]  /*00f0*/  @P2 IMAD.WIDE R4, R13, 0x4, R4 ;  /* 0x000000040d042825 */ /* 0x001fca00078e0204 */
[----:B------:R1:W5:Y:S01]  /*0100*/  @P2 LDG.E R8, desc[UR8][R4.64] ;  /* 0x0000000804082981 */ /* 0x000362000c1e1900 */
[----:B------:R-:W-:Y:S01]  /*0110*/  ISETP.NE.U32.AND P0, PT, R6, RZ, PT ;  /* 0x000000ff0600720c */ /* 0x000fe20003f05070 */
[----:B------:R-:W0:Y:S03]  /*0120*/  S2R R66, SR_CTAID.X ;  /* 0x0000000000427919 */ /* 0x000e260000002500 */
[----:B------:R-:W-:Y:S01]  /*0130*/  ISETP.NE.AND.EX P0, PT, R7, RZ, PT, P0 ;  /* 0x000000ff0700720c */ /* 0x000fe20003f05300 */
[----:B0-----:R-:W-:Y:S01]  /*0140*/  IMAD.SHL.U32 R11, R66, 0x80, RZ ;  /* 0x00000080420b7824 */ /* 0x001fe200078e00ff */
[----:B-1----:R-:W-:Y:S11]  /*0150*/  @P2 BRA `(.L_x_3097) ;  /* 0x0000000000102947 */ /* 0x002ff60003800000 */
[----:B------:R-:W-:Y:S05]  /*0160*/  @!P1 BRA `(.L_x_3097) ;  /* 0x00000000000c9947 */ /* 0x000fea0003800000 */
[----:B------:R-:W2:Y:S04]  /*0170*/  LDG.E R5, desc[UR8][R2.64] ;  /* 0x0000000802057981 */ /* 0x000ea8000c1e1900 */
[----:B-----5:R-:W2:Y:S02]  /*0180*/  LDG.E R8, desc[UR8][R2.64+0x4] ;  /* 0x0000040802087981 */ /* 0x020ea4000c1e1900 */
[----:B--2---:R-:W-:-:S07]  /*0190*/  IMAD.IADD R8, R8, 0x1, -R5 ;  /* 0x0000000108087824 */ /* 0x004fce00078e0a05 */
.L_x_3097:
[----:B-----5:R-:W-:-:S13]  /*01a0*/  ISETP.LE.AND P2, PT, R8, R11, PT ;  /* 0x0000000b0800720c */ /* 0x020fda0003f43270 */
[----:B------:R-:W-:Y:S05]  /*01b0*/  @P0 EXIT P2 ;  /* 0x000000000000094d */ /* 0x000fea0001000000 */
[----:B------:R-:W0:Y:S01]  /*01c0*/  S2R R0, SR_CTAID.Y ;  /* 0x0000000000007919 */ /* 0x000e220000002600 */
[----:B------:R-:W-:Y:S01]  /*01d0*/  @P1 IMAD R2, R13, 0x80, R9 ;  /* 0x000000800d021824 */ /* 0x000fe200078e0209 */
[----:B------:R-:W1:Y:S01]  /*01e0*/  LDC.64 R14, c[0x0][0x228] ;  /* 0x00008a00ff0e7b82 */ /* 0x000e620000000a00 */
[----:B------:R-:W-:Y:S01]  /*01f0*/  CS2R R4, SRZ ;  /* 0x0000000000047805 */ /* 0x000fe2000001ff00 */
[----:B------:R-:W2:Y:S01]  /*0200*/  S2R R68, SR_TID.X ;  /* 0x0000000000447919 */ /* 0x000ea20000002100 */
[----:B------:R-:W-:Y:S01]  /*0210*/  IMAD R7, R66, 0x3000, RZ ;  /* 0x0000300042077824 */ /* 0x000fe200078e02ff */
[----:B------:R-:W-:Y:S01]  /*0220*/  @P1 SHF.R.S32.HI R3, RZ, 0x1f, R2 ;  /* 0x0000001fff031819 */ /* 0x000fe20000011402 */
[----:B------:R-:W-:Y:S01]  /*0230*/  BSSY B0, `(.L_x_3098) ;  /* 0x0000030000007945 */ /* 0x000fe20003800000 */
[----:B------:R-:W3:Y:S02]  /*0240*/  S2R R21, SR_CgaCtaId ;  /* 0x0000000000157919 */ /* 0x000ee40000008800 */
[----:B------:R-:W-:Y:S01]  /*0250*/  @P1 LEA.HI R3, R3, R2, RZ, 0x7 ;  /* 0x0000000203031211 */ /* 0x000fe200078f38ff */
[----:B------:R-:W4:Y:S03]  /*0260*/  LDC.64 R16, c[0x0][0x230] ;  /* 0x00008c00ff107b82 */ /* 0x000f260000000a00 */
[----:B------:R-:W-:-:S05]  /*0270*/  @P1 SHF.R.S32.HI R3, RZ, 0x7, R3 ;  /* 0x00000007ff031819 */ /* 0x000fca0000011403 */
[----:B------:R-:W-:Y:S01]  /*0280*/  @P1 IMAD R3, R3, 0x3000, RZ ;  /* 0x0000300003031824 */ /* 0x000fe200078e02ff */
[----:B------:R-:W5:Y:S03]  /*0290*/  LDC.64 R18, c[0x0][0x210] ;  /* 0x00008400ff127b82 */ /* 0x000f660000000a00 */
[--C-:B------:R-:W-:Y:S01]  /*02a0*/  @P1 IMAD.MOV.U32 R4, RZ, RZ, R3.reuse ;  /* 0x000000ffff041224 */ /* 0x100fe200078e0003 */
[----:B------:R-:W-:-:S04]  /*02b0*/  @P1 SHF.R.S32.HI R5, RZ, 0x1f, R3 ;  /* 0x0000001fff051819 */ /* 0x000fc80000011403 */
[C---:B------:R-:W-:Y:S02]  /*02c0*/  IADD3 R6, P2, R7.reuse, R4, RZ ;  /* 0x0000000407067210 */ /* 0x040fe40007f5e0ff */
[----:B0-----:R-:W-:Y:S02]  /*02d0*/  SHF.R.S32.HI R3, RZ, 0x1f, R0 ;  /* 0x0000001fff037819 */ /* 0x001fe40000011400 */
[----:B------:R-:W-:Y:S02]  /*02e0*/  LEA.HI.X.SX32 R7, R7, R5, 0x1, P2 ;  /* 0x0000000507077211 */ /* 0x000fe400010f0eff */
[----:B------:R-:W-:Y:S01]  /*02f0*/  SHF.R.S32.HI R5, RZ, 0x1f, R13 ;  /* 0x0000001fff057819 */ /* 0x000fe2000001140d */
[-C--:B-1----:R-:W-:Y:S02]  /*0300*/  IMAD R2, R3, R14.reuse, RZ ;  /* 0x0000000e03027224 */ /* 0x082fe400078e02ff */
[----:B------:R-:W-:Y:S01]  /*0310*/  IMAD.WIDE.U32 R6, R0, R14, R6 ;  /* 0x0000000e00067225 */ /* 0x000fe200078e0006 */
[----:B------:R-:W-:-:S03]  /*0320*/  SEL R5, R5, RZ, !P0 ;  /* 0x000000ff05057207 */ /* 0x000fc60004000000 */
[----:B------:R-:W-:Y:S01]  /*0330*/  IMAD R15, R0, R15, R2 ;  /* 0x0000000f000f7224 */ /* 0x000fe200078e0202 */
[----:B------:R-:W-:Y:S01]  /*0340*/  SEL R2, R13, RZ, !P0 ;  /* 0x000000ff0d027207 */ /* 0x000fe20004000000 */
[-C--:B----4-:R-:W-:Y:S01]  /*0350*/  IMAD R4, R5, R16.reuse, RZ ;  /* 0x0000001005047224 */ /* 0x090fe200078e02ff */
[----:B--2---:R-:W-:Y:S02]  /*0360*/  ISETP.NE.AND P0, PT, R68, RZ, PT ;  /* 0x000000ff4400720c */ /* 0x004fe40003f05270 */
[----:B------:R-:W-:Y:S01]  /*0370*/  IADD3 R7, R7, R15, RZ ;  /* 0x0000000f07077210 */ /* 0x000fe20007ffe0ff */
[C---:B------:R-:W-:Y:S02]  /*0380*/  IMAD R13, R2.reuse, R17, R4 ;  /* 0x00000011020d7224 */ /* 0x040fe400078e0204 */
[----:B------:R-:W-:-:S04]  /*0390*/  IMAD.WIDE.U32 R6, R2, R16, R6 ;  /* 0x0000001002067225 */ /* 0x000fc800078e0006 */
[----:B------:R-:W-:Y:S01]  /*03a0*/  IMAD.IADD R4, R7, 0x1, R13 ;  /* 0x0000000107047824 */ /* 0x000fe200078e020d */
[----:B-----5:R-:W-:-:S04]  /*03b0*/  LEA R18, P2, R6, R18, 0x2 ;  /* 0x0000001206127211 */ /* 0x020fc800078410ff */
[----:B------:R-:W-:Y:S01]  /*03c0*/  LEA.HI.X R4, R6, R19, R4, 0x2, P2 ;  /* 0x0000001306047211 */ /* 0x000fe200010f1404 */
[----:B---3--:R-:W-:Y:S08]  /*03d0*/  @P0 BRA `(.L_x_3099) ;  /* 0x0000000000540947 */ /* 0x008ff00003800000 */
[----:B------:R-:W0:Y:S01]  /*03e0*/  S2UR UR7, SR_CgaCtaId ;  /* 0x00000000000779c3 */ /* 0x000e220000008800 */
[----:B------:R-:W-:Y:S01]  /*03f0*/  UMOV UR6, 0x400 ;  /* 0x0000040000067882 */ /* 0x000fe20000000000 */
[----:B------:R-:W-:Y:S01]  /*0400*/  UMOV UR4, 0x1 ;  /* 0x0000000100047882 */ /* 0x000fe20000000000 */
[----:B------:R-:W-:Y:S01]  /*0410*/  IMAD.MOV.U32 R6, RZ, RZ, 0xc000 ;  /* 0x0000c000ff067424 */ /* 0x000fe200078e00ff */
[----:B------:R-:W-:-:S04]  /*0420*/  UIADD3 UR4, -UR4, 0x100000, URZ ;  /* 0x0010000004047890 */ /* 0x000fc8000fffe13f */
[----:B------:R-:W-:Y:S02]  /*0430*/  USHF.L.U32 UR5, UR4, 0xb, URZ ;  /* 0x0000000b04057899 */ /* 0x000fe4000800063f */
[----:B------:R-:W-:Y:S01]  /*0440*/  USHF.L.U32 UR4, UR4, 0x1, URZ ;  /* 0x0000000104047899 */ /* 0x000fe2000800063f */
[----:B------:R-:W-:Y:S01]  /*0450*/  PLOP3.LUT P0, PT, PT, PT, PT, 0x80, 0x0 ;  /* 0x000000000000781c */ /* 0x000fe20003f0f070 */
[----:B------:R-:W-:Y:S01]  /*0460*/  UMOV UR10, 0xc00 ;  /* 0x00000c00000a7882 */ /* 0x000fe20000000000 */
[----:B0-----:R-:W-:-:S04]  /*0470*/  ULEA UR6, UR7, UR6, 0x18 ;  /* 0x0000000607067291 */ /* 0x001fc8000f8ec03f */
[----:B------:R-:W-:Y:S01]  /*0480*/  UIADD3 UR7, UR6, 0x12000, URZ ;  /* 0x0001200006077890 */ /* 0x000fe2000fffe03f */
[----:B------:R-:W0:Y:S07]  /*0490*/  FENCE.VIEW.ASYNC.S ;  /* 0x00000000000073c6 */ /* 0x000e2e0000000000 */
[----:B0-----:R0:W1:Y:S02]  /*04a0*/  SYNCS.EXCH.64 URZ, [UR6+0x12000], UR4 ;  /* 0x01200004063f75b2 */ /* 0x0010640008000100 */
[----:B0-----:R-:W-:-:S02]  /*04b0*/  R2UR UR4, R18 ;  /* 0x00000000120472ca */ /* 0x001fc400000e0000 */
[----:B------:R-:W-:Y:S01]  /*04c0*/  R2UR UR5, R4 ;  /* 0x00000000040572ca */ /* 0x000fe200000e0000 */
[----:B-1----:R0:W-:-:S14]  /*04d0*/  SYNCS.ARRIVE.TRANS64 RZ, [UR6+0x12000], R6 ;  /* 0x01200006ffff79a7 */ /* 0x0021dc0008000006 */
.L_x_3100:
[----:B------:R-:W-:Y:S01]  /*04e0*/  @P0 ELECT P2, URZ, PT ;  /* 0x00000000003f082f */ /* 0x000fe20003840000 */
[----:B------:R1:W-:-:S12]  /*04f0*/  UBLKCP.S.G [UR6], [UR4], UR10 ;  /* 0x00000006040073ba */ /* 0x0003d8000800020a */
[----:B------:R-:W-:Y:S02]  /*0500*/  @P2 PLOP3.LUT P0, PT, P2, PT, PT, 0x8, 0x0 ;  /* 0x000000000000281c */ /* 0x000fe4000170e170 */
[----:B------:R-:W-:-:S11]  /*0510*/  PLOP3.LUT P2, PT, PT, PT, PT, 0x8, 0x0 ;  /* 0x000000000000781c */ /* 0x000fd60003f4e170 */
[----:B-1----:R-:W-:Y:S05]  /*0520*/  @P0 BRA.U.ANY `(.L_x_3100) ;  /* 0xfffffffd00ec0947 */ /* 0x002fea000393ffff */
.L_x_3099:
[----:B------:R-:W-:Y:S05]  /*0530*/  BSYNC B0 ;  /* 0x0000000000007941 */ /* 0x000fea0003800000 */
.L_x_3098:
[----:B------:R-:W-:Y:S01]  /*0540*/  BAR.SYNC.DEFER_BLOCKING 0x0 ;  /* 0x0000000000007b1d */ /* 0x000fe20000010000 */
[----:B------:R-:W-:Y:S02]  /*0550*/  MOV R4, 0x400 ;  /* 0x0000040000047802 */ /* 0x000fe40000000f00 */
[----:B0-----:R-:W-:Y:S02]  /*0560*/  CS2R R6, SRZ ;  /* 0x0000000000067805 */ /* 0x001fe4000001ff00 */
[----:B------:R-:W-:Y:S01]  /*0570*/  SHF.L.U32 R13, RZ, 0x1f, RZ ;  /* 0x0000001fff0d7819 */ /* 0x000fe200000006ff */
[--C-:B------:R-:W-:Y:S01]  /*0580*/  @P1 IMAD.MOV.U32 R6, RZ, RZ, R9.reuse ;  /* 0x000000ffff061224 */ /* 0x100fe200078e0009 */
[----:B------:R-:W-:Y:S02]  /*0590*/  LEA R4, R21, R4, 0x18 ;  /* 0x0000000415047211 */ /* 0x000fe400078ec0ff */
[----:B------:R-:W-:-:S07]  /*05a0*/  @P1 SHF.R.S32.HI R7, RZ, 0x1f, R9 ;  /* 0x0000001fff071819 */ /* 0x000fce0000011409 */
.L_x_3101:
[----:B0-----:R0:W1:Y:S02]  /*05b0*/  SYNCS.PHASECHK.TRANS64.TRYWAIT P0, [R4+URZ+0x12000], R13 ;  /* 0x0120000d040075a7 */ /* 0x001064000800017f */
[----:B-1----:R-:W-:Y:S05]  /*05c0*/  @!P0 NANOSLEEP.SYNCS 0x989680 ;  /* 0x009896800000895d */ /* 0x002fea0003900000 */
[----:B------:R-:W1:Y:S02]  /*05d0*/  @!P0 SYNCS.PHASECHK.TRANS64 P0, [R4+URZ+0x12000], R13 ;  /* 0x0120000d040085a7 */ /* 0x000e64000800007f */
[----:B-1----:R-:W-:Y:S05]  /*05e0*/  @!P0 BRA `(.L_x_3101) ;  /* 0xfffffffc00f08947 */ /* 0x002fea000383ffff */
[----:B------:R-:W-:Y:S01]  /*05f0*/  SHF.R.S32.HI R9, RZ, 0x1f, R68 ;  /* 0x0000001fff097819 */ /* 0x000fe20000011444 */
[----:B------:R-:W-:Y:S01]  /*0600*/  IMAD.MOV.U32 R49, RZ, RZ, 0x20 ;  /* 0x00000020ff317424 */ /* 0x000fe200078e00ff */
[----:B------:R-:W-:Y:S01]  /*0610*/  VIADDMNMX R18, R8, -R11, 0x80, PT ;  /* 0x0000008008127446 */ /* 0x000fe2000380090b */
[----:B------:R-:W-:Y:S01]  /*0620*/  ULDC UR4, c[0x0][0x268] ;  /* 0x00009a0000047ab9 */ /* 0x000fe20000000800 */
[CC--:B------:R-:W-:Y:S01]  /*0630*/  LEA.HI R12, R9.reuse, R68.reuse, RZ, 0x4 ;  /* 0x00000044090c7211 */ /* 0x0c0fe200078f20ff */
[----:B------:R-:W-:Y:S01]  /*0640*/  BSSY B0, `(.L_x_3102) ;  /* 0x00000b9000007945 */ /* 0x000fe20003800000 */
[CC--:B------:R-:W-:Y:S02]  /*0650*/  LEA.HI R8, R9.reuse, R68.reuse, RZ, 0x7 ;  /* 0x0000004409087211 */ /* 0x0c0fe400078f38ff */
[----:B------:R-:W-:Y:S02]  /*0660*/  LOP3.LUT R10, R12, 0xfffffff0, RZ, 0xc0, !PT ;  /* 0xfffffff00c0a7812 */ /* 0x000fe400078ec0ff */
[----:B0-----:R-:W-:-:S02]  /*0670*/  LEA.HI R13, R9, R68, RZ, 0x5 ;  /* 0x00000044090d7211 */ /* 0x001fc400078f28ff */
[CC--:B------:R-:W-:Y:S01]  /*0680*/  LEA.HI R11, R9.reuse, R68.reuse, RZ, 0x2 ;  /* 0x00000044090b7211 */ /* 0x0c0fe200078f10ff */
[----:B------:R-:W-:Y:S01]  /*0690*/  IMAD.IADD R10, R68, 0x1, -R10 ;  /* 0x00000001440a7824 */ /* 0x000fe200078e0a0a */
[-C--:B------:R-:W-:Y:S02]  /*06a0*/  LEA.HI R15, R9, R68.reuse, RZ, 0x3 ;  /* 0x00000044090f7211 */ /* 0x080fe400078f18ff */
[----:B------:R-:W-:Y:S02]  /*06b0*/  LOP3.LUT R9, R8, 0x3fffff80, RZ, 0xc0, !PT ;  /* 0x3fffff8008097812 */ /* 0x000fe400078ec0ff */
[----:B------:R-:W-:Y:S02]  /*06c0*/  SHF.R.S32.HI R17, RZ, 0x2, R11 ;  /* 0x00000002ff117819 */ /* 0x000fe4000001140b */
[----:B------:R-:W-:Y:S02]  /*06d0*/  IADD3 R9, -R9, R68, RZ ;  /* 0x0000004409097210 */ /* 0x000fe40007ffe1ff */
[----:B------:R-:W-:Y:S01]  /*06e0*/  SHF.R.S32.HI R8, RZ, 0x7, R8 ;  /* 0x00000007ff087819 */ /* 0x000fe20000011408 */
[C---:B------:R-:W-:Y:S01]  /*06f0*/  VIADD R16, R17.reuse, 0x40 ;  /* 0x0000004011107836 */ /* 0x040fe20000000000 */
[----:B------:R-:W-:-:S02]  /*0700*/  IADD3 R40, P1, R17, R6, RZ ;  /* 0x0000000611287210 */ /* 0x000fc40007f3e0ff */
[----:B------:R-:W-:Y:S01]  /*0710*/  LEA.HI R6, R10, R10, RZ, 0x1 ;  /* 0x0000000a0a067211 */ /* 0x000fe200078f08ff */
[----:B------:R-:W-:Y:S01]  /*0720*/  IMAD R9, R8, 0x600, R9 ;  /* 0x0000060008097824 */ /* 0x000fe200078e0209 */
[C---:B------:R-:W-:Y:S02]  /*0730*/  LOP3.LUT R14, R11.reuse, 0x1ffffffc, RZ, 0xc0, !PT ;  /* 0x1ffffffc0b0e7812 */ /* 0x040fe400078ec0ff */
[----:B------:R-:W-:Y:S01]  /*0740*/  LEA.HI R11, R11, R17, RZ, 0x1 ;  /* 0x000000110b0b7211 */ /* 0x000fe200078f08ff */
[----:B------:R-:W-:Y:S01]  /*0750*/  IMAD.SHL.U32 R63, R9, 0x4, RZ ;  /* 0x00000004093f7824 */ /* 0x000fe200078e00ff */
[----:B------:R-:W-:Y:S01]  /*0760*/  LEA.HI.X.SX32 R41, R17, R7, 0x1, P1 ;  /* 0x0000000711297211 */ /* 0x000fe200008f0eff */
[----:B------:R-:W-:Y:S01]  /*0770*/  IMAD.IADD R68, R68, 0x1, -R14 ;  /* 0x0000000144447824 */ /* 0x000fe200078e0a0e */
[----:B------:R-:W-:Y:S01]  /*0780*/  SHF.R.S32.HI R7, RZ, 0x1, R6 ;  /* 0x00000001ff077819 */ /* 0x000fe20000011406 */
[----:B------:R-:W-:Y:S01]  /*0790*/  IMAD R63, R63, 0x4, R4 ;  /* 0x000000043f3f7824 */ /* 0x000fe200078e0204 */
[----:B------:R-:W-:Y:S01]  /*07a0*/  SHF.R.S32.HI R8, RZ, 0x1f, R6 ;  /* 0x0000001fff087819 */ /* 0x000fe20000011406 */
[----:B------:R-:W-:Y:S01]  /*07b0*/  IMAD.SHL.U32 R68, R68, 0x8, RZ ;  /* 0x0000000844447824 */ /* 0x000fe200078e00ff */
[----:B------:R-:W-:Y:S01]  /*07c0*/  LOP3.LUT R14, R11, 0x3fffffe, RZ, 0xc0, !PT ;  /* 0x03fffffe0b0e7812 */ /* 0x000fe200078ec0ff */
[----:B------:R-:W-:Y:S01]  /*07d0*/  IMAD.WIDE R66, R66, 0x80, R40 ;  /* 0x0000008042427825 */ /* 0x000fe200078e0228 */
[----:B------:R-:W-:Y:S01]  /*07e0*/  SHF.R.S32.HI R11, RZ, 0x1f, R10 ;  /* 0x0000001fff0b7819 */ /* 0x000fe2000001140a */
[----:B------:R-:W0:Y:S01]  /*07f0*/  LDS.128 R40, [R63+0x4000] ;  /* 0x004000003f287984 */ /* 0x000e220000000c00 */
[----:B------:R-:W-:-:S02]  /*0800*/  LEA.HI R8, R8, R7, RZ, 0x2 ;  /* 0x0000000708087211 */ /* 0x000fc400078f10ff */
[----:B------:R-:W-:Y:S02]  /*0810*/  LOP3.LUT R9, R6, 0x3fffffe, RZ, 0xc0, !PT ;  /* 0x03fffffe06097812 */ /* 0x000fe400078ec0ff */
[----:B------:R-:W-:Y:S02]  /*0820*/  ISETP.GE.AND P0, PT, R16, R18, PT ;  /* 0x000000121000720c */ /* 0x000fe40003f06270 */
[----:B------:R-:W-:Y:S01]  /*0830*/  IADD3 R6, R17, -R14, RZ ;  /* 0x8000000e11067210 */ /* 0x000fe20007ffe0ff */
[----:B------:R-:W-:Y:S01]  /*0840*/  IMAD.IADD R29, R10, 0x1, -R9 ;  /* 0x000000010a1d7824 */ /* 0x000fe200078e0a09 */
[----:B------:R-:W-:Y:S02]  /*0850*/  LOP3.LUT R14, R8, 0xfffffffc, RZ, 0xc0, !PT ;  /* 0xfffffffc080e7812 */ /* 0x000fe400078ec0ff */
[----:B------:R-:W-:Y:S02]  /*0860*/  LEA.HI R16, R11, R10, RZ, 0x3 ;  /* 0x0000000a0b107211 */ /* 0x000fe400078f18ff */
[----:B------:R-:W1:Y:S01]  /*0870*/  LDS.128 R8, [R63] ;  /* 0x000000003f087984 */ /* 0x000e620000000c00 */
[----:B------:R-:W-:Y:S01]  /*0880*/  IMAD.IADD R32, R7, 0x1, -R14 ;  /* 0x0000000107207824 */ /* 0x000fe200078e0a0e */
[----:B------:R-:W-:Y:S01]  /*0890*/  SHF.L.U32 R20, R16, 0x5, RZ ;  /* 0x0000000510147819 */ /* 0x000fe200000006ff */
[----:B------:R-:W-:Y:S01]  /*08a0*/  IMAD.SHL.U32 R7, R15, 0x8, RZ ;  /* 0x000000080f077824 */ /* 0x000fe200078e00ff */
[----:B------:R-:W-:-:S02]  /*08b0*/  SHF.R.S32.HI R35, RZ, 0x5, R13 ;  /* 0x00000005ff237819 */ /* 0x000fc4000001140d */
[----:B------:R-:W-:Y:S02]  /*08c0*/  LOP3.LUT R30, R20, 0x7fffff00, RZ, 0xc0, !PT ;  /* 0x7fffff00141e7812 */ /* 0x000fe400078ec0ff */
[----:B------:R-:W-:Y:S01]  /*08d0*/  LOP3.LUT R25, R7, 0xc0, RZ, 0xc0, !PT ;  /* 0x000000c007197812 */ /* 0x000fe200078ec0ff */
[----:B------:R-:W-:Y:S01]  /*08e0*/  IMAD.SHL.U32 R7, R32, 0x40, RZ ;  /* 0x0000004020077824 */ /* 0x000fe200078e00ff */
[----:B------:R-:W-:Y:S01]  /*08f0*/  SHF.R.U32.HI R28, RZ, 0x1, R12 ;  /* 0x00000001ff1c7819 */ /* 0x000fe2000001160c */
[C---:B------:R-:W-:Y:S01]  /*0900*/  IMAD R30, R35.reuse, 0x200, R30 ;  /* 0x00000200231e7824 */ /* 0x040fe200078e021e */
[----:B------:R-:W-:Y:S01]  /*0910*/  SHF.R.U32.HI R36, RZ, 0x3, R25 ;  /* 0x00000003ff247819 */ /* 0x000fe20000011619 */
[----:B------:R-:W-:Y:S01]  /*0920*/  IMAD R44, R35, 0x8, R6 ;  /* 0x00000008232c7824 */ /* 0x000fe200078e0206 */
[----:B------:R-:W-:Y:S01]  /*0930*/  LOP3.LUT R7, R7, 0xc0, RZ, 0xc0, !PT ;  /* 0x000000c007077812 */ /* 0x000fe200078ec0ff */
[----:B------:R-:W-:Y:S01]  /*0940*/  VIADD R6, R4, 0xc000 ;  /* 0x0000c00004067836 */ /* 0x000fe20000000000 */
[----:B------:R-:W-:Y:S01]  /*0950*/  LOP3.LUT R31, R25, 0x18, R68, 0xf8, !PT ;  /* 0x00000018191f7812 */ /* 0x000fe200078ef844 */
[----:B------:R-:W2:Y:S01]  /*0960*/  LDS.128 R20, [R63+0x1800] ;  /* 0x001800003f147984 */ /* 0x000ea20000000c00 */
[----:B------:R-:W-:-:S02]  /*0970*/  LOP3.LUT R33, R7, 0x8, R28, 0xf8, !PT ;  /* 0x0000000807217812 */ /* 0x000fc400078ef81c */
[----:B------:R-:W-:Y:S01]  /*0980*/  SHF.R.U32.HI R34, RZ, 0x3, R7 ;  /* 0x00000003ff227819 */ /* 0x000fe20000011607 */
[----:B------:R-:W3:Y:S01]  /*0990*/  LDS.128 R24, [R63+0x2000] ;  /* 0x002000003f187984 */ /* 0x000ee20000000c00 */
[----:B------:R-:W-:Y:S01]  /*09a0*/  LOP3.LUT R7, R31, R36, RZ, 0x3c, !PT ;  /* 0x000000241f077212 */ /* 0x000fe200078e3cff */
[----:B------:R-:W-:Y:S01]  /*09b0*/  IMAD R36, R29, 0x20, R30 ;  /* 0x000000201d247824 */ /* 0x000fe200078e021e */
[----:B------:R-:W-:Y:S01]  /*09c0*/  LOP3.LUT R53, R33, R34, RZ, 0x3c, !PT ;  /* 0x0000002221357212 */ /* 0x000fe200078e3cff */
[----:B------:R-:W4:Y:S01]  /*09d0*/  LDS.128 R12, [R63+0x800] ;  /* 0x000800003f0c7984 */ /* 0x000f220000000c00 */
[----:B------:R-:W-:Y:S01]  /*09e0*/  LOP3.LUT P1, RZ, R32, 0x2, RZ, 0xc0, !PT ;  /* 0x0000000220ff7812 */ /* 0x000fe2000782c0ff */
[----:B------:R-:W-:Y:S01]  /*09f0*/  IMAD.U32 R7, R44, 0x20, R7 ;  /* 0x000000202c077824 */ /* 0x000fe200078e0007 */
[----:B------:R-:W-:Y:S01]  /*0a00*/  IADD3 R53, R53, R36, RZ ;  /* 0x0000002435357210 */ /* 0x000fe20007ffe0ff */
[----:B------:R-:W5:Y:S01]  /*0a10*/  LDS.128 R28, [R63+0x2800] ;  /* 0x002800003f1c7984 */ /* 0x000f620000000c00 */
[----:B------:R-:W-:Y:S01]  /*0a20*/  SEL R49, R49, 0xffffffe0, !P1 ;  /* 0xffffffe031317807 */ /* 0x000fe20004800000 */
[----:B0-----:R-:W-:Y:S01]  /*0a30*/  FMUL.FTZ R41, R41, UR4 ;  /* 0x0000000429297c20 */ /* 0x001fe20008410000 */
[----:B------:R-:W-:Y:S01]  /*0a40*/  ISETP.GE.AND P2, PT, R17, R18, PT ;  /* 0x000000121100720c */ /* 0x000fe20003f46270 */
[C---:B------:R-:W-:Y:S01]  /*0a50*/  IMAD R52, R53.reuse, 0x2, R6 ;  /* 0x0000000235347824 */ /* 0x040fe200078e0206 */
[----:B------:R-:W0:Y:S01]  /*0a60*/  LDS.128 R32, [R63+0x3000] ;  /* 0x003000003f207984 */ /* 0x000e220000000c00 */
[----:B------:R-:W-:-:S02]  /*0a70*/  IMAD R53, R53, 0x2, R4 ;  /* 0x0000000235357824 */ /* 0x000fc400078e0204 */
[----:B------:R-:W-:Y:S01]  /*0a80*/  FMUL.FTZ R43, R43, UR4 ;  /* 0x000000042b2b7c20 */ /* 0x000fe20008410000 */
[----:B------:R-:W-:Y:S01]  /*0a90*/  IMAD R6, R7, 0x2, R6 ;  /* 0x0000000207067824 */ /* 0x000fe200078e0206 */
[----:B------:R-:W0:Y:S01]  /*0aa0*/  LDS.128 R16, [R63+0x1000] ;  /* 0x001000003f107984 */ /* 0x000e220000000c00 */
[----:B------:R-:W-:Y:S01]  /*0ab0*/  IADD3 R52, R52, R49, RZ ;  /* 0x0000003134347210 */ /* 0x000fe20007ffe0ff */
[----:B-1----:R-:W-:Y:S01]  /*0ac0*/  FMUL.FTZ R54, R8, UR4 ;  /* 0x0000000408367c20 */ /* 0x002fe20008410000 */
[----:B------:R-:W-:Y:S01]  /*0ad0*/  FMUL.FTZ R57, R9, UR4 ;  /* 0x0000000409397c20 */ /* 0x000fe20008410000 */
[----:B------:R-:W1:Y:S01]  /*0ae0*/  LDS.128 R36, [R63+0x3800] ;  /* 0x003800003f247984 */ /* 0x000e620000000c00 */
[----:B------:R-:W-:Y:S01]  /*0af0*/  FMUL.FTZ R55, R10, UR4 ;  /* 0x000000040a377c20 */ /* 0x000fe20008410000 */
[----:B------:R-:W-:Y:S02]  /*0b00*/  FMUL.FTZ R56, R11, UR4 ;  /* 0x000000040b387c20 */ /* 0x000fe40008410000 */
[----:B------:R-:W1:Y:S04]  /*0b10*/  LDS.128 R44, [R63+0x4800] ;  /* 0x004800003f2c7984 */ /* 0x000e680000000c00 */
[----:B------:R-:W1:Y:S04]  /*0b20*/  LDS.128 R48, [R63+0x5000] ;  /* 0x005000003f307984 */ /* 0x000e680000000c00 */
[----:B------:R-:W1:Y:S01]  /*0b30*/  LDS.128 R8, [R63+0x5800] ;  /* 0x005800003f087984 */ /* 0x000e620000000c00 */
[----:B--2---:R-:W-:Y:S01]  /*0b40*/  FMUL.FTZ R62, R21, UR4 ;  /* 0x00000004153e7c20 */ /* 0x004fe20008410000 */
[----:B------:R-:W-:Y:S01]  /*0b50*/  FMUL.FTZ R64, R23, UR4 ;  /* 0x0000000417407c20 */ /* 0x000fe20008410000 */
[----:B------:R-:W-:Y:S01]  /*0b60*/  FMUL.FTZ R21, R22, UR4 ;  /* 0x0000000416157c20 */ /* 0x000fe20008410000 */
[----:B------:R-:W-:Y:S01]  /*0b70*/  FMUL.FTZ R20, R20, UR4 ;  /* 0x0000000414147c20 */ /* 0x000fe20008410000 */
[----:B---3--:R-:W-:Y:S01]  /*0b80*/  FMUL.FTZ R23, R26, UR4 ;  /* 0x000000041a177c20 */ /* 0x008fe20008410000 */
[----:B------:R-:W-:Y:S01]  /*0b90*/  FMUL.FTZ R22, R24, UR4 ;  /* 0x0000000418167c20 */ /* 0x000fe20008410000 */
[----:B------:R-:W-:Y:S01]  /*0ba0*/  FMUL.FTZ R26, R27, UR4 ;  /* 0x000000041b1a7c20 */ /* 0x000fe20008410000 */
[----:B------:R-:W-:Y:S01]  /*0bb0*/  FMUL.FTZ R25, R25, UR4 ;  /* 0x0000000419197c20 */ /* 0x000fe20008410000 */
[----:B----4-:R-:W-:Y:S01]  /*0bc0*/  FMUL.FTZ R59, R13, UR4 ;  /* 0x000000040d3b7c20 */ /* 0x010fe20008410000 */
[----:B------:R-:W-:Y:S01]  /*0bd0*/  FMUL.FTZ R12, R12, UR4 ;  /* 0x000000040c0c7c20 */ /* 0x000fe20008410000 */
[----:B------:R-:W-:Y:S01]  /*0be0*/  FMUL.FTZ R13, R14, UR4 ;  /* 0x000000040e0d7c20 */ /* 0x000fe20008410000 */
[----:B------:R-:W-:Y:S01]  /*0bf0*/  FMUL.FTZ R58, R15, UR4 ;  /* 0x000000040f3a7c20 */ /* 0x000fe20008410000 */
[----:B-----5:R-:W-:Y:S01]  /*0c00*/  FMUL.FTZ R24, R28, UR4 ;  /* 0x000000041c187c20 */ /* 0x020fe20008410000 */
[----:B------:R-:W-:Y:S01]  /*0c10*/  FMUL.FTZ R27, R30, UR4 ;  /* 0x000000041e1b7c20 */ /* 0x000fe20008410000 */
[----:B------:R-:W-:Y:S01]  /*0c20*/  FMUL.FTZ R30, R31, UR4 ;  /* 0x000000041f1e7c20 */ /* 0x000fe20008410000 */
[----:B------:R-:W-:Y:S01]  /*0c30*/  FMUL.FTZ R29, R29, UR4 ;  /* 0x000000041d1d7c20 */ /* 0x000fe20008410000 */
[----:B0-----:R-:W-:Y:S01]  /*0c40*/  FMUL.FTZ R28, R32, UR4 ;  /* 0x00000004201c7c20 */ /* 0x001fe20008410000 */
[----:B------:R-:W-:Y:S01]  /*0c50*/  FMUL.FTZ R31, R34, UR4 ;  /* 0x00000004221f7c20 */ /* 0x000fe20008410000 */
[----:B------:R-:W-:Y:S01]  /*0c60*/  FMUL.FTZ R35, R35, UR4 ;  /* 0x0000000423237c20 */ /* 0x000fe20008410000 */
[----:B------:R-:W-:Y:S01]  /*0c70*/  FMUL.FTZ R33, R33, UR4 ;  /* 0x0000000421217c20 */ /* 0x000fe20008410000 */
[----:B------:R-:W-:Y:S01]  /*0c80*/  FMUL.FTZ R14, R16, UR4 ;  /* 0x00000004100e7c20 */ /* 0x000fe20008410000 */
[----:B------:R-:W-:Y:S01]  /*0c90*/  FMUL.FTZ R61, R17, UR4 ;  /* 0x00000004113d7c20 */ /* 0x000fe20008410000 */
[----:B------:R-:W-:Y:S01]  /*0ca0*/  FMUL.FTZ R15, R18, UR4 ;  /* 0x00000004120f7c20 */ /* 0x000fe20008410000 */
[----:B------:R-:W-:Y:S01]  /*0cb0*/  FMUL.FTZ R60, R19, UR4 ;  /* 0x00000004133c7c20 */ /* 0x000fe20008410000 */
        /* <DEDUP_REMOVED lines=9> */
[----:B------:R-:W-:Y:S01]  /*0d50*/  F2FP.BF16.F32.PACK_AB R16, R57, R54 ;  /* 0x000000363910723e */ /* 0x000fe200000010ff */
[----:B------:R-:W-:Y:S01]  /*0d60*/  FMUL.FTZ R45, R45, UR4 ;  /* 0x000000042d2d7c20 */ /* 0x000fe20008410000 */
[----:B------:R-:W-:Y:S01]  /*0d70*/  F2FP.BF16.F32.PACK_AB R17, R56, R55 ;  /* 0x000000373811723e */ /* 0x000fe200000010ff */
[----:B------:R-:W-:Y:S01]  /*0d80*/  FMUL.FTZ R47, R47, UR4 ;  /* 0x000000042f2f7c20 */ /* 0x000fe20008410000 */
[----:B------:R-:W-:Y:S01]  /*0d90*/  F2FP.BF16.F32.PACK_AB R18, R59, R12 ;  /* 0x0000000c3b12723e */ /* 0x000fe200000010ff */
[----:B------:R-:W-:Y:S01]  /*0da0*/  FMUL.FTZ R46, R50, UR4 ;  /* 0x00000004322e7c20 */ /* 0x000fe20008410000 */
[----:B------:R-:W-:Y:S01]  /*0db0*/  F2FP.BF16.F32.PACK_AB R19, R58, R13 ;  /* 0x0000000d3a13723e */ /* 0x000fe200000010ff */
[----:B------:R-:W-:Y:S01]  /*0dc0*/  FMUL.FTZ R48, R8, UR4 ;  /* 0x0000000408307c20 */ /* 0x000fe20008410000 */
[----:B------:R-:W-:Y:S01]  /*0dd0*/  FMUL.FTZ R49, R49, UR4 ;  /* 0x0000000431317c20 */ /* 0x000fe20008410000 */
[----:B------:R-:W-:Y:S01]  /*0de0*/  FMUL.FTZ R51, R51, UR4 ;  /* 0x0000000433337c20 */ /* 0x000fe20008410000 */
[----:B------:R-:W-:Y:S01]  /*0df0*/  FMUL.FTZ R55, R9, UR4 ;  /* 0x0000000409377c20 */ /* 0x000fe20008410000 */
[----:B------:R-:W-:Y:S01]  /*0e00*/  FMUL.FTZ R50, R10, UR4 ;  /* 0x000000040a327c20 */ /* 0x000fe20008410000 */
[----:B------:R-:W-:Y:S01]  /*0e10*/  FMUL.FTZ R57, R11, UR4 ;  /* 0x000000040b397c20 */ /* 0x000fe20008410000 */
[----:B------:R-:W-:Y:S01]  /*0e20*/  F2FP.BF16.F32.PACK_AB R8, R61, R14 ;  /* 0x0000000e3d08723e */ /* 0x000fe200000010ff */
[----:B------:R0:W-:Y:S01]  /*0e30*/  STSM.16.M88.4 [R53+0xc000], R16 ;  /* 0x00c0001035007844 */ /* 0x0001e20000000200 */
[----:B------:R-:W-:-:S02]  /*0e40*/  F2FP.BF16.F32.PACK_AB R9, R60, R15 ;  /* 0x0000000f3c09723e */ /* 0x000fc400000010ff */
[----:B------:R-:W-:Y:S02]  /*0e50*/  F2FP.BF16.F32.PACK_AB R10, R62, R20 ;  /* 0x000000143e0a723e */ /* 0x000fe400000010ff */
[----:B------:R-:W-:Y:S02]  /*0e60*/  F2FP.BF16.F32.PACK_AB R11, R64, R21 ;  /* 0x00000015400b723e */ /* 0x000fe400000010ff */
[----:B------:R-:W-:Y:S01]  /*0e70*/  F2FP.BF16.F32.PACK_AB R14, R29, R24 ;  /* 0x000000181d0e723e */ /* 0x000fe200000010ff */
[----:B------:R-:W-:Y:S01]  /*0e80*/  VIADD R24, R68, 0x40 ;  /* 0x0000004044187836 */ /* 0x000fe20000000000 */
[----:B------:R-:W-:Y:S01]  /*0e90*/  F2FP.BF16.F32.PACK_AB R12, R25, R22 ;  /* 0x00000016190c723e */ /* 0x000fe200000010ff */
[----:B------:R1:W-:Y:S01]  /*0ea0*/  STSM.16.M88.4 [R52], R8 ;  /* 0x0000000834007844 */ /* 0x0003e20000000200 */
[----:B------:R-:W-:Y:S01]  /*0eb0*/  F2FP.BF16.F32.PACK_AB R13, R26, R23 ;  /* 0x000000171a0d723e */ /* 0x000fe200000010ff */
[----:B------:R-:W-:Y:S01]  /*0ec0*/  VIADD R25, R68, 0x20 ;  /* 0x0000002044197836 */ /* 0x000fe20000000000 */
[----:B------:R-:W-:-:S02]  /*0ed0*/  F2FP.BF16.F32.PACK_AB R15, R30, R27 ;  /* 0x0000001b1e0f723e */ /* 0x000fc400000010ff */
[----:B------:R-:W-:Y:S02]  /*0ee0*/  F2FP.BF16.F32.PACK_AB R29, R35, R31 ;  /* 0x0000001f231d723e */ /* 0x000fe400000010ff */
[----:B------:R-:W-:Y:S01]  /*0ef0*/  F2FP.BF16.F32.PACK_AB R28, R33, R28 ;  /* 0x0000001c211c723e */ /* 0x000fe200000010ff */
[----:B------:R1:W-:Y:S01]  /*0f00*/  STSM.16.M88.4 [R53+0xe000], R12 ;  /* 0x00e0000c35007844 */ /* 0x0003e20000000200 */
[----:B------:R-:W-:Y:S02]  /*0f10*/  F2FP.BF16.F32.PACK_AB R30, R37, R32 ;  /* 0x00000020251e723e */ /* 0x000fe400000010ff */
[----:B------:R-:W-:Y:S02]  /*0f20*/  F2FP.BF16.F32.PACK_AB R31, R39, R34 ;  /* 0x00000022271f723e */ /* 0x000fe400000010ff */
[----:B0-----:R-:W-:Y:S02]  /*0f30*/  F2FP.BF16.F32.PACK_AB R16, R41, R36 ;  /* 0x000000242910723e */ /* 0x001fe400000010ff */
        /* <DEDUP_REMOVED lines=8> */
[----:B------:R-:W-:-:S05]  /*0fc0*/  F2FP.BF16.F32.PACK_AB R23, R57, R50 ;  /* 0x000000323917723e */ /* 0x000fca00000010ff */
[----:B------:R1:W-:Y:S01]  /*0fd0*/  STSM.16.M88.4 [R52+0x4000], R20 ;  /* 0x0040001434007844 */ /* 0x0003e20000000200 */
[----:B------:R-:W-:Y:S06]  /*0fe0*/  BAR.SYNC.DEFER_BLOCKING 0x0 ;  /* 0x0000000000007b1d */ /* 0x000fec0000010000 */
[----:B------:R-:W-:Y:S05]  /*0ff0*/  @P2 BRA `(.L_x_3103) ;  /* 0x0000000000742947 */ /* 0x000fea0003800000 */
[----:B------:R-:W-:Y:S01]  /*1000*/  ULDC UR4, c[0x0][0x244] ;  /* 0x0000910000047ab9 */ /* 0x000fe20000000800 */
[----:B------:R-:W-:Y:S01]  /*1010*/  ULDC.64 UR6, c[0x0][0x258] ;  /* 0x0000960000067ab9 */ /* 0x000fe20000000a00 */
[----:B------:R-:W-:Y:S01]  /*1020*/  ISETP.GE.AND P1, PT, R68, UR4, PT ;  /* 0x0000000444007c0c */ /* 0x000fe2000bf26270 */
[----:B-1----:R-:W-:Y:S01]  /*1030*/  IMAD R9, R3, UR6, RZ ;  /* 0x0000000603097c24 */ /* 0x002fe2000f8e02ff */
[----:B------:R-:W0:Y:S01]  /*1040*/  LDS.128 R16, [R6+0x2000] ;  /* 0x0020000006107984 */ /* 0x000e220000000c00 */
[--C-:B------:R-:W-:Y:S02]  /*1050*/  SHF.R.S32.HI R69, RZ, 0x1f, R68.reuse ;  /* 0x0000001fff457819 */ /* 0x100fe40000011444 */
[C---:B------:R-:W-:Y:S01]  /*1060*/  IMAD R23, R0.reuse, UR7, R9 ;  /* 0x0000000700177c24 */ /* 0x040fe2000f8e0209 */
[----:B------:R-:W-:Y:S01]  /*1070*/  ISETP.GE.AND P2, PT, R25, UR4, PT ;  /* 0x0000000419007c0c */ /* 0x000fe2000bf46270 */
[----:B------:R-:W1:Y:S01]  /*1080*/  LDS.128 R8, [R6+0x4000] ;  /* 0x0040000006087984 */ /* 0x000e620000000c00 */
[----:B------:R-:W-:Y:S01]  /*1090*/  IMAD.WIDE.U32 R20, R0, UR6, R68 ;  /* 0x0000000600147c25 */ /* 0x000fe2000f8e0044 */
[----:B------:R-:W-:Y:S01]  /*10a0*/  ULDC.64 UR6, c[0x0][0x260] ;  /* 0x0000980000067ab9 */ /* 0x000fe20000000a00 */
[----:B------:R-:W-:-:S03]  /*10b0*/  ISETP.GE.AND P3, PT, R24, UR4, PT ;  /* 0x0000000418007c0c */ /* 0x000fc6000bf66270 */
[----:B------:R-:W2:Y:S01]  /*10c0*/  @!P1 LDS.128 R12, [R6] ;  /* 0x00000000060c9984 */ /* 0x000ea20000000c00 */
[----:B------:R-:W-:Y:S01]  /*10d0*/  IADD3 R21, R21, R23, RZ ;  /* 0x0000001715157210 */ /* 0x000fe20007ffe0ff */
[----:B------:R-:W-:-:S04]  /*10e0*/  IMAD R23, R5, UR6, RZ ;  /* 0x0000000605177c24 */ /* 0x000fc8000f8e02ff */
[C---:B------:R-:W-:Y:S02]  /*10f0*/  IMAD R23, R2.reuse, UR7, R23 ;  /* 0x0000000702177c24 */ /* 0x040fe4000f8e0217 */
[----:B------:R-:W-:Y:S01]  /*1100*/  IMAD.WIDE.U32 R20, R2, UR6, R20 ;  /* 0x0000000602147c25 */ /* 0x000fe2000f8e0014 */
[----:B------:R-:W-:-:S03]  /*1110*/  ULDC.64 UR6, c[0x0][0x250] ;  /* 0x0000940000067ab9 */ /* 0x000fc60000000a00 */
[----:B------:R-:W-:Y:S02]  /*1120*/  IMAD.IADD R21, R21, 0x1, R23 ;  /* 0x0000000115157824 */ /* 0x000fe400078e0217 */
[----:B------:R-:W-:Y:S02]  /*1130*/  IMAD R23, R67, UR6, RZ ;  /* 0x0000000643177c24 */ /* 0x000fe4000f8e02ff */
[----:B------:R-:W-:-:S04]  /*1140*/  IMAD.WIDE.U32 R20, R66, UR6, R20 ;  /* 0x0000000642147c25 */ /* 0x000fc8000f8e0014 */
[----:B------:R-:W-:Y:S01]  /*1150*/  IMAD R23, R66, UR7, R23 ;  /* 0x0000000742177c24 */ /* 0x000fe2000f8e0217 */
[----:B------:R-:W-:Y:S02]  /*1160*/  ULDC.64 UR6, c[0x0][0x238] ;  /* 0x00008e0000067ab9 */ /* 0x000fe40000000a00 */
[----:B------:R-:W-:Y:S01]  /*1170*/  LEA R22, P4, R20, UR6, 0x1 ;  /* 0x0000000614167c11 */ /* 0x000fe2000f8808ff */
[----:B------:R-:W-:-:S05]  /*1180*/  IMAD.IADD R21, R21, 0x1, R23 ;  /* 0x0000000115157824 */ /* 0x000fca00078e0217 */
[----:B------:R-:W-:-:S05]  /*1190*/  LEA.HI.X R23, R20, UR7, R21, 0x1, P4 ;  /* 0x0000000714177c11 */ /* 0x000fca000a0f0c15 */
[----:B0-----:R0:W-:Y:S04]  /*11a0*/  @!P2 STG.E.128 desc[UR8][R22.64+0x40], R16 ;  /* 0x000040101600a986 */ /* 0x0011e8000c101d08 */
[----:B-1----:R0:W-:Y:S04]  /*11b0*/  @!P3 STG.E.128 desc[UR8][R22.64+0x80], R8 ;  /* 0x000080081600b986 */ /* 0x0021e8000c101d08 */
[----:B--2---:R0:W-:Y:S02]  /*11c0*/  @!P1 STG.E.128 desc[UR8][R22.64], R12 ;  /* 0x0000000c16009986 */ /* 0x0041e4000c101d08 */
.L_x_3103:
[----:B------:R-:W-:Y:S05]  /*11d0*/  BSYNC B0 ;  /* 0x0000000000007941 */ /* 0x000fea0003800000 */
.L_x_3102:
[----:B------:R-:W-:Y:S05]  /*11e0*/  @P0 EXIT ;  /* 0x000000000000094d */ /* 0x000fea0003800000 */
[----:B------:R-:W-:Y:S01]  /*11f0*/  ULDC.64 UR4, c[0x0][0x258] ;  /* 0x0000960000047ab9 */ /* 0x000fe20000000a00 */
[----:B01----:R-:W-:Y:S01]  /*1200*/  IMAD R18, R7, 0x2, R4 ;  /* 0x0000000207127824 */ /* 0x003fe200078e0204 */
[--C-:B------:R-:W-:Y:S01]  /*1210*/  SHF.R.S32.HI R69, RZ, 0x1f, R68.reuse ;  /* 0x0000001fff457819 */ /* 0x100fe20000011444 */
[----:B------:R-:W-:Y:S01]  /*1220*/  IMAD R3, R3, UR4, RZ ;  /* 0x0000000403037c24 */ /* 0x000fe2000f8e02ff */
[----:B------:R-:W-:Y:S01]  /*1230*/  IADD3 R19, P0, R66, 0x40, RZ ;  /* 0x0000004042137810 */ /* 0x000fe20007f1e0ff */
[----:B------:R-:W-:Y:S01]  /*1240*/  ULDC.64 UR6, c[0x0][0x238] ;  /* 0x00008e0000067ab9 */ /* 0x000fe20000000a00 */
[----:B------:R-:W0:Y:S01]  /*1250*/  LDS.128 R12, [R18+0xd000] ;  /* 0x00d00000120c7984 */ /* 0x000e220000000c00 */
[----:B------:R-:W-:-:S03]  /*1260*/  IMAD.WIDE.U32 R6, R0, UR4, R68 ;  /* 0x0000000400067c25 */ /* 0x000fc6000f8e0044 */
[----:B------:R-:W1:Y:S01]  /*1270*/  LDS.128 R8, [R18+0xf000] ;  /* 0x00f0000012087984 */ /* 0x000e620000000c00 */
[----:B------:R-:W-:Y:S01]  /*1280*/  IMAD R3, R0, UR5, R3 ;  /* 0x0000000500037c24 */ /* 0x000fe2000f8e0203 */
[----:B------:R-:W-:Y:S01]  /*1290*/  ULDC.64 UR4, c[0x0][0x260] ;  /* 0x0000980000047ab9 */ /* 0x000fe20000000a00 */
[----:B------:R-:W-:Y:S01]  /*12a0*/  MOV R16, R6 ;  /* 0x0000000600107202 */ /* 0x000fe20000000f00 */
[----:B------:R-:W-:Y:S02]  /*12b0*/  IMAD.X R66, RZ, RZ, R67, P0 ;  /* 0x000000ffff427224 */ /* 0x000fe400000e0643 */
[----:B------:R-:W-:Y:S02]  /*12c0*/  IMAD.IADD R17, R7, 0x1, R3 ;  /* 0x0000000107117824 */ /* 0x000fe400078e0203 */
[----:B------:R-:W-:Y:S02]  /*12d0*/  IMAD R3, R5, UR4, RZ ;  /* 0x0000000405037c24 */ /* 0x000fe4000f8e02ff */
[----:B------:R2:W3:Y:S02]  /*12e0*/  LDS.128 R4, [R18+0x11000] ;  /* 0x0110000012047984 */ /* 0x0004e40000000c00 */
[----:B------:R-:W-:-:S02]  /*12f0*/  IMAD R21, R2, UR5, R3 ;  /* 0x0000000502157c24 */ /* 0x000fc4000f8e0203 */
[----:B------:R-:W-:Y:S01]  /*1300*/  IMAD.WIDE.U32 R2, R2, UR4, R16 ;  /* 0x0000000402027c25 */ /* 0x000fe2000f8e0010 */
[----:B------:R-:W-:-:S03]  /*1310*/  ULDC.64 UR4, c[0x0][0x250] ;  /* 0x0000940000047ab9 */ /* 0x000fc60000000a00 */
[----:B------:R-:W-:Y:S02]  /*1320*/  IMAD.IADD R3, R3, 0x1, R21 ;  /* 0x0000000103037824 */ /* 0x000fe400078e0215 */
[----:B------:R-:W-:Y:S02]  /*1330*/  IMAD R66, R66, UR4, RZ ;  /* 0x0000000442427c24 */ /* 0x000fe4000f8e02ff */
[C---:B------:R-:W-:Y:S01]  /*1340*/  IMAD.WIDE.U32 R2, R19.reuse, UR4, R2 ;  /* 0x0000000413027c25 */ /* 0x040fe2000f8e0002 */
[----:B------:R-:W-:Y:S02]  /*1350*/  ULDC UR4, c[0x0][0x244] ;  /* 0x0000910000047ab9 */ /* 0x000fe40000000800 */
[----:B------:R-:W-:Y:S01]  /*1360*/  ISETP.GE.AND P1, PT, R68, UR4, PT ;  /* 0x0000000444007c0c */ /* 0x000fe2000bf26270 */
[----:B------:R-:W-:Y:S01]  /*1370*/  IMAD R17, R19, UR5, R66 ;  /* 0x0000000513117c24 */ /* 0x000fe2000f8e0242 */
[----:B------:R-:W-:Y:S02]  /*1380*/  ISETP.GE.AND P2, PT, R25, UR4, PT ;  /* 0x0000000419007c0c */ /* 0x000fe4000bf46270 */
[----:B------:R-:W-:Y:S01]  /*1390*/  ISETP.GE.AND P3, PT, R24, UR4, PT ;  /* 0x0000000418007c0c */ /* 0x000fe2000bf66270 */
[----:B------:R-:W-:Y:S01]  /*13a0*/  IMAD.IADD R3, R3, 0x1, R17 ;  /* 0x0000000103037824 */ /* 0x000fe200078e0211 */
[----:B------:R-:W-:-:S04]  /*13b0*/  LEA R16, P0, R2, UR6, 0x1 ;  /* 0x0000000602107c11 */ /* 0x000fc8000f8008ff */
[----:B------:R-:W-:-:S05]  /*13c0*/  LEA.HI.X R17, R2, UR7, R3, 0x1, P0 ;  /* 0x0000000702117c11 */ /* 0x000fca00080f0c03 */
[----:B0-----:R2:W-:Y:S04]  /*13d0*/  @!P1 STG.E.128 desc[UR8][R16.64], R12 ;  /* 0x0000000c10009986 */ /* 0x0015e8000c101d08 */
[----:B-1----:R2:W-:Y:S01]  /*13e0*/  @!P2 STG.E.128 desc[UR8][R16.64+0x40], R8 ;  /* 0x000040081000a986 */ /* 0x0025e2000c101d08 */
[----:B------:R-:W-:Y:S05]  /*13f0*/  @P3 EXIT ;  /* 0x000000000000394d */ /* 0x000fea0003800000 */
[----:B---3--:R-:W-:Y:S01]  /*1400*/  STG.E.128 desc[UR8][R16.64+0x80], R4 ;  /* 0x0000800410007986 */ /* 0x008fe2000c101d08 */
[----:B------:R-:W-:Y:S05]  /*1410*/  EXIT ;  /* 0x000000000000794d */ /* 0x000fea0003800000 */
.L_x_3104:
        /* <DEDUP_REMOVED lines=14> */
.L_x_3317:


//--------------------- .text._ZN7cutlass13device_kernelIN5flash32FlashAttnBwdPostprocessConvertdQIN4cute5tupleIJNS3_1CILi64EEENS5_ILi96EEEEEENS_10bfloat16_tEfNS_4arch4Sm90ELi256ENS3_8TiledMMAINS3_8MMA_AtomIJNS3_4SM904GMMA27MMA_64x16x16_F32BF16BF16_SSILNSF_5MajorE0ELSH_1ELNSF_7ScaleInE1ELSI_1EEEEEENS3_6LayoutINS4_IJNS5_ILi1EEENS5_ILi2EEESM_EEENS4_IJNS5_ILi0EEESM_SP_EEEEENS4_IJNS3_10UnderscoreESS_SS_EEEEELb0EEEEEvNT_6ParamsE --------------------------
	.section	.text._ZN7cutlass13device_kernelIN5flash32FlashAttnBwdPostprocessConvertdQIN4cute5tupleIJNS3_1CILi64EEENS5_ILi96EEEEEENS_10bfloat16_tEfNS_4arch4Sm90ELi256ENS3_8TiledMMAINS3_8MMA_AtomIJNS3_4SM904GMMA27MMA_64x16x16_F32BF16BF16_SSILNSF_5MajorE0ELSH_1ELNSF_7ScaleInE1ELSI_1EEEEEENS3_6LayoutINS4_IJNS5_ILi1EEENS5_ILi2EEESM_EEENS4_IJNS5_ILi0EEESM_SP_EEEEENS4_IJNS3_10UnderscoreESS_SS_EEEEELb0EEEEEvNT_6ParamsE,"ax",@progbits
	.align	128
.text._ZN7cutlass13device_kernelIN5flash32FlashAttnBwdPostprocessConvertdQIN4cute5tupleIJNS3_1CILi64EEENS5_ILi96EEEEEENS_10bfloat16_tEfNS_4arch4Sm90ELi256ENS3_8TiledMMAINS3_8MMA_AtomIJNS3_4SM904GMMA27MMA_64x16x16_F32BF16BF16_SSILNSF_5MajorE0ELSH_1ELNSF_7ScaleInE1ELSI_1EEEEEENS3_6LayoutINS4_IJNS5_ILi1EEENS5_ILi2EEESM_EEENS4_IJNS5_ILi0EEESM_SP_EEEEENS4_IJNS3_10UnderscoreESS_SS_EEEEELb0EEEEEvNT_6ParamsE:
        .type           _ZN7cutlass13device_kernelIN5flash32FlashAttnBwdPostprocessConvertdQIN4cute5tupleIJNS3_1CILi64EEENS5_ILi96EEEEEENS_10bfloat16_tEfNS_4arch4Sm90ELi256ENS3_8TiledMMAINS3_8MMA_AtomIJNS3_4SM904GMMA27MMA_64x16x16_F32BF16BF16_SSILNSF_5MajorE0ELSH_1ELNSF_7ScaleInE1ELSI_1EEEEEENS3_6LayoutINS4_IJNS5_ILi1EEENS5_ILi2EEESM_EEENS4_IJNS5_ILi0EEESM_SP_EEEEENS4_IJNS3_10UnderscoreESS_SS_EEEEELb0EEEEEvNT_6ParamsE,@function
        .size           _ZN7cutlass13device_kernelIN5flash32FlashAttnBwdPostprocessConvertdQIN4cute5tupleIJNS3_1CILi64EEENS5_ILi96EEEEEENS_10bfloat16_tEfNS_4arch4Sm90ELi256ENS3_8TiledMMAINS3_8MMA_AtomIJNS3_4SM904GMMA27MMA_64x16x16_F32BF16BF16_SSILNSF_5MajorE0ELSH_1ELNSF_7ScaleInE1ELSI_1EEEEEENS3_6LayoutINS4_IJNS5_ILi1EEENS5_ILi2EEESM_EEENS4_IJNS5_ILi0EEESM_SP_EEEEENS4_IJNS3_10UnderscoreESS_SS_EEEEELb0EEEEEvNT_6ParamsE,(.L_x_3318 - _ZN7cutlass13device_kernelIN5flash32FlashAttnBwdPostprocessConvertdQIN4cute5tupleIJNS3_1CILi64EEENS5_ILi96EEEEEENS_10bfloat16_tEfNS_4arch4Sm90ELi256ENS3_8TiledMMAINS3_8MMA_AtomIJNS3_4SM904GMMA27MMA_64x16x16_F32BF16BF16_SSILNSF_5MajorE0ELSH_1ELNSF_7ScaleInE1ELSI_1EEEEEENS3_6LayoutINS4_IJNS5_ILi1EEENS5_ILi2EEESM_EEENS4_IJNS5_ILi0EEESM_SP_EEEEENS4_IJNS3_10UnderscoreESS_SS_EEEEELb0EEEEEvNT_6ParamsE)
        .other          _ZN7cutlass13device_kernelIN5flash32FlashAttnBwdPostprocessConvertdQIN4cute5tupleIJNS3_1CILi64EEENS5_ILi96EEEEEENS_10bfloat16_tEfNS_4arch4Sm90ELi256ENS3_8TiledMMAINS3_8MMA_AtomIJNS3_4SM904GMMA27MMA_64x16x16_F32BF16BF16_SSILNSF_5MajorE0ELSH_1ELNSF_7ScaleInE1ELSI_1EEEEEENS3_6LayoutINS4_IJNS5_ILi1EEENS5_ILi2EEESM_EEENS4_IJNS5_ILi0EEESM_SP_EEEEENS4_IJNS3_10UnderscoreESS_SS_EEEEELb0EEEEEvNT_6ParamsE,@"STO_CUDA_ENTRY STV_DEFAULT"
_ZN7cutlass13device_kernelIN5flash32FlashAttnBwdPostprocessConvertdQIN4cute5tupleIJNS3_1CILi64EEENS5_ILi96EEEEEENS_10bfloat16_tEfNS_4arch4Sm90ELi256ENS3_8TiledMMAINS3_8MMA_AtomIJNS3_4SM904GMMA27MMA_64x16x16_F32BF16BF16_SSILNSF_5MajorE0ELSH_1ELNSF_7ScaleInE1ELSI_1EEEEEENS3_6LayoutINS4_IJNS5_ILi1EEENS5_ILi2EEESM_EEENS4_IJNS5_ILi0EEESM_SP_EEEEENS4_IJNS3_10UnderscoreESS_SS_EEEEELb0EEEEEvNT_6ParamsE:
        /* <DEDUP_REMOVED lines=26> */
.L_x_3105:
        /* <DEDUP_REMOVED lines=14> */
[----:B------:R-:W-:-:S04]  /*0280*/  @P1 IMAD R3, R6, 0x1800, RZ ;  /* 0x0000180006031824 */ /* 0x000fc800078e02ff */
[--C-:B------:R-:W-:Y:S01]  /*0290*/  @P1 IMAD.MOV.U32 R12, RZ, RZ, R3.reuse ;  /* 0x000000ffff0c1224 */ /* 0x100fe200078e0003 */
[----:B------:R-:W-:-:S04]  /*02a0*/  @P1 SHF.R.S32.HI R13, RZ, 0x1f, R3 ;  /* 0x0000001fff0d1819 */ /* 0x000fc80000011403 */
[C---:B------:R-:W-:Y:S02]  /*02b0*/  IADD3 R14, P2, R15.reuse, R12, RZ ;  /* 0x0000000c0f0e7210 */ /* 0x040fe40007f5e0ff */
[----:B0-----:R-:W-:Y:S02]  /*02c0*/  SHF.R.S32.HI R5, RZ, 0x1f, R2 ;  /* 0x0000001fff057819 */ /* 0x001fe40000011402 */
[----:B------:R-:W-:Y:S02]  /*02d0*/  LEA.HI.X.SX32 R15, R15, R13, 0x1, P2 ;  /* 0x0000000d0f0f7211 */ /* 0x000fe400010f0eff */
[----:B------:R-:W0:Y:S01]  /*02e0*/  LDC.64 R12, c[0x0][0x210] ;  /* 0x00008400ff0c7b82 */ /* 0x000e220000000a00 */
[-C--:B-1----:R-:W-:Y:S02]  /*02f0*/  IMAD R3, R5, R16.reuse, RZ ;  /* 0x0000001005037224 */ /* 0x082fe400078e02ff */
[----:B------:R-:W-:-:S04]  /*0300*/  IMAD.WIDE.U32 R14, R2, R16, R14 ;  /* 0x00000010020e7225 */ /* 0x000fc800078e000e */
[----:B------:R-:W-:Y:S01]  /*0310*/  IMAD R17, R2, R17, R3 ;  /* 0x0000001102117224 */ /* 0x000fe200078e0203 */
[----:B------:R-:W-:Y:S02]  /*0320*/  SHF.R.S32.HI R3, RZ, 0x1f, R0 ;  /* 0x0000001fff037819 */ /* 0x000fe40000011400 */
[----:B------:R-:W-:Y:S01]  /*0330*/  SEL R0, R0, RZ, !P0 ;  /* 0x000000ff00007207 */ /* 0x000fe20004000000 */
[----:B------:R-:W-:Y:S01]  /*0340*/  IMAD.IADD R15, R15, 0x1, R17 ;  /* 0x000000010f0f7824 */ /* 0x000fe200078e0211 */
[----:B------:R-:W-:Y:S02]  /*0350*/  SEL R3, R3, RZ, !P0 ;  /* 0x000000ff03037207 */ /* 0x000fe40004000000 */
[----:B--2---:R-:W-:-:S03]  /*0360*/  ISETP.NE.AND P0, PT, R36, RZ, PT ;  /* 0x000000ff2400720c */ /* 0x004fc60003f05270 */
[----:B----4-:R-:W-:-:S04]  /*0370*/  IMAD R6, R3, R10, RZ ;  /* 0x0000000a03067224 */ /* 0x010fc800078e02ff */
[C---:B------:R-:W-:Y:S02]  /*0380*/  IMAD R17, R0.reuse, R11, R6 ;  /* 0x0000000b00117224 */ /* 0x040fe400078e0206 */
[----:B------:R-:W-:-:S04]  /*0390*/  IMAD.WIDE.U32 R10, R0, R10, R14 ;  /* 0x0000000a000a7225 */ /* 0x000fc800078e000e */
[----:B------:R-:W-:Y:S01]  /*03a0*/  IMAD.IADD R6, R11, 0x1, R17 ;  /* 0x000000010b067824 */ /* 0x000fe200078e0211 */
[----:B0-----:R-:W-:-:S04]  /*03b0*/  LEA R12, P2, R10, R12, 0x2 ;  /* 0x0000000c0a0c7211 */ /* 0x001fc800078410ff */
        /* <DEDUP_REMOVED lines=18> */
.L_x_3108:
[----:B------:R-:W-:Y:S01]  /*04e0*/  @P0 ELECT P2, URZ, PT ;  /* 0x00000000003f082f */ /* 0x000fe20003840000 */
[----:B------:R1:W-:-:S12]  /*04f0*/  UBLKCP.S.G [UR6], [UR4], UR10 ;  /* 0x00000006040073ba */ /* 0x0003d8000800020a */
[----:B------:R-:W-:Y:S02]  /*0500*/  @P2 PLOP3.LUT P0, PT, P2, PT, PT, 0x8, 0x0 ;  /* 0x000000000000281c */ /* 0x000fe4000170e170 */
[----:B------:R-:W-:-:S11]  /*0510*/  PLOP3.LUT P2, PT, PT, PT, PT, 0x8, 0x0 ;  /* 0x000000000000781c */ /* 0x000fd60003f4e170 */
[----:B-1----:R-:W-:Y:S05]  /*0520*/  @P0 BRA.U.ANY `(.L_x_3108) ;  /* 0xfffffffd00ec0947 */ /* 0x002fea000393ffff */
.L_x_3107:
[----:B------:R-:W-:Y:S05]  /*0530*/  BSYNC B0 ;  /* 0x0000000000007941 */ /* 0x000fea0003800000 */
.L_x_3106:
[----:B------:R-:W-:Y:S01]  /*0540*/  BAR.SYNC.DEFER_BLOCKING 0x0 ;  /* 0x0000000000007b1d */ /* 0x000fe20000010000 */
[----:B------:R-:W-:Y:S02]  /*0550*/  MOV R6, 0x400 ;  /* 0x0000040000067802 */ /* 0x000fe40000000f00 */
[----:B------:R-:W-:Y:S02]  /*0560*/  CS2R R34, SRZ ;  /* 0x0000000000227805 */ /* 0x000fe4000001ff00 */
[----:B------:R-:W-:Y:S01]  /*0570*/  SHF.L.U32 R11, RZ, 0x1f, RZ ;  /* 0x0000001fff0b7819 */ /* 0x000fe200000006ff */
[--C-:B------:R-:W-:Y:S01]  /*0580*/  @P1 IMAD.MOV.U32 R34, RZ, RZ, R9.reuse ;  /* 0x000000ffff221224 */ /* 0x100fe200078e0009 */
[----:B------:R-:W-:Y:S02]  /*0590*/  LEA R6, R19, R6, 0x18 ;  /* 0x0000000613067211 */ /* 0x000fe400078ec0ff */
[----:B------:R-:W-:-:S07]  /*05a0*/  @P1 SHF.R.S32.HI R35, RZ, 0x1f, R9 ;  /* 0x0000001fff231819 */ /* 0x000fce0000011409 */
.L_x_3109:
[----:B-1----:R1:W2:Y:S02]  /*05b0*/  SYNCS.PHASECHK.TRANS64.TRYWAIT P0, [R6+URZ+0x9000], R11 ;  /* 0x0090000b060075a7 */ /* 0x0022a4000800017f */
[----:B--2---:R-:W-:Y:S05]  /*05c0*/  @!P0 NANOSLEEP.SYNCS 0x989680 ;  /* 0x009896800000895d */ /* 0x004fea0003900000 */
[----:B------:R-:W2:Y:S02]  /*05d0*/  @!P0 SYNCS.PHASECHK.TRANS64 P0, [R6+URZ+0x9000], R11 ;  /* 0x0090000b060085a7 */ /* 0x000ea4000800007f */
[----:B--2---:R-:W-:Y:S05]  /*05e0*/  @!P0 BRA `(.L_x_3109) ;  /* 0xfffffffc00f08947 */ /* 0x004fea000383ffff */
[----:B------:R-:W-:Y:S01]  /*05f0*/  SHF.R.S32.HI R41, RZ, 0x1f, R36 ;  /* 0x0000001fff297819 */ /* 0x000fe20000011424 */
[----:B------:R-:W-:Y:S01]  /*0600*/  ULDC UR4, c[0x0][0x268] ;  /* 0x00009a0000047ab9 */ /* 0x000fe20000000800 */
[----:B------:R-:W-:Y:S02]  /*0610*/  VIADDMNMX R32, R32, -R7, 0x40, PT ;  /* 0x0000004020207446 */ /* 0x000fe40003800907 */
[CC--:B------:R-:W-:Y:S02]  /*0620*/  LEA.HI R12, R41.reuse, R36.reuse, RZ, 0x4 ;  /* 0x00000024290c7211 */ /* 0x0c0fe400078f20ff */
[----:B0-----:R-:W-:Y:S02]  /*0630*/  LEA.HI R8, R41, R36, RZ, 0x7 ;  /* 0x0000002429087211 */ /* 0x001fe400078f38ff */
[----:B-1----:R-:W-:Y:S02]  /*0640*/  LOP3.LUT R11, R12, 0xfffffff0, RZ, 0xc0, !PT ;  /* 0xfffffff00c0b7812 */ /* 0x002fe400078ec0ff */
[----:B------:R-:W-:-:S02]  /*0650*/  LOP3.LUT R9, R8, 0x3fffff80, RZ, 0xc0, !PT ;  /* 0x3fffff8008097812 */ /* 0x000fc400078ec0ff */
[----:B------:R-:W-:Y:S01]  /*0660*/  SHF.R.S32.HI R20, RZ, 0x7, R8 ;  /* 0x00000007ff147819 */ /* 0x000fe20000011408 */
[C---:B------:R-:W-:Y:S01]  /*0670*/  IMAD.IADD R16, R36.reuse, 0x1, -R11 ;  /* 0x0000000124107824 */ /* 0x040fe200078e0a0b */
[----:B------:R-:W-:Y:S01]  /*0680*/  SHF.R.S32.HI R37, RZ, 0x4, R12 ;  /* 0x00000004ff257819 */ /* 0x000fe2000001140c */
[----:B------:R-:W-:-:S03]  /*0690*/  IMAD.IADD R9, R36, 0x1, -R9 ;  /* 0x0000000124097824 */ /* 0x000fc600078e0a09 */
[----:B------:R-:W-:Y:S01]  /*06a0*/  SHF.R.S32.HI R39, RZ, 0x1f, R16 ;  /* 0x0000001fff277819 */ /* 0x000fe20000011410 */
[----:B------:R-:W-:-:S03]  /*06b0*/  IMAD R9, R20, 0x300, R9 ;  /* 0x0000030014097824 */ /* 0x000fc600078e0209 */
[-C--:B------:R-:W-:Y:S01]  /*06c0*/  LEA.HI R7, R39, R16.reuse, RZ, 0x3 ;  /* 0x0000001027077211 */ /* 0x080fe200078f18ff */
[----:B------:R-:W-:Y:S01]  /*06d0*/  IMAD.SHL.U32 R9, R9, 0x4, RZ ;  /* 0x0000000409097824 */ /* 0x000fe200078e00ff */
[----:B------:R-:W-:-:S03]  /*06e0*/  LEA.HI R39, R39, R16, RZ, 0x2 ;  /* 0x0000001027277211 */ /* 0x000fc600078f10ff */
[----:B------:R-:W-:Y:S01]  /*06f0*/  IMAD.SHL.U32 R18, R7, 0x10, RZ ;  /* 0x0000001007127824 */ /* 0x000fe200078e00ff */
[----:B------:R-:W-:Y:S01]  /*0700*/  LEA.HI R7, R12, R37, RZ, 0x1 ;  /* 0x000000250c077211 */ /* 0x000fe200078f08ff */
[----:B------:R-:W-:Y:S01]  /*0710*/  IMAD R44, R9, 0x4, R6 ;  /* 0x00000004092c7824 */ /* 0x000fe200078e0206 */
[C---:B------:R-:W-:Y:S01]  /*0720*/  LOP3.LUT R17, R39.reuse, 0xffffffc, RZ, 0xc0, !PT ;  /* 0x0ffffffc27117812 */ /* 0x040fe200078ec0ff */
[----:B------:R-:W-:Y:S01]  /*0730*/  IMAD.SHL.U32 R39, R39, 0x10, RZ ;  /* 0x0000001027277824 */ /* 0x000fe200078e00ff */
[----:B------:R-:W-:Y:S02]  /*0740*/  LOP3.LUT R21, R18, 0x7fffff80, RZ, 0xc0, !PT ;  /* 0x7fffff8012157812 */ /* 0x000fe400078ec0ff */
[----:B------:R-:W-:Y:S01]  /*0750*/  LOP3.LUT R22, R7, 0xfffffffe, RZ, 0xc0, !PT ;  /* 0xfffffffe07167812 */ /* 0x000fe200078ec0ff */
[----:B------:R-:W0:Y:S01]  /*0760*/  LDS.128 R8, [R44] ;  /* 0x000000002c087984 */ /* 0x000e220000000c00 */
[----:B------:R-:W-:Y:S01]  /*0770*/  IMAD.IADD R33, R16, 0x1, -R17 ;  /* 0x0000000110217824 */ /* 0x000fe200078e0a11 */
[-C--:B------:R-:W-:Y:S01]  /*0780*/  LEA.HI R7, R41, R36.reuse, RZ, 0x5 ;  /* 0x0000002429077211 */ /* 0x080fe200078f28ff */
[----:B------:R-:W-:Y:S01]  /*0790*/  IMAD R24, R20, 0x400, R21 ;  /* 0x0000040014187824 */ /* 0x000fe200078e0215 */
[----:B------:R-:W1:Y:S01]  /*07a0*/  LDS.128 R12, [R44+0x800] ;  /* 0x000800002c0c7984 */ /* 0x000e620000000c00 */
[----:B------:R-:W-:Y:S01]  /*07b0*/  IMAD.IADD R37, R37, 0x1, -R22 ;  /* 0x0000000125257824 */ /* 0x000fe200078e0a16 */
[--C-:B------:R-:W-:Y:S01]  /*07c0*/  SHF.R.S32.HI R38, RZ, 0x5, R7.reuse ;  /* 0x00000005ff267819 */ /* 0x100fe20000011407 */
[----:B------:R-:W-:Y:S01]  /*07d0*/  IMAD R33, R33, 0x10, R24 ;  /* 0x0000001021217824 */ /* 0x000fe200078e0218 */
[----:B------:R-:W2:Y:S01]  /*07e0*/  LDS.128 R16, [R44+0x1000] ;  /* 0x001000002c107984 */ /* 0x000ea20000000c00 */
[----:B------:R-:W-:Y:S01]  /*07f0*/  SHF.R.S32.HI R43, RZ, 0x1f, R7 ;  /* 0x0000001fff2b7819 */ /* 0x000fe20000011407 */
[----:B------:R-:W-:Y:S01]  /*0800*/  IMAD.SHL.U32 R40, R37, 0x8, RZ ;  /* 0x0000000825287824 */ /* 0x000fe200078e00ff */
[----:B------:R-:W-:Y:S01]  /*0810*/  LEA.HI R41, R41, R36, RZ, 0x2 ;  /* 0x0000002429297211 */ /* 0x000fe200078f10ff */
[----:B------:R-:W3:Y:S01]  /*0820*/  LDS.128 R20, [R44+0x1800] ;  /* 0x001800002c147984 */ /* 0x000ee20000000c00 */
[----:B------:R-:W-:Y:S01]  /*0830*/  LEA.HI R43, R43, R38, RZ, 0x2 ;  /* 0x000000262b2b7211 */ /* 0x000fe200078f10ff */
[----:B------:R-:W-:Y:S01]  /*0840*/  IMAD.SHL.U32 R37, R37, 0x40, RZ ;  /* 0x0000004025257824 */ /* 0x000fe200078e00ff */
[--C-:B------:R-:W-:Y:S01]  /*0850*/  SHF.R.S32.HI R7, RZ, 0x2, R41.reuse ;  /* 0x00000002ff077819 */ /* 0x100fe20000011429 */
[----:B------:R-:W4:Y:S01]  /*0860*/  LDS.128 R24, [R44+0x2000] ;  /* 0x002000002c187984 */ /* 0x000f220000000c00 */
[----:B------:R-:W-:-:S02]  /*0870*/  SHF.R.S32.HI R42, RZ, 0x1f, R41 ;  /* 0x0000001fff2a7819 */ /* 0x000fc40000011429 */
[----:B------:R-:W-:Y:S01]  /*0880*/  LOP3.LUT R39, R39, 0x40, RZ, 0xc0, !PT ;  /* 0x0000004027277812 */ /* 0x000fe200078ec0ff */
[----:B------:R5:W4:Y:S01]  /*0890*/  LDS.128 R28, [R44+0x2800] ;  /* 0x002800002c1c7984 */ /* 0x000b220000000c00 */
[----:B------:R-:W-:Y:S02]  /*08a0*/  LOP3.LUT R43, R43, 0x7ffffc, RZ, 0xc0, !PT ;  /* 0x007ffffc2b2b7812 */ /* 0x000fe400078ec0ff */
[----:B------:R-:W-:Y:S02]  /*08b0*/  LEA.HI R42, R42, R7, RZ, 0x2 ;  /* 0x000000072a2a7211 */ /* 0x000fe400078f10ff */
[----:B------:R-:W-:Y:S02]  /*08c0*/  LOP3.LUT R40, R39, 0x8, R40, 0xf8, !PT ;  /* 0x0000000827287812 */ /* 0x000fe400078ef828 */
[----:B------:R-:W-:Y:S01]  /*08d0*/  LOP3.LUT R41, R41, 0xfffffffc, RZ, 0xc0, !PT ;  /* 0xfffffffc29297812 */ /* 0x000fe200078ec0ff */
[----:B-----5:R-:W-:Y:S01]  /*08e0*/  IMAD.IADD R44, R38, 0x1, -R43 ;  /* 0x00000001262c7824 */ /* 0x020fe200078e0a2b */
[----:B------:R-:W-:-:S02]  /*08f0*/  SHF.R.U32.HI R39, RZ, 0x3, R39 ;  /* 0x00000003ff277819 */ /* 0x000fc40000011627 */
[----:B------:R-:W-:Y:S01]  /*0900*/  LOP3.LUT R42, R42, 0xffffffc, RZ, 0xc0, !PT ;  /* 0x0ffffffc2a2a7812 */ /* 0x000fe200078ec0ff */
[----:B------:R-:W-:Y:S01]  /*0910*/  IMAD.IADD R36, R36, 0x1, -R41 ;  /* 0x0000000124247824 */ /* 0x000fe200078e0a29 */
[----:B------:R-:W-:Y:S01]  /*0920*/  LOP3.LUT R39, R40, R39, RZ, 0x3c, !PT ;  /* 0x0000002728277212 */ /* 0x000fe200078e3cff */
[----:B------:R-:W-:Y:S01]  /*0930*/  IMAD R44, R44, 0x100, R33 ;  /* 0x000001002c2c7824 */ /* 0x000fe200078e0221 */
[C---:B------:R-:W-:Y:S01]  /*0940*/  ISETP.GE.AND P0, PT, R7.reuse, R32, PT ;  /* 0x000000200700720c */ /* 0x040fe20003f06270 */
[----:B------:R-:W-:Y:S02]  /*0950*/  IMAD.IADD R41, R7, 0x1, -R42 ;  /* 0x0000000107297824 */ /* 0x000fe400078e0a2a */
[----:B------:R-:W-:Y:S02]  /*0960*/  IMAD.IADD R33, R39, 0x1, R44 ;  /* 0x0000000127217824 */ /* 0x000fe400078e022c */
[----:B------:R-:W-:Y:S02]  /*0970*/  IMAD R32, R38, 0x8, R41 ;  /* 0x0000000826207824 */ /* 0x000fe400078e0229 */
[----:B0-----:R-:W-:Y:S01]  /*0980*/  FMUL.FTZ R39, R9, UR4 ;  /* 0x0000000409277c20 */ /* 0x001fe20008410000 */
[----:B------:R-:W-:Y:S01]  /*0990*/  FMUL.FTZ R9, R10, UR4 ;  /* 0x000000040a097c20 */ /* 0x000fe20008410000 */
[----:B------:R-:W-:Y:S01]  /*09a0*/  FMUL.FTZ R38, R11, UR4 ;  /* 0x000000040b267c20 */ /* 0x000fe20008410000 */
[----:B-1----:R-:W-:Y:S01]  /*09b0*/  FMUL.FTZ R10, R12, UR4 ;  /* 0x000000040c0a7c20 */ /* 0x002fe20008410000 */
[----:B------:R-:W-:Y:S01]  /*09c0*/  FMUL.FTZ R11, R14, UR4 ;  /* 0x000000040e0b7c20 */ /* 0x000fe20008410000 */
[----:B------:R-:W-:Y:S01]  /*09d0*/  FMUL.FTZ R14, R15, UR4 ;  /* 0x000000040f0e7c20 */ /* 0x000fe20008410000 */
[----:B------:R-:W-:Y:S01]  /*09e0*/  FMUL.FTZ R13, R13, UR4 ;  /* 0x000000040d0d7c20 */ /* 0x000fe20008410000 */
[----:B--2---:R-:W-:Y:S01]  /*09f0*/  FMUL.FTZ R12, R16, UR4 ;  /* 0x00000004100c7c20 */ /* 0x004fe20008410000 */
[----:B------:R-:W-:Y:S01]  /*0a00*/  FMUL.FTZ R15, R18, UR4 ;  /* 0x00000004120f7c20 */ /* 0x000fe20008410000 */
[----:B------:R-:W-:Y:S01]  /*0a10*/  FMUL.FTZ R18, R19, UR4 ;  /* 0x0000000413127c20 */ /* 0x000fe20008410000 */
[----:B------:R-:W-:Y:S01]  /*0a20*/  F2FP.BF16.F32.PACK_AB R11, R14, R11 ;  /* 0x0000000b0e0b723e */ /* 0x000fe200000010ff */
[----:B---3--:R-:W-:Y:S01]  /*0a30*/  FMUL.FTZ R16, R20, UR4 ;  /* 0x0000000414107c20 */ /* 0x008fe20008410000 */
[----:B------:R-:W-:Y:S01]  /*0a40*/  FMUL.FTZ R21, R21, UR4 ;  /* 0x0000000415157c20 */ /* 0x000fe20008410000 */
[----:B------:R-:W-:Y:S01]  /*0a50*/  FMUL.FTZ R19, R22, UR4 ;  /* 0x0000000416137c20 */ /* 0x000fe20008410000 */
[----:B------:R-:W-:Y:S01]  /*0a60*/  FMUL.FTZ R40, R23, UR4 ;  /* 0x0000000417287c20 */ /* 0x000fe20008410000 */
[----:B------:R-:W-:Y:S01]  /*0a70*/  F2FP.BF16.F32.PACK_AB R10, R13, R10 ;  /* 0x0000000a0d0a723e */ /* 0x000fe200000010ff */
[----:B------:R-:W-:Y:S01]  /*0a80*/  FMUL.FTZ R8, R8, UR4 ;  /* 0x0000000408087c20 */ /* 0x000fe20008410000 */
[----:B------:R-:W-:Y:S01]  /*0a90*/  F2FP.BF16.F32.PACK_AB R14, R21, R16 ;  /* 0x00000010150e723e */ /* 0x000fe200000010ff */
[----:B----4-:R-:W-:Y:S01]  /*0aa0*/  FMUL.FTZ R20, R24, UR4 ;  /* 0x0000000418147c20 */ /* 0x010fe20008410000 */
[----:B------:R-:W-:Y:S01]  /*0ab0*/  LEA.HI R16, R36, R36, RZ, 0x1 ;  /* 0x0000002424107211 */ /* 0x000fe200078f08ff */
[----:B------:R-:W-:Y:S01]  /*0ac0*/  FMUL.FTZ R25, R25, UR4 ;  /* 0x0000000419197c20 */ /* 0x000fe20008410000 */
[----:B------:R-:W-:Y:S01]  /*0ad0*/  F2FP.BF16.F32.PACK_AB R13, R18, R15 ;  /* 0x0000000f120d723e */ /* 0x000fe200000010ff */
[----:B------:R-:W-:Y:S01]  /*0ae0*/  FMUL.FTZ R17, R17, UR4 ;  /* 0x0000000411117c20 */ /* 0x000fe20008410000 */
[----:B------:R-:W-:Y:S01]  /*0af0*/  FMUL.FTZ R23, R28, UR4 ;  /* 0x000000041c177c20 */ /* 0x000fe20008410000 */
[----:B------:R-:W-:Y:S01]  /*0b00*/  F2FP.BF16.F32.PACK_AB R15, R40, R19 ;  /* 0x00000013280f723e */ /* 0x000fe200000010ff */
[----:B------:R-:W-:-:S02]  /*0b10*/  IMAD.SHL.U32 R36, R36, 0x8, RZ ;  /* 0x0000000824247824 */ /* 0x000fc400078e00ff */
[----:B------:R-:W-:Y:S01]  /*0b20*/  FMUL.FTZ R22, R26, UR4 ;  /* 0x000000041a167c20 */ /* 0x000fe20008410000 */
[----:B------:R-:W-:Y:S02]  /*0b30*/  IMAD.SHL.U32 R18, R16, 0x200, RZ ;  /* 0x0000020010127824 */ /* 0x000fe400078e00ff */
[----:B------:R-:W-:Y:S01]  /*0b40*/  FMUL.FTZ R27, R27, UR4 ;  /* 0x000000041b1b7c20 */ /* 0x000fe20008410000 */
[----:B------:R-:W-:Y:S01]  /*0b50*/  FMUL.FTZ R28, R29, UR4 ;  /* 0x000000041d1c7c20 */ /* 0x000fe20008410000 */
[----:B------:R-:W-:Y:S01]  /*0b60*/  FMUL.FTZ R24, R30, UR4 ;  /* 0x000000041e187c20 */ /* 0x000fe20008410000 */
[----:B------:R-:W-:Y:S01]  /*0b70*/  FMUL.FTZ R31, R31, UR4 ;  /* 0x000000041f1f7c20 */ /* 0x000fe20008410000 */
[----:B------:R-:W-:Y:S01]  /*0b80*/  LOP3.LUT R19, R37, 0x40, RZ, 0xc0, !PT ;  /* 0x0000004025137812 */ /* 0x000fe200078ec0ff */
[----:B------:R-:W-:Y:S01]  /*0b90*/  IMAD R33, R33, 0x2, R6 ;  /* 0x0000000221217824 */ /* 0x000fe200078e0206 */
[----:B------:R-:W-:Y:S02]  /*0ba0*/  F2FP.BF16.F32.PACK_AB R8, R39, R8 ;  /* 0x000000082708723e */ /* 0x000fe400000010ff */
[----:B------:R-:W-:-:S02]  /*0bb0*/  F2FP.BF16.F32.PACK_AB R9, R38, R9 ;  /* 0x000000092609723e */ /* 0x000fc400000010ff */
[----:B------:R-:W-:Y:S02]  /*0bc0*/  F2FP.BF16.F32.PACK_AB R16, R25, R20 ;  /* 0x000000141910723e */ /* 0x000fe400000010ff */
[----:B------:R-:W-:Y:S01]  /*0bd0*/  F2FP.BF16.F32.PACK_AB R12, R17, R12 ;  /* 0x0000000c110c723e */ /* 0x000fe200000010ff */
[----:B------:R0:W-:Y:S01]  /*0be0*/  STSM.16.M88.4 [R33+0x6000], R8 ;  /* 0x0060000821007844 */ /* 0x0001e20000000200 */
[----:B------:R-:W-:Y:S02]  /*0bf0*/  LOP3.LUT R21, R18, 0xfffffc00, RZ, 0xc0, !PT ;  /* 0xfffffc0012157812 */ /* 0x000fe400078ec0ff */
[----:B------:R-:W-:Y:S01]  /*0c00*/  LOP3.LUT R20, R19, 0x8, R36, 0xf8, !PT ;  /* 0x0000000813147812 */ /* 0x000fe200078ef824 */
[----:B------:R0:W-:Y:S01]  /*0c10*/  STSM.16.M88.4 [R33+0x7000], R12 ;  /* 0x0070000c21007844 */ /* 0x0001e20000000200 */
[----:B------:R-:W-:Y:S01]  /*0c20*/  SHF.R.U32.HI R25, RZ, 0x3, R19 ;  /* 0x00000003ff197819 */ /* 0x000fe20000011613 */
[----:B------:R-:W-:Y:S01]  /*0c30*/  IMAD.U32 R21, R32, 0x10, R21 ;  /* 0x0000001020157824 */ /* 0x000fe200078e0015 */
[----:B------:R-:W-:-:S02]  /*0c40*/  F2FP.BF16.F32.PACK_AB R17, R27, R22 ;  /* 0x000000161b11723e */ /* 0x000fc400000010ff */
[----:B------:R-:W-:Y:S02]  /*0c50*/  F2FP.BF16.F32.PACK_AB R18, R28, R23 ;  /* 0x000000171c12723e */ /* 0x000fe400000010ff */
[----:B------:R-:W-:Y:S02]  /*0c60*/  F2FP.BF16.F32.PACK_AB R19, R31, R24 ;  /* 0x000000181f13723e */ /* 0x000fe400000010ff */
[----:B------:R-:W-:-:S03]  /*0c70*/  LOP3.LUT R20, R20, R25, RZ, 0x3c, !PT ;  /* 0x0000001914147212 */ /* 0x000fc600078e3cff */
[----:B------:R0:W-:Y:S01]  /*0c80*/  STSM.16.M88.4 [R33+0x8000], R16 ;  /* 0x0080001021007844 */ /* 0x0001e20000000200 */
[----:B------:R-:W-:Y:S06]  /*0c90*/  BAR.SYNC.DEFER_BLOCKING 0x0 ;  /* 0x0000000000007b1d */ /* 0x000fec0000010000 */
[----:B------:R-:W-:Y:S05]  /*0ca0*/  @P0 EXIT ;  /* 0x000000000000094d */ /* 0x000fea0003800000 */
[----:B------:R-:W-:Y:S01]  /*0cb0*/  ULDC UR4, c[0x0][0x244] ;  /* 0x0000910000047ab9 */ /* 0x000fe20000000800 */
[----:B------:R-:W-:Y:S01]  /*0cc0*/  IMAD.IADD R21, R21, 0x1, R20 ;  /* 0x0000000115157824 */ /* 0x000fe200078e0214 */
[----:B------:R-:W-:Y:S01]  /*0cd0*/  ISETP.GE.AND P0, PT, R36, UR4, PT ;  /* 0x0000000424007c0c */ /* 0x000fe2000bf06270 */
[----:B------:R-:W-:Y:S01]  /*0ce0*/  ULDC.64 UR6, c[0x0][0x258] ;  /* 0x0000960000067ab9 */ /* 0x000fe20000000a00 */
[----:B------:R-:W-:Y:S01]  /*0cf0*/  SHF.R.S32.HI R37, RZ, 0x1f, R36 ;  /* 0x0000001fff257819 */ /* 0x000fe20000011424 */
[----:B------:R-:W-:Y:S02]  /*0d00*/  IMAD R21, R21, 0x2, R6 ;  /* 0x0000000215157824 */ /* 0x000fe400078e0206 */
[----:B------:R-:W-:Y:S02]  /*0d10*/  IMAD R5, R5, UR6, RZ ;  /* 0x0000000605057c24 */ /* 0x000fe4000f8e02ff */
[C---:B0-----:R-:W-:Y:S01]  /*0d20*/  IMAD.WIDE.U32 R16, R2.reuse, UR6, R36 ;  /* 0x0000000602107c25 */ /* 0x041fe2000f8e0024 */
[----:B------:R-:W0:Y:S03]  /*0d30*/  LDS.128 R8, [R21+0x7000] ;  /* 0x0070000015087984 */ /* 0x000e260000000c00 */
[----:B------:R-:W-:Y:S01]  /*0d40*/  IMAD R5, R2, UR7, R5 ;  /* 0x0000000702057c24 */ /* 0x000fe2000f8e0205 */
[----:B------:R-:W-:Y:S01]  /*0d50*/  IADD3 R2, P1, R7, R34, RZ ;  /* 0x0000002207027210 */ /* 0x000fe20007f3e0ff */
[----:B------:R-:W1:Y:S01]  /*0d60*/  @!P0 LDS.128 R12, [R21+0x6000] ;  /* 0x00600000150c8984 */ /* 0x000e620000000c00 */
[----:B------:R-:W-:Y:S01]  /*0d70*/  ULDC.64 UR6, c[0x0][0x260] ;  /* 0x0000980000067ab9 */ /* 0x000fe20000000a00 */
[----:B------:R-:W-:-:S02]  /*0d80*/  IMAD.IADD R17, R17, 0x1, R5 ;  /* 0x0000000111117824 */ /* 0x000fc400078e0205 */
[----:B------:R-:W-:Y:S01]  /*0d90*/  IMAD R5, R3, UR6, RZ ;  /* 0x0000000603057c24 */ /* 0x000fe2000f8e02ff */
[----:B------:R-:W-:Y:S01]  /*0da0*/  LEA.HI.X.SX32 R3, R7, R35, 0x1, P1 ;  /* 0x0000002307037211 */ /* 0x000fe200008f0eff */
[----:B------:R-:W-:-:S04]  /*0db0*/  IMAD.WIDE.U32 R6, R0, UR6, R16 ;  /* 0x0000000600067c25 */ /* 0x000fc8000f8e0010 */
[----:B------:R-:W-:Y:S01]  /*0dc0*/  IMAD R19, R0, UR7, R5 ;  /* 0x0000000700137c24 */ /* 0x000fe2000f8e0205 */
[----:B------:R-:W-:Y:S01]  /*0dd0*/  ULDC.64 UR6, c[0x0][0x250] ;  /* 0x0000940000067ab9 */ /* 0x000fe20000000a00 */
[----:B------:R-:W-:-:S04]  /*0de0*/  IMAD.WIDE R4, R4, 0x40, R2 ;  /* 0x0000004004047825 */ /* 0x000fc800078e0202 */
[----:B------:R-:W-:Y:S02]  /*0df0*/  IMAD R3, R5, UR6, RZ ;  /* 0x0000000605037c24 */ /* 0x000fe4000f8e02ff */
[----:B------:R-:W-:Y:S02]  /*0e00*/  IMAD.IADD R7, R7, 0x1, R19 ;  /* 0x0000000107077824 */ /* 0x000fe400078e0213 */
[C---:B------:R-:W-:Y:S02]  /*0e10*/  VIADD R0, R36.reuse, 0x20 ;  /* 0x0000002024007836 */ /* 0x040fe40000000000 */
[----:B------:R-:W-:Y:S02]  /*0e20*/  VIADD R36, R36, 0x40 ;  /* 0x0000004024247836 */ /* 0x000fe40000000000 */
[----:B------:R-:W-:Y:S01]  /*0e30*/  IMAD R3, R4, UR7, R3 ;  /* 0x0000000704037c24 */ /* 0x000fe2000f8e0203 */
[----:B------:R-:W-:Y:S01]  /*0e40*/  ISETP.GE.AND P1, PT, R0, UR4, PT ;  /* 0x0000000400007c0c */ /* 0x000fe2000bf26270 */
[----:B------:R-:W-:Y:S01]  /*0e50*/  IMAD.WIDE.U32 R4, R4, UR6, R6 ;  /* 0x0000000604047c25 */ /* 0x000fe2000f8e0006 */
[----:B------:R-:W-:Y:S01]  /*0e60*/  ISETP.GE.AND P2, PT, R36, UR4, PT ;  /* 0x0000000424007c0c */ /* 0x000fe2000bf46270 */
[----:B------:R-:W-:-:S02]  /*0e70*/  ULDC.64 UR6, c[0x0][0x238] ;  /* 0x00008e0000067ab9 */ /* 0x000fc40000000a00 */
[----:B------:R-:W-:Y:S01]  /*0e80*/  IMAD.IADD R3, R5, 0x1, R3 ;  /* 0x0000000105037824 */ /* 0x000fe200078e0203 */
[----:B------:R-:W-:-:S04]  /*0e90*/  LEA R2, P3, R4, UR6, 0x1 ;  /* 0x0000000604027c11 */ /* 0x000fc8000f8608ff */
[----:B------:R-:W-:-:S05]  /*0ea0*/  LEA.HI.X R3, R4, UR7, R3, 0x1, P3 ;  /* 0x0000000704037c11 */ /* 0x000fca00098f0c03 */
[----:B0-----:R0:W-:Y:S04]  /*0eb0*/  @!P1 STG.E.128 desc[UR8][R2.64+0x40], R8 ;  /* 0x0000400802009986 */ /* 0x0011e8000c101d08 */
[----:B-1----:R0:W-:Y:S01]  /*0ec0*/  @!P0 STG.E.128 desc[UR8][R2.64], R12 ;  /* 0x0000000c02008986 */ /* 0x0021e2000c101d08 */
[----:B------:R-:W-:Y:S05]  /*0ed0*/  @P2 EXIT ;  /* 0x000000000000294d */ /* 0x000fea0003800000 */
[----:B------:R-:W1:Y:S04]  /*0ee0*/  LDS.128 R4, [R21+0x8000] ;  /* 0x0080000015047984 */ /* 0x000e680000000c00 */
[----:B-1----:R-:W-:Y:S01]  /*0ef0*/  STG.E.128 desc[UR8][R2.64+0x80], R4 ;  /* 0x0000800402007986 */ /* 0x002fe2000c101d08 */
[----:B------:R-:W-:Y:S05]  /*0f00*/  EXIT ;  /* 0x000000000000794d */ /* 0x000fea0003800000 */
.L_x_3110:
        /* <DEDUP_REMOVED lines=15> */
.L_x_3318:


//--------------------- .text._ZN7cutlass13device_kernelIN5flash11enable_sm90INS1_16FlashAttnBwdSm90INS1_25CollectiveMainloopBwdSm90ILi2ELi2ELi2EN4cute5tupleIJNS5_1CILi1EEES8_S8_EEENS6_IJNS7_ILi64EEENS7_ILi128EEENS7_ILi96EEEEEENS_10bfloat16_tEfNS_4arch4Sm90ELb1ELb0ELb0ELb1ELb1ELb1ELb0ELb0ELi2ELi1ELi2ELi1ELb1EEENS1_24CollectiveEpilogueBwdGQAISD_fSG_Li256ELb1ELb1EEENS1_25SingleTileBwdLPTSchedulerILb1ELi128ELb1EEEEEEEEEvNT_6ParamsE --------------------------
	.section	.text._ZN7cutlass13device_kernelIN5flash11enable_sm90INS1_16FlashAttnBwdSm90INS1_25CollectiveMainloopBwdSm90ILi2ELi2ELi2EN4cute5tupleIJNS5_1CILi1EEES8_S8_EEENS6_IJNS7_ILi64EEENS7_ILi128EEENS7_ILi96EEEEEENS_10bfloat16_tEfNS_4arch4Sm90ELb1ELb0ELb0ELb1ELb1ELb1ELb0ELb0ELi2ELi1ELi2ELi1ELb1EEENS1_24CollectiveEpilogueBwdGQAISD_fSG_Li256ELb1ELb1EEENS1_25SingleTileBwdLPTSchedulerILb1ELi128ELb1EEEEEEEEEvNT_6ParamsE,"ax",@progbits
	.align	128
.text._ZN7cutlass13device_kernelIN5flash11enable_sm90INS1_16FlashAttnBwdSm90INS1_25CollectiveMainloopBwdSm90ILi2ELi2ELi2EN4cute5tupleIJNS5_1CILi1EEES8_S8_EEENS6_IJNS7_ILi64EEENS7_ILi128EEENS7_ILi96EEEEEENS_10bfloat16_tEfNS_4arch4Sm90ELb1ELb0ELb0ELb1ELb1ELb1ELb0ELb0ELi2ELi1ELi2ELi1ELb1EEENS1_24CollectiveEpilogueBwdGQAISD_fSG_Li256ELb1ELb1EEENS1_25SingleTileBwdLPTSchedulerILb1ELi128ELb1EEEEEEEEEvNT_6ParamsE:
        .type           _ZN7cutlass13device_kernelIN5flash11enable_sm90INS1_16FlashAttnBwdSm90INS1_25CollectiveMainloopBwdSm90ILi2ELi2ELi2EN4cute5tupleIJNS5_1CILi1EEES8_S8_EEENS6_IJNS7_ILi64EEENS7_ILi128EEENS7_ILi96EEEEEENS_10bfloat16_tEfNS_4arch4Sm90ELb1ELb0ELb0ELb1ELb1ELb1ELb0ELb0ELi2ELi1ELi2ELi1ELb1EEENS1_24CollectiveEpilogueBwdGQAISD_fSG_Li256ELb1ELb1EEENS1_25SingleTileBwdLPTSchedulerILb1ELi128ELb1EEEEEEEEEvNT_6ParamsE,@function
        .size           _ZN7cutlass13device_kernelIN5flash11enable_sm90INS1_16FlashAttnBwdSm90INS1_25CollectiveMainloopBwdSm90ILi2ELi2ELi2EN4cute5tupleIJNS5_1CILi1EEES8_S8_EEENS6_IJNS7_ILi64EEENS7_ILi128EEENS7_ILi96EEEEEENS_10bfloat16_tEfNS_4arch4Sm90ELb1ELb0ELb0ELb1ELb1ELb1ELb0ELb0ELi2ELi1ELi2ELi1ELb1EEENS1_24CollectiveEpilogueBwdGQAISD_fSG_Li256ELb1ELb1EEENS1_25SingleTileBwdLPTSchedulerILb1ELi128ELb1EEEEEEEEEvNT_6ParamsE,(.L_x_3319 - _ZN7cutlass13device_kernelIN5flash11enable_sm90INS1_16FlashAttnBwdSm90INS1_25CollectiveMainloopBwdSm90ILi2ELi2ELi2EN4cute5tupleIJNS5_1CILi1EEES8_S8_EEENS6_IJNS7_ILi64EEENS7_ILi128EEENS7_ILi96EEEEEENS_10bfloat16_tEfNS_4arch4Sm90ELb1ELb0ELb0ELb1ELb1ELb1ELb0ELb0ELi2ELi1ELi2ELi1ELb1EEENS1_24CollectiveEpilogueBwdGQAISD_fSG_Li256ELb1ELb1EEENS1_25SingleTileBwdLPTSchedulerILb1ELi128ELb1EEEEEEEEEvNT_6ParamsE)
        .other          _ZN7cutlass13device_kernelIN5flash11enable_sm90INS1_16FlashAttnBwdSm90INS1_25CollectiveMainloopBwdSm90ILi2ELi2ELi2EN4cute5tupleIJNS5_1CILi1EEES8_S8_EEENS6_IJNS7_ILi64EEENS7_ILi128EEENS7_ILi96EEEEEENS_10bfloat16_tEfNS_4arch4Sm90ELb1ELb0ELb0ELb1ELb1ELb1ELb0ELb0ELi2ELi1ELi2ELi1ELb1EEENS1_24CollectiveEpilogueBwdGQAISD_fSG_Li256ELb1ELb1EEENS1_25SingleTileBwdLPTSchedulerILb1ELi128ELb1EEEEEEEEEvNT_6ParamsE,@"STO_CUDA_ENTRY STV_DEFAULT"
_ZN7cutlass13device_kernelIN5flash11enable_sm90INS1_16FlashAttnBwdSm90INS1_25CollectiveMainloopBwdSm90ILi2ELi2ELi2EN4cute5tupleIJNS5_1CILi1EEES8_S8_EEENS6_IJNS7_ILi64EEENS7_ILi128EEENS7_ILi96EEEEEENS_10bfloat16_tEfNS_4arch4Sm90ELb1ELb0ELb0ELb1ELb1ELb1ELb0ELb0ELi2ELi1ELi2ELi1ELb1EEENS1_24CollectiveEpilogueBwdGQAISD_fSG_Li256ELb1ELb1EEENS1_25SingleTileBwdLPTSchedulerILb1ELi128ELb1EEEEEEEEEvNT_6ParamsE:
        /* <DEDUP_REMOVED lines=24> */
.L_x_3112:
[----:B------:R-:W-:Y:S05]  /*0180*/  BSYNC B0 ;  /* 0x0000000000007941 */ /* 0x000fea0003800000 */
.L_x_3111:
        /* <DEDUP_REMOVED lines=37> */
.L_x_3113:
        /* <DEDUP_REMOVED lines=22> */
.L_x_3114:
[----:B------:R-:W-:Y:S01]  /*0540*/  PLOP3.LUT P0, PT, PT, PT, UP0, 0x80, 0x0 ;  /* 0x000000000000781c */ /* 0x000fe20003f0f008 */
[----:B------:R-:W-:Y:S01]  /*0550*/  NOP ;  /* 0x0000000000007918 */ /* 0x000fe20000000000 */
[----:B------:R-:W-:Y:S01]  /*0560*/  ULDC.64 UR46, c[0x0][0x208] ;  /* 0x00008200002e7ab9 */ /* 0x000fe20000000a00 */
[----:B------:R-:W-:Y:S01]  /*0570*/  BSSY B6, `(.L_x_3115) ;  /* 0x00009fc000067945 */ /* 0x000fe20003800000 */
[----:B-12-4-:R-:W-:Y:S09]  /*0580*/  BAR.SYNC.DEFER_BLOCKING 0x0 ;  /* 0x0000000000007b1d */ /* 0x016ff20000010000 */
[----:B------:R-:W-:Y:S05]  /*0590*/  @!P0 BRA `(.L_x_3116) ;  /* 0x0000005000b48947 */ /* 0x000fea0003800000 */
.L_x_3117:
        /* <DEDUP_REMOVED lines=32> */
.L_x_3118:
[----:B------:R-:W-:Y:S01]  /*07a0*/  ULDC UR8, c[0x0][0x8cc] ;  /* 0x0002330000087ab9 */ /* 0x000fe20000000800 */
[----:B------:R-:W-:Y:S01]  /*07b0*/  UMOV UR7, UR9 ;  /* 0x0000000900077c82 */ /* 0x000fe20008000000 */
[----:B------:R-:W-:-:S11]  /*07c0*/  UISETP.NE.AND UP0, UPT, UR8, 0x1, UPT ;  /* 0x000000010800788c */ /* 0x000fd6000bf05270 */
[----:B------:R-:W-:Y:S02]  /*07d0*/  @UP0 ULDC.64 UR10, c[0x0][0x8d0] ;  /* 0x00023400000a0ab9 */ /* 0x000fe40000000a00 */
[----:B------:R-:W-:-:S04]  /*07e0*/  UIMAD.WIDE.U32 UR4, UR9, UR10, URZ ;  /* 0x0000000a090472a5 */ /* 0x000fc8000f8e003f */
[----:B------:R-:W-:-:S04]  /*07f0*/  @UP0 USHF.R.U32.HI UR7, URZ, UR11, UR5 ;  /* 0x0000000b3f070299 */ /* 0x000fc80008011605 */
[----:B------:R-:W-:-:S12]  /*0800*/  UIMAD UR4, UR7, UR8, URZ ;  /* 0x00000008070472a4 */ /* 0x000fd8000f8e023f */
.L_x_3119:
        /* <DEDUP_REMOVED lines=23> */
.L_x_3120:
        /* <DEDUP_REMOVED lines=14> */
.L_x_3122:
[----:B------:R-:W-:-:S05]  /*0a60*/  ULDC UR4, c[0x0][0x8f4] ;  /* 0x00023d0000047ab9 */ /* 0x000fca0000000800 */
.L_x_3121:
        /* <DEDUP_REMOVED lines=24> */
.L_x_3124:
        /* <DEDUP_REMOVED lines=14> */
.L_x_3125:
        /* <DEDUP_REMOVED lines=11> */
.L_x_3126:
        /* <DEDUP_REMOVED lines=13> */
.L_x_3127:
        /* <DEDUP_REMOVED lines=84> */
.L_x_3130:
        /* <DEDUP_REMOVED lines=15> */
.L_x_3129:
        /* <DEDUP_REMOVED lines=22> */
.L_x_3132:
        /* <DEDUP_REMOVED lines=15> */
.L_x_3131:
[----:B------:R-:W-:Y:S01]  /*16d0*/  SHF.R.S32.HI R23, RZ, 0x1f, R22 ;  /* 0x0000001fff177819 */ /* 0x000fe20000011416 */
[----:B------:R-:W-:-:S03]  /*16e0*/  UMOV UR4, 0xffffffff ;  /* 0xffffffff00047882 */ /* 0x000fc60000000000 */
[----:B------:R-:W-:-:S04]  /*16f0*/  LEA.HI R0, R23, R22, RZ, 0x7 ;  /* 0x0000001617007211 */ /* 0x000fc800078f38ff */
[----:B------:R-:W-:Y:S01]  /*1700*/  SHF.R.S32.HI R19, RZ, 0x7, R0 ;  /* 0x00000007ff137819 */ /* 0x000fe20000011400 */
[----:B------:R-:W-:Y:S06]  /*1710*/  BRA.DIV UR4, `(.L_x_3133) ;  /* 0x0000008e048c7947 */ /* 0x000fec000b800000 */
[----:B------:R1:W2:Y:S02]  /*1720*/  SHFL.IDX PT, R14, R19, RZ, 0x1f ;  /* 0x00001fff130e7589 */ /* 0x0002a400000e0000 */
.L_x_3249:
        /* <DEDUP_REMOVED lines=15> */
.L_x_3134:
        /* <DEDUP_REMOVED lines=19> */
.L_x_3136:
        /* <DEDUP_REMOVED lines=121> */
.L_x_3147:
[----:B------:R-:W-:-:S06]  /*20e0*/  UISETP.NE.AND UP0, UPT, UR9, 0x3, UPT ;  /* 0x000000030900788c */ /* 0x000fcc000bf05270 */
[----:B------:R-:W-:-:S13]  /*20f0*/  PLOP3.LUT P0, PT, PT, PT, UP0, 0x80, 0x0 ;  /* 0x000000000000781c */ /* 0x000fda0003f0f008 */
[----:B-1----:R-:W-:Y:S05]  /*2100*/  @!P0 BRA `(.L_x_3137) ;  /* 0x0000000000048947 */ /* 0x002fea0003800000 */
[----:B------:R-:W-:Y:S01]  /*2110*/  BPT.TRAP 0x1 ;  /* 0x000000040000795c */ /* 0x000fe20000300000 */
.L_x_3137:
[----:B------:R-:W-:Y:S01]  /*2120*/  R2UR UR7, R2 ;  /* 0x00000000020772ca */ /* 0x000fe200000e0000 */
[----:B------:R-:W-:-:S05]  /*2130*/  IMAD.U32 R6, RZ, RZ, UR4 ;  /* 0x00000004ff067e24 */ /* 0x000fca000f8e00ff */
[----:B------:R-:W-:-:S07]  /*2140*/  SHF.L.U32 R6, R6, 0x1f, RZ ;  /* 0x0000001f06067819 */ /* 0x000fce00000006ff */
[----:B------:R-:W-:-:S09]  /*2150*/  ULEA UR7, UR5, UR7, 0x3 ;  /* 0x0000000705077291 */ /* 0x000fd2000f8e183f */
[----:B------:R1:W2:Y:S01]  /*2160*/  SYNCS.PHASECHK.TRANS64.TRYWAIT P1, [UR7+0x26810], R6 ;  /* 0x02681006ff0075a7 */ /* 0x0002a20008020147 */
[----:B------:R-:W-:Y:S05]  /*2170*/  @!P0 BRA `(.L_x_3138) ;  /* 0x0000000000048947 */ /* 0x000fea0003800000 */
[----:B------:R-:W-:Y:S01]  /*2180*/  BPT.TRAP 0x1 ;  /* 0x000000040000795c */ /* 0x000fe20000300000 */
.L_x_3138:
[----:B--2---:R-:W-:Y:S05]  /*2190*/  @P1 BRA `(.L_x_3139) ;  /* 0x0000000000081947 */ /* 0x004fea0003800000 */
[----:B------:R-:W2:Y:S02]  /*21a0*/  SYNCS.PHASECHK.TRANS64.TRYWAIT P1, [UR7+0x26810], R6 ;  /* 0x02681006ff0075a7 */ /* 0x000ea40008020147 */
[----:B--2---:R-:W-:Y:S05]  /*21b0*/  @!P1 BRA `(.L_x_3140) ;  /* 0x0000008400189947 */ /* 0x004fea0003800000 */
.L_x_3139:
        /* <DEDUP_REMOVED lines=66> */
.L_x_3141:
[----:B------:R1:W1:Y:S01]  /*25e0*/  SYNCS.PHASECHK.TRANS64.TRYWAIT P1, [UR7+0x26830], R6 ;  /* 0x02683006ff0075a7 */ /* 0x0002620008020147 */
[----:B------:R-:W-:Y:S05]  /*25f0*/  @!P0 BRA `(.L_x_3142) ;  /* 0x0000000000048947 */ /* 0x000fea0003800000 */
[----:B------:R-:W-:Y:S01]  /*2600*/  BPT.TRAP 0x1 ;  /* 0x000000040000795c */ /* 0x000fe20000300000 */
.L_x_3142:
[----:B-1----:R-:W-:Y:S05]  /*2610*/  @P1 BRA `(.L_x_3143) ;  /* 0x0000000000081947 */ /* 0x002fea0003800000 */
[----:B------:R-:W1:Y:S02]  /*2620*/  SYNCS.PHASECHK.TRANS64.TRYWAIT P1, [UR7+0x26830], R6 ;  /* 0x02683006ff0075a7 */ /* 0x000e640008020147 */
[----:B-1----:R-:W-:Y:S05]  /*2630*/  @!P1 BRA `(.L_x_3144) ;  /* 0x0000008000109947 */ /* 0x002fea0003800000 */
.L_x_3143:
        /* <DEDUP_REMOVED lines=474> */
.L_x_3145:
        /* <DEDUP_REMOVED lines=46> */
.L_x_3146:
        /* <DEDUP_REMOVED lines=62> */
.L_x_3128:
[----:B------:R-:W-:Y:S05]  /*4aa0*/  @P0 BRA `(.L_x_3123) ;  /* 0x0000005800a00947 */ /* 0x000fea0003800000 */
[----:B------:R-:W-:Y:S01]  /*4ab0*/  ULDC.64 UR4, c[0x0][0x878] ;  /* 0x00021e0000047ab9 */ /* 0x000fe20000000a00 */
[----:B-1----:R-:W1:Y:S01]  /*4ac0*/  S2R R4, SR_TID.X ;  /* 0x0000000000047919 */ /* 0x002e620000002100 */
[----:B------:R-:W-:Y:S01]  /*4ad0*/  UISETP.NE.U32.AND UP0, UPT, UR4, URZ, UPT ;  /* 0x0000003f0400728c */ /* 0x000fe2000bf05070 */
[----:B------:R-:W2:Y:S01]  /*4ae0*/  S2UR UR15, SR_CgaCtaId ;  /* 0x00000000000f79c3 */ /* 0x000ea20000008800 */
[----:B------:R-:W-:Y:S01]  /*4af0*/  ULDC UR12, c[0x0][0x870] ;  /* 0x00021c00000c7ab9 */ /* 0x000fe20000000800 */
[----:B------:R-:W-:Y:S01]  /*4b00*/  ULDC UR13, c[0x0][0x80c] ;  /* 0x00020300000d7ab9 */ /* 0x000fe20000000800 */
[----:B------:R-:W-:Y:S01]  /*4b10*/  UISETP.NE.AND.EX UP0, UPT, UR5, URZ, UPT, UP0 ;  /* 0x0000003f0500728c */ /* 0x000fe2000bf05300 */
[----:B------:R-:W-:Y:S01]  /*4b20*/  ULDC.64 UR10, c[0x0][0x868] ;  /* 0x00021a00000a7ab9 */ /* 0x000fe20000000a00 */
[----:B------:R-:W-:Y:S01]  /*4b30*/  ULDC.64 UR18, c[0x0][0x818] ;  /* 0x0002060000127ab9 */ /* 0x000fe20000000a00 */
[----:B------:R-:W-:Y:S01]  /*4b40*/  ULDC.64 UR20, c[0x0][0x840] ;  /* 0x0002100000147ab9 */ /* 0x000fe20000000a00 */
[----:B------:R-:W-:-:S02]  /*4b50*/  ULDC.64 UR22, c[0x0][0x848] ;  /* 0x0002120000167ab9 */ /* 0x000fc40000000a00 */
[----:B------:R-:W-:-:S05]  /*4b60*/  PLOP3.LUT P0, PT, PT, PT, UP0, 0x80, 0x0 ;  /* 0x000000000000781c */ /* 0x000fca0003f0f008 */
[----:B------:R-:W-:Y:S02]  /*4b70*/  @UP0 ULDC.64 UR4, c[0x0][0x878] ;  /* 0x00021e0000040ab9 */ /* 0x000fe40000000a00 */
[----:B------:R-:W-:-:S06]  /*4b80*/  @UP0 UIMAD.WIDE UR4, UR37, 0x4, UR4 ;  /* 0x00000004250408a5 */ /* 0x000fcc000f8e0204 */
[----:B------:R-:W-:Y:S01]  /*4b90*/  IMAD.U32 R2, RZ, RZ, UR4 ;  /* 0x00000004ff027e24 */ /* 0x000fe2000f8e00ff */
[----:B------:R-:W-:Y:S01]  /*4ba0*/  ULDC UR4, c[0x0][0x850] ;  /* 0x0002140000047ab9 */ /* 0x000fe20000000800 */
[----:B------:R-:W-:-:S05]  /*4bb0*/  IMAD.U32 R3, RZ, RZ, UR5 ;  /* 0x00000005ff037e24 */ /* 0x000fca000f8e00ff */
[----:B------:R3:W4:Y:S01]  /*4bc0*/  @P0 LDG.E R2, desc[UR46][R2.64] ;  /* 0x0000002e02020981 */ /* 0x000722000c1e1900 */
[----:B------:R-:W-:Y:S01]  /*4bd0*/  UISETP.NE.AND UP1, UPT, UR4, 0x1, UPT ;  /* 0x000000010400788c */ /* 0x000fe2000bf25270 */
[----:B------:R-:W-:Y:S01]  /*4be0*/  BSSY B0, `(.L_x_3148) ;  /* 0x000005c000007945 */ /* 0x000fe20003800000 */
[----:B------:R-:W-:Y:S01]  /*4bf0*/  UIMAD UR12, UR39, UR12, URZ ;  /* 0x0000000c270c72a4 */ /* 0x000fe2000f8e023f */
[C---:B-1----:R-:W-:Y:S01]  /*4c00*/  ISETP.NE.AND P1, PT, R4.reuse, 0x80, PT ;  /* 0x000000800400780c */ /* 0x042fe20003f25270 */
[----:B------:R-:W-:Y:S01]  /*4c10*/  UMOV UR5, UR36 ;  /* 0x0000002400057c82 */ /* 0x000fe20008000000 */
[----:B------:R-:W-:Y:S02]  /*4c20*/  UIMAD UR9, UR37, UR13, URZ ;  /* 0x0000000d250972a4 */ /* 0x000fe4000f8e023f */
[----:B------:R-:W-:Y:S01]  /*4c30*/  UIMAD UR12, UR12, UR13, URZ ;  /* 0x0000000d0c0c72a4 */ /* 0x000fe2000f8e023f */
[----:B---3--:R-:W-:Y:S01]  /*4c40*/  VIADD R3, R4, 0xffffff80 ;  /* 0xffffff8004037836 */ /* 0x008fe20000000000 */
[----:B------:R-:W-:-:S02]  /*4c50*/  UIMAD UR39, UR39, 0x3000, URZ ;  /* 0x00003000272778a4 */ /* 0x000fc4000f8e023f */
[----:B------:R-:W-:Y:S01]  /*4c60*/  @UP1 ULDC UR6, c[0x0][0x854] ;  /* 0x0002150000061ab9 */ /* 0x000fe20000000800 */
[----:B------:R-:W-:Y:S01]  /*4c70*/  @UP1 ULDC UR14, c[0x0][0x858] ;  /* 0x00021600000e1ab9 */ /* 0x000fe20000000800 */
[----:B------:R-:W-:Y:S01]  /*4c80*/  SHF.R.S32.HI R0, RZ, 0x1f, R3 ;  /* 0x0000001fff007819 */ /* 0x000fe20000011403 */
[----:B------:R-:W-:Y:S02]  /*4c90*/  UIMAD.WIDE.U32 UR6, UR36, UR6, URZ ;  /* 0x00000006240672a5 */ /* 0x000fe4000f8e003f */
[----:B------:R-:W-:Y:S02]  /*4ca0*/  USHF.R.S32.HI UR13, URZ, 0x1f, UR12 ;  /* 0x0000001f3f0d7899 */ /* 0x000fe4000801140c */
[----:B------:R-:W-:Y:S02]  /*4cb0*/  @UP1 USHF.R.U32.HI UR5, URZ, UR14, UR7 ;  /* 0x0000000e3f051299 */ /* 0x000fe40008011607 */
[----:B------:R-:W-:Y:S02]  /*4cc0*/  USHF.R.S32.HI UR7, URZ, 0x1f, UR9 ;  /* 0x0000001f3f077899 */ /* 0x000fe40008011409 */
[----:B------:R-:W-:-:S02]  /*4cd0*/  USHF.R.S32.HI UR16, URZ, 0x1f, UR5 ;  /* 0x0000001f3f107899 */ /* 0x000fc40008011405 */
[----:B------:R-:W-:Y:S02]  /*4ce0*/  UIADD3 UR9, UP1, UP2, UR12, UR9, UR5 ;  /* 0x000000090c097290 */ /* 0x000fe4000fa3e005 */
[----:B------:R-:W-:Y:S02]  /*4cf0*/  UIMAD UR17, UR16, UR20, URZ ;  /* 0x00000014101172a4 */ /* 0x000fe4000f8e023f */
[----:B------:R-:W-:-:S04]  /*4d00*/  UIADD3.X UR7, UR13, UR7, UR16, UP1, UP2 ;  /* 0x000000070d077290 */ /* 0x000fc80008fe4410 */
[----:B------:R-:W-:Y:S01]  /*4d10*/  USHF.L.U64.HI UR7, UR9, 0x2, UR7 ;  /* 0x0000000209077899 */ /* 0x000fe20008010207 */
        /* <DEDUP_REMOVED lines=14> */
[----:B------:R-:W-:Y:S02]  /*4e00*/  UIADD3 UR9, UP1, UR6, UR10, URZ ;  /* 0x0000000a06097290 */ /* 0x000fe4000ff3e03f */
[----:B------:R-:W-:Y:S02]  /*4e10*/  @UP0 UIMAD UR12, UR8, 0x3000, URZ ;  /* 0x00003000080c08a4 */ /* 0x000fe4000f8e023f */
[----:B------:R-:W-:Y:S01]  /*4e20*/  UIADD3.X UR11, UR7, UR11, URZ, UP1, !UPT ;  /* 0x0000000b070b7290 */ /* 0x000fe20008ffe43f */
[----:B------:R-:W-:Y:S01]  /*4e30*/  UMOV UR8, 0x400 ;  /* 0x0000040000087882 */ /* 0x000fe20000000000 */
[----:B------:R-:W-:Y:S01]  /*4e40*/  @UP0 USHF.R.S32.HI UR13, URZ, 0x1f, UR12 ;  /* 0x0000001f3f0d0899 */ /* 0x000fe2000801140c */
[----:B------:R-:W-:Y:S01]  /*4e50*/  IMAD.U32 R2, RZ, RZ, UR9 ;  /* 0x00000009ff027e24 */ /* 0x000fe2000f8e00ff */
[----:B--2---:R-:W-:-:S02]  /*4e60*/  ULEA UR8, UR15, UR8, 0x18 ;  /* 0x000000080f087291 */ /* 0x004fc4000f8ec03f */
[----:B------:R-:W-:Y:S01]  /*4e70*/  IMAD.U32 R3, RZ, RZ, UR11 ;  /* 0x0000000bff037e24 */ /* 0x000fe2000f8e00ff */
[----:B------:R-:W-:Y:S01]  /*4e80*/  @!UP0 UMOV UR12, URZ ;  /* 0x0000003f000c8c82 */ /* 0x000fe20008000000 */
[----:B------:R-:W-:Y:S02]  /*4e90*/  UIMAD UR10, UR16, UR18, URZ ;  /* 0x00000012100a72a4 */ /* 0x000fe4000f8e023f */
[----:B------:R-:W-:Y:S01]  /*4ea0*/  UIADD3 UR14, UP1, UR39, UR12, URZ ;  /* 0x0000000c270e7290 */ /* 0x000fe2000ff3e03f */
[----:B------:R-:W-:Y:S01]  /*4eb0*/  LEA R0, R0, UR8, 0x2 ;  /* 0x0000000800007c11 */ /* 0x000fe2000f8e10ff */
[----:B------:R-:W-:Y:S01]  /*4ec0*/  @!UP0 UMOV UR13, URZ ;  /* 0x0000003f000d8c82 */ /* 0x000fe20008000000 */
[----:B------:R-:W-:Y:S02]  /*4ed0*/  UIMAD UR16, UR5, UR19, UR10 ;  /* 0x00000013051072a4 */ /* 0x000fe4000f8e020a */
[----:B------:R-:W-:Y:S01]  /*4ee0*/  ULEA.HI.X.SX32 UR15, UR39, UR13, 0x1, UP1 ;  /* 0x0000000d270f7291 */ /* 0x000fe200088f0e3f */
[----:B------:R1:W-:Y:S01]  /*4ef0*/  STS.128 [R0], R24 ;  /* 0x0000001800007388 */ /* 0x0003e20000000c00 */
[----:B------:R-:W-:-:S02]  /*4f00*/  USHF.R.S32.HI UR10, URZ, 0x1f, UR37 ;  /* 0x0000001f3f0a7899 */ /* 0x000fc40008011425 */
[----:B------:R-:W-:Y:S01]  /*4f10*/  UIMAD.WIDE.U32 UR12, UR5, UR18, UR14 ;  /* 0x00000012050c72a5 */ /* 0x000fe2000f8e000e */
[----:B------:R1:W-:Y:S01]  /*4f20*/  STS.128 [R0+0x800], R28 ;  /* 0x0008001c00007388 */ /* 0x0003e20000000c00 */
[----:B------:R-:W-:Y:S02]  /*4f30*/  UIMAD UR18, UR5, UR21, UR17 ;  /* 0x00000015051272a4 */ /* 0x000fe4000f8e0211 */
[----:B------:R-:W-:Y:S01]  /*4f40*/  UIMAD.WIDE.U32 UR14, UR5, UR20, UR14 ;  /* 0x00000014050e72a5 */ /* 0x000fe2000f8e000e */
[----:B------:R1:W-:Y:S01]  /*4f50*/  STS.128 [R0+0x1000], R32 ;  /* 0x0010002000007388 */ /* 0x0003e20000000c00 */
[----:B------:R-:W-:Y:S01]  /*4f60*/  USEL UR10, UR10, URZ, !UP0 ;  /* 0x0000003f0a0a7287 */ /* 0x000fe2000c000000 */
[----:B------:R-:W-:Y:S02]  /*4f70*/  ULDC.64 UR20, c[0x0][0x820] ;  /* 0x0002080000147ab9 */ /* 0x000fe40000000a00 */
[----:B------:R1:W-:Y:S01]  /*4f80*/  STS.128 [R0+0x1800], R36 ;  /* 0x0018002400007388 */ /* 0x0003e20000000c00 */
[----:B------:R-:W-:-:S02]  /*4f90*/  UIADD3 UR13, UR13, UR16, URZ ;  /* 0x000000100d0d7290 */ /* 0x000fc4000fffe03f */
[----:B------:R-:W-:Y:S01]  /*4fa0*/  USEL UR37, UR37, URZ, !UP0 ;  /* 0x0000003f25257287 */ /* 0x000fe2000c000000 */
[----:B------:R1:W-:Y:S01]  /*4fb0*/  STS.128 [R0+0x2000], R40 ;  /* 0x0020002800007388 */ /* 0x0003e20000000c00 */
[----:B------:R-:W-:Y:S02]  /*4fc0*/  UIMAD UR17, UR10, UR20, URZ ;  /* 0x000000140a1172a4 */ /* 0x000fe4000f8e023f */
        /* <DEDUP_REMOVED lines=15> */
[----:B------:R-:W-:Y:S01]  /*50c0*/  UIADD3 UR5, UR15, UR16, URZ ;  /* 0x000000100f057290 */ /* 0x000fe2000fffe03f */
[----:B------:R1:W-:Y:S01]  /*50d0*/  STS.128 [R0+0x5000], R64 ;  /* 0x0050004000007388 */ /* 0x0003e20000000c00 */
[----:B------:R-:W-:Y:S02]  /*50e0*/  ULEA UR18, UP0, UR12, UR18, 0x2 ;  /* 0x000000120c127291 */ /* 0x000fe4000f80103f */
[----:B------:R-:W-:Y:S01]  /*50f0*/  ULEA UR20, UP1, UR14, UR20, 0x2 ;  /* 0x000000140e147291 */ /* 0x000fe2000f82103f */
[----:B------:R1:W-:Y:S01]  /*5100*/  STS.128 [R0+0x5800], R68 ;  /* 0x0058004400007388 */ /* 0x0003e20000000c00 */
[----:B------:R-:W-:Y:S02]  /*5110*/  ULEA.HI.X UR19, UR12, UR19, UR10, 0x2, UP0 ;  /* 0x000000130c137291 */ /* 0x000fe400080f140a */
[----:B------:R-:W-:Y:S02]  /*5120*/  ULEA.HI.X UR5, UR14, UR21, UR5, 0x2, UP1 ;  /* 0x000000150e057291 */ /* 0x000fe400088f1405 */
[----:B------:R-:W-:Y:S01]  /*5130*/  UIMAD UR17, UR4, UR17, UR36 ;  /* 0x00000011041172a4 */ /* 0x000fe2000f8e0224 */
[----:B------:R-:W-:Y:S11]  /*5140*/  @P0 BRA `(.L_x_3149) ;  /* 0x0000000000140947 */ /* 0x000ff60003800000 */
.L_x_3150:
[----:B------:R-:W2:Y:S04]  /*5150*/  LDG.E.STRONG.GPU R4, desc[UR46][R2.64] ;  /* 0x0000002e02047981 */ /* 0x000ea8000c1ef900 */
[----:B--2---:R-:W-:Y:S01]  /*5160*/  CCTL.IVALL ;  /* 0x00000000ff00798f */ /* 0x004fe20002000000 */
[----:B------:R-:W-:Y:S05]  /*5170*/  YIELD ;  /* 0x0000000000007946 */ /* 0x000fea0003800000 */
[----:B------:R-:W-:-:S13]  /*5180*/  ISETP.NE.AND P0, PT, R4, UR17, PT ;  /* 0x0000001104007c0c */ /* 0x000fda000bf05270 */
[----:B------:R-:W-:Y:S05]  /*5190*/  @P0 BRA `(.L_x_3150) ;  /* 0xfffffffc00ec0947 */ /* 0x000fea000383ffff */
.L_x_3149:
[----:B------:R-:W-:Y:S05]  /*51a0*/  BSYNC B0 ;  /* 0x0000000000007941 */ /* 0x000fea0003800000 */
.L_x_3148:
[----:B------:R-:W-:-:S03]  /*51b0*/  UMOV UR4, 0xffffffff ;  /* 0xffffffff00047882 */ /* 0x000fc60000000000 */
[----:B------:R-:W-:Y:S05]  /*51c0*/  BRA.DIV UR4, `(.L_x_3151) ;  /* 0x0000005604447947 */ /* 0x000fea000b800000 */
[----:B------:R-:W-:Y:S01]  /*51d0*/  NOP ;  /* 0x0000000000007918 */ /* 0x000fe20000000000 */
.L_x_3252:
        /* <DEDUP_REMOVED lines=15> */
.L_x_3154:
[----:B------:R-:W-:Y:S01]  /*52d0*/  @P0 ELECT P2, URZ, PT ;  /* 0x00000000003f082f */ /* 0x000fe20003840000 */
[----:B------:R2:W-:-:S12]  /*52e0*/  UBLKRED.G.S.ADD.F32.RN [UR4], [UR8], UR9, desc[UR10] ;  /* 0x00000a04080073bb */ /* 0x0005d800080a1409 */
[----:B------:R-:W-:Y:S02]  /*52f0*/  @P2 PLOP3.LUT P0, PT, P2, PT, PT, 0x8, 0x0 ;  /* 0x000000000000281c */ /* 0x000fe4000170e170 */
[----:B------:R-:W-:-:S11]  /*5300*/  PLOP3.LUT P2, PT, PT, PT, PT, 0x8, 0x0 ;  /* 0x000000000000781c */ /* 0x000fd60003f4e170 */
[----:B--2---:R-:W-:Y:S05]  /*5310*/  @P0 BRA.U.ANY `(.L_x_3154) ;  /* 0xfffffffd00ec0947 */ /* 0x004fea000393ffff */
[----:B------:R0:W-:Y:S01]  /*5320*/  UTMACMDFLUSH ;  /* 0x00000000000079b7 */ /* 0x0001e20000000000 */
[----:B------:R-:W-:-:S04]  /*5330*/  DEPBAR.LE SB0, 0x0 ;  /* 0x000080000000791a */ /* 0x000fc80000000000 */
.L_x_3153:
[----:B------:R-:W-:Y:S05]  /*5340*/  BSYNC B0 ;  /* 0x0000000000007941 */ /* 0x000fea0003800000 */
.L_x_3152:
        /* <DEDUP_REMOVED lines=14> */
.L_x_3156:
[----:B------:R-:W-:Y:S05]  /*5430*/  BSYNC B0 ;  /* 0x0000000000007941 */ /* 0x000fea0003800000 */
.L_x_3155:
        /* <DEDUP_REMOVED lines=20> */
.L_x_3159:
[----:B-12---:R-:W2:Y:S04]  /*5580*/  LDG.E.STRONG.GPU R0, desc[UR46][R2.64] ;  /* 0x0000002e02007981 */ /* 0x006ea8000c1ef900 */
[----:B--2---:R-:W-:Y:S01]  /*5590*/  CCTL.IVALL ;  /* 0x00000000ff00798f */ /* 0x004fe20002000000 */
[----:B------:R-:W-:Y:S05]  /*55a0*/  YIELD ;  /* 0x0000000000007946 */ /* 0x000fea0003800000 */
[----:B------:R-:W-:-:S13]  /*55b0*/  ISETP.NE.AND P0, PT, R0, UR17, PT ;  /* 0x0000001100007c0c */ /* 0x000fda000bf05270 */
[----:B------:R-:W-:Y:S05]  /*55c0*/  @P0 BRA `(.L_x_3159) ;  /* 0xfffffffc00ec0947 */ /* 0x000fea000383ffff */
.L_x_3158:
[----:B------:R-:W-:Y:S05]  /*55d0*/  BSYNC B0 ;  /* 0x0000000000007941 */ /* 0x000fea0003800000 */
.L_x_3157:
[----:B------:R-:W-:-:S03]  /*55e0*/  UMOV UR4, 0xffffffff ;  /* 0xffffffff00047882 */ /* 0x000fc60000000000 */
[----:B------:R-:W-:Y:S05]  /*55f0*/  BRA.DIV UR4, `(.L_x_3160) ;  /* 0x0000005204547947 */ /* 0x000fea000b800000 */
[----:B------:R-:W-:Y:S01]  /*5600*/  NOP ;  /* 0x0000000000007918 */ /* 0x000fe20000000000 */
.L_x_3255:
        /* <DEDUP_REMOVED lines=16> */
.L_x_3163:
[----:B------:R-:W-:Y:S01]  /*5710*/  @P0 ELECT P2, URZ, PT ;  /* 0x00000000003f082f */ /* 0x000fe20003840000 */
[----:B------:R3:W-:-:S12]  /*5720*/  UBLKRED.G.S.ADD.F32.RN [UR4], [UR8], UR6, desc[UR10] ;  /* 0x00000a04080073bb */ /* 0x0007d800080a1406 */
[----:B------:R-:W-:Y:S02]  /*5730*/  @P2 PLOP3.LUT P0, PT, P2, PT, PT, 0x8, 0x0 ;  /* 0x000000000000281c */ /* 0x000fe4000170e170 */
[----:B------:R-:W-:-:S11]  /*5740*/  PLOP3.LUT P2, PT, PT, PT, PT, 0x8, 0x0 ;  /* 0x000000000000781c */ /* 0x000fd60003f4e170 */
[----:B---3--:R-:W-:Y:S05]  /*5750*/  @P0 BRA.U.ANY `(.L_x_3163) ;  /* 0xfffffffd00ec0947 */ /* 0x008fea000393ffff */
[----:B------:R0:W-:Y:S01]  /*5760*/  UTMACMDFLUSH ;  /* 0x00000000000079b7 */ /* 0x0001e20000000000 */
[----:B------:R-:W-:-:S04]  /*5770*/  DEPBAR.LE SB0, 0x0 ;  /* 0x000080000000791a */ /* 0x000fc80000000000 */
.L_x_3162:
[----:B------:R-:W-:Y:S05]  /*5780*/  BSYNC B0 ;  /* 0x0000000000007941 */ /* 0x000fea0003800000 */
.L_x_3161:
        /* <DEDUP_REMOVED lines=14> */
.L_x_3116:
        /* <DEDUP_REMOVED lines=29> */
.L_x_3165:
[----:B------:R-:W-:Y:S01]  /*5a40*/  ULDC UR9, c[0x0][0x8cc] ;  /* 0x0002330000097ab9 */ /* 0x000fe20000000800 */
[----:B------:R-:W-:Y:S01]  /*5a50*/  UMOV UR7, UR8 ;  /* 0x0000000800077c82 */ /* 0x000fe20008000000 */
[----:B------:R-:W-:-:S11]  /*5a60*/  UISETP.NE.AND UP0, UPT, UR9, 0x1, UPT ;  /* 0x000000010900788c */ /* 0x000fd6000bf05270 */
[----:B------:R-:W-:Y:S02]  /*5a70*/  @UP0 ULDC.64 UR10, c[0x0][0x8d0] ;  /* 0x00023400000a0ab9 */ /* 0x000fe40000000a00 */
[----:B------:R-:W-:-:S04]  /*5a80*/  UIMAD.WIDE.U32 UR4, UR8, UR10, URZ ;  /* 0x0000000a080472a5 */ /* 0x000fc8000f8e003f */
[----:B------:R-:W-:-:S04]  /*5a90*/  @UP0 USHF.R.U32.HI UR7, URZ, UR11, UR5 ;  /* 0x0000000b3f070299 */ /* 0x000fc80008011605 */
[----:B------:R-:W-:-:S12]  /*5aa0*/  UIMAD UR4, UR7, UR9, URZ ;  /* 0x00000009070472a4 */ /* 0x000fd8000f8e023f */
.L_x_3166:
        /* <DEDUP_REMOVED lines=23> */
.L_x_3167:
        /* <DEDUP_REMOVED lines=13> */
.L_x_3169:
[----:B------:R-:W-:-:S05]  /*5cf0*/  ULDC UR4, c[0x0][0x8f4] ;  /* 0x00023d0000047ab9 */ /* 0x000fca0000000800 */
.L_x_3168:
        /* <DEDUP_REMOVED lines=48> */
.L_x_3170:
        /* <DEDUP_REMOVED lines=13> */
.L_x_3171:
        /* <DEDUP_REMOVED lines=12> */
.L_x_3172:
        /* <DEDUP_REMOVED lines=68> */
.L_x_3176:
[----:B------:R-:W2:Y:S04]  /*65d0*/  LDG.E.STRONG.GPU R4, desc[UR46][R2.64] ;  /* 0x0000002e02047981 */ /* 0x000ea8000c1ef900 */
[----:B--2---:R-:W-:Y:S01]  /*65e0*/  CCTL.IVALL ;  /* 0x00000000ff00798f */ /* 0x004fe20002000000 */
[----:B------:R-:W-:Y:S05]  /*65f0*/  YIELD ;  /* 0x0000000000007946 */ /* 0x000fea0003800000 */
[----:B------:R-:W-:-:S13]  /*6600*/  ISETP.NE.AND P1, PT, R4, R5, PT ;  /* 0x000000050400720c */ /* 0x000fda0003f25270 */
[----:B------:R-:W-:Y:S05]  /*6610*/  @P1 BRA `(.L_x_3176) ;  /* 0xfffffffc00ec1947 */ /* 0x000fea000383ffff */
.L_x_3175:
[----:B------:R-:W-:Y:S05]  /*6620*/  BSYNC B0 ;  /* 0x0000000000007941 */ /* 0x000fea0003800000 */
.L_x_3174:
[----:B------:R-:W-:-:S03]  /*6630*/  UMOV UR6, 0xffffffff ;  /* 0xffffffff00067882 */ /* 0x000fc60000000000 */
[----:B------:R-:W-:Y:S05]  /*6640*/  BRA.DIV UR6, `(.L_x_3177) ;  /* 0x00000042065c7947 */ /* 0x000fea000b800000 */
[----:B------:R-:W-:Y:S01]  /*6650*/  NOP ;  /* 0x0000000000007918 */ /* 0x000fe20000000000 */
.L_x_3258:
        /* <DEDUP_REMOVED lines=22> */
.L_x_3179:
[----:B------:R-:W-:Y:S05]  /*67c0*/  BSYNC B0 ;  /* 0x0000000000007941 */ /* 0x000fea0003800000 */
.L_x_3178:
        /* <DEDUP_REMOVED lines=20> */
.L_x_3181:
[----:B------:R-:W-:Y:S05]  /*6910*/  BSYNC B0 ;  /* 0x0000000000007941 */ /* 0x000fea0003800000 */
.L_x_3180:
[----:B------:R-:W-:Y:S06]  /*6920*/  BAR.ARV 0xa, 0xa0 ;  /* 0x0282800000007b1d */ /* 0x000fec0000002000 */
[----:B------:R-:W-:Y:S04]  /*6930*/  BSSY B0, `(.L_x_3182) ;  /* 0x0000003000007945 */ /* 0x000fe80003800000 */
[----:B------:R-:W-:Y:S05]  /*6940*/  @!P0 BRA `(.L_x_3183) ;  /* 0x0000000000048947 */ /* 0x000fea0003800000 */
[----:B------:R-:W-:-:S04]  /*6950*/  DEPBAR.LE SB0, 0x0 ;  /* 0x000080000000791a */ /* 0x000fc80000000000 */
.L_x_3183:
[----:B------:R-:W-:Y:S05]  /*6960*/  BSYNC B0 ;  /* 0x0000000000007941 */ /* 0x000fea0003800000 */
.L_x_3182:
        /* <DEDUP_REMOVED lines=19> */
.L_x_3185:
[----:B------:R-:W-:Y:S05]  /*6aa0*/  BSYNC B0 ;  /* 0x0000000000007941 */ /* 0x000fea0003800000 */
.L_x_3184:
[----:B------:R-:W-:Y:S01]  /*6ab0*/  UIADD3 UR7, UR13, 0x1, URZ ;  /* 0x000000010d077890 */ /* 0x000fe2000fffe03f */
[----:B------:R-:W-:Y:S11]  /*6ac0*/  BRA `(.L_x_3186) ;  /* 0x0000000000047947 */ /* 0x000ff60003800000 */
.L_x_3173:
[----:B------:R-:W-:-:S05]  /*6ad0*/  UMOV UR7, UR13 ;  /* 0x0000000d00077c82 */ /* 0x000fca0008000000 */
.L_x_3186:
        /* <DEDUP_REMOVED lines=16> */
.L_x_3211:
        /* <DEDUP_REMOVED lines=18> */
.L_x_3189:
[----:B------:R-:W2:Y:S04]  /*6d00*/  LDG.E.STRONG.GPU R4, desc[UR46][R2.64] ;  /* 0x0000002e02047981 */ /* 0x000ea8000c1ef900 */
[----:B--2---:R-:W-:Y:S01]  /*6d10*/  CCTL.IVALL ;  /* 0x00000000ff00798f */ /* 0x004fe20002000000 */
[----:B------:R-:W-:Y:S05]  /*6d20*/  YIELD ;  /* 0x0000000000007946 */ /* 0x000fea0003800000 */
[----:B------:R-:W-:-:S13]  /*6d30*/  ISETP.NE.AND P1, PT, R4, R5, PT ;  /* 0x000000050400720c */ /* 0x000fda0003f25270 */
[----:B------:R-:W-:Y:S05]  /*6d40*/  @P1 BRA `(.L_x_3189) ;  /* 0xfffffffc00ec1947 */ /* 0x000fea000383ffff */
.L_x_3188:
[----:B------:R-:W-:Y:S05]  /*6d50*/  BSYNC B0 ;  /* 0x0000000000007941 */ /* 0x000fea0003800000 */
.L_x_3187:
[----:B------:R-:W-:-:S03]  /*6d60*/  UMOV UR24, 0xffffffff ;  /* 0xffffffff00187882 */ /* 0x000fc60000000000 */
[----:B------:R-:W-:Y:S05]  /*6d70*/  BRA.DIV UR24, `(.L_x_3190) ;  /* 0x0000003a18ac7947 */ /* 0x000fea000b800000 */
[----:B------:R-:W-:Y:S01]  /*6d80*/  NOP ;  /* 0x0000000000007918 */ /* 0x000fe20000000000 */
.L_x_3261:
        /* <DEDUP_REMOVED lines=19> */
.L_x_3192:
[----:B------:R-:W-:Y:S05]  /*6ec0*/  BSYNC B0 ;  /* 0x0000000000007941 */ /* 0x000fea0003800000 */
.L_x_3191:
        /* <DEDUP_REMOVED lines=15> */
.L_x_3194:
[----:B------:R-:W-:Y:S05]  /*6fc0*/  BSYNC B0 ;  /* 0x0000000000007941 */ /* 0x000fea0003800000 */
.L_x_3193:
[----:B------:R-:W-:Y:S06]  /*6fd0*/  BAR.ARV 0xa, 0xa0 ;  /* 0x0282800000007b1d */ /* 0x000fec0000002000 */
[----:B------:R-:W-:Y:S04]  /*6fe0*/  BSSY B0, `(.L_x_3195) ;  /* 0x0000003000007945 */ /* 0x000fe80003800000 */
[----:B------:R-:W-:Y:S05]  /*6ff0*/  @!P0 BRA `(.L_x_3196) ;  /* 0x0000000000048947 */ /* 0x000fea0003800000 */
[----:B------:R-:W-:-:S04]  /*7000*/  DEPBAR.LE SB0, 0x0 ;  /* 0x000080000000791a */ /* 0x000fc80000000000 */
.L_x_3196:
[----:B------:R-:W-:Y:S05]  /*7010*/  BSYNC B0 ;  /* 0x0000000000007941 */ /* 0x000fea0003800000 */
.L_x_3195:
        /* <DEDUP_REMOVED lines=19> */
.L_x_3198:
[----:B------:R-:W-:Y:S05]  /*7150*/  BSYNC B0 ;  /* 0x0000000000007941 */ /* 0x000fea0003800000 */
.L_x_3197:
        /* <DEDUP_REMOVED lines=16> */
.L_x_3201:
[----:B------:R-:W2:Y:S04]  /*7260*/  LDG.E.STRONG.GPU R4, desc[UR46][R2.64] ;  /* 0x0000002e02047981 */ /* 0x000ea8000c1ef900 */
[----:B--2---:R-:W-:Y:S01]  /*7270*/  CCTL.IVALL ;  /* 0x00000000ff00798f */ /* 0x004fe20002000000 */
[----:B------:R-:W-:Y:S05]  /*7280*/  YIELD ;  /* 0x0000000000007946 */ /* 0x000fea0003800000 */
[----:B------:R-:W-:-:S13]  /*7290*/  ISETP.NE.AND P1, PT, R4, R5, PT ;  /* 0x000000050400720c */ /* 0x000fda0003f25270 */
[----:B------:R-:W-:Y:S05]  /*72a0*/  @P1 BRA `(.L_x_3201) ;  /* 0xfffffffc00ec1947 */ /* 0x000fea000383ffff */
.L_x_3200:
[----:B------:R-:W-:Y:S05]  /*72b0*/  BSYNC B0 ;  /* 0x0000000000007941 */ /* 0x000fea0003800000 */
.L_x_3199:
[----:B------:R-:W-:-:S03]  /*72c0*/  UMOV UR18, 0xffffffff ;  /* 0xffffffff00127882 */ /* 0x000fc60000000000 */
[----:B------:R-:W-:Y:S05]  /*72d0*/  BRA.DIV UR18, `(.L_x_3202) ;  /* 0x0000003612707947 */ /* 0x000fea000b800000 */
[----:B------:R-:W-:Y:S01]  /*72e0*/  NOP ;  /* 0x0000000000007918 */ /* 0x000fe20000000000 */
.L_x_3264:
        /* <DEDUP_REMOVED lines=15> */
.L_x_3204:
[----:B------:R-:W-:Y:S05]  /*73e0*/  BSYNC B0 ;  /* 0x0000000000007941 */ /* 0x000fea0003800000 */
.L_x_3203:
        /* <DEDUP_REMOVED lines=15> */
.L_x_3206:
[----:B------:R-:W-:Y:S05]  /*74e0*/  BSYNC B0 ;  /* 0x0000000000007941 */ /* 0x000fea0003800000 */
.L_x_3205:
[----:B------:R-:W-:Y:S06]  /*74f0*/  BAR.ARV 0xa, 0xa0 ;  /* 0x0282800000007b1d */ /* 0x000fec0000002000 */
[----:B------:R-:W-:Y:S04]  /*7500*/  BSSY B0, `(.L_x_3207) ;  /* 0x0000003000007945 */ /* 0x000fe80003800000 */
[----:B------:R-:W-:Y:S05]  /*7510*/  @!P0 BRA `(.L_x_3208) ;  /* 0x0000000000048947 */ /* 0x000fea0003800000 */
[----:B------:R-:W-:-:S04]  /*7520*/  DEPBAR.LE SB0, 0x0 ;  /* 0x000080000000791a */ /* 0x000fc80000000000 */
.L_x_3208:
[----:B------:R-:W-:Y:S05]  /*7530*/  BSYNC B0 ;  /* 0x0000000000007941 */ /* 0x000fea0003800000 */
.L_x_3207:
        /* <DEDUP_REMOVED lines=19> */
.L_x_3210:
[----:B------:R-:W-:Y:S05]  /*7670*/  BSYNC B0 ;  /* 0x0000000000007941 */ /* 0x000fea0003800000 */
.L_x_3209:
[----:B------:R-:W-:Y:S02]  /*7680*/  UIADD3 UR7, UR7, 0x2, URZ ;  /* 0x0000000207077890 */ /* 0x000fe4000fffe03f */
[----:B------:R-:W-:Y:S02]  /*7690*/  UIADD3 UR6, UR6, 0x3000, URZ ;  /* 0x0000300006067890 */ /* 0x000fe4000fffe03f */
[----:B------:R-:W-:-:S06]  /*76a0*/  UISETP.GE.AND UP0, UPT, UR7, UR12, UPT ;  /* 0x0000000c0700728c */ /* 0x000fcc000bf06270 */
[----:B------:R-:W-:-:S13]  /*76b0*/  PLOP3.LUT P1, PT, PT, PT, UP0, 0x80, 0x0 ;  /* 0x000000000000781c */ /* 0x000fda0003f2f008 */
[----:B------:R-:W-:Y:S05]  /*76c0*/  @!P1 BRA `(.L_x_3211) ;  /* 0xfffffff400449947 */ /* 0x000fea000383ffff */
[----:B------:R-:W-:Y:S05]  /*76d0*/  BRA `(.L_x_3123) ;  /* 0x0000002c00947947 */ /* 0x000fea0003800000 */
.L_x_3164:
        /* <DEDUP_REMOVED lines=21> */
.L_x_3212:
[----:B------:R-:W1:Y:S01]  /*7830*/  LDC R3, c[0x0][0x8cc] ;  /* 0x00023300ff037b82 */ /* 0x000e620000000800 */
[----:B------:R-:W-:Y:S01]  /*7840*/  IMAD.MOV.U32 R0, RZ, RZ, R5 ;  /* 0x000000ffff007224 */ /* 0x000fe200078e0005 */
[----:B-1----:R-:W-:-:S13]  /*7850*/  ISETP.NE.AND P0, PT, R3, 0x1, PT ;  /* 0x000000010300780c */ /* 0x002fda0003f05270 */
[----:B------:R-:W1:Y:S02]  /*7860*/  @P0 LDC.64 R6, c[0x0][0x8d0] ;  /* 0x00023400ff060b82 */ /* 0x000e640000000a00 */
[----:B-1----:R-:W-:-:S05]  /*7870*/  @P0 IMAD.HI.U32 R4, R5, R6, RZ ;  /* 0x0000000605040227 */ /* 0x002fca00078e00ff */
[----:B------:R-:W-:-:S05]  /*7880*/  @P0 SHF.R.U32.HI R0, RZ, R7, R4 ;  /* 0x00000007ff000219 */ /* 0x000fca0000011604 */
[----:B------:R-:W-:-:S07]  /*7890*/  IMAD R3, R0, R3, RZ ;  /* 0x0000000300037224 */ /* 0x000fce00078e02ff */
.L_x_3213:
        /* <DEDUP_REMOVED lines=23> */
.L_x_3214:
        /* <DEDUP_REMOVED lines=10> */
.L_x_3216:
[----:B------:R-:W2:Y:S02]  /*7ab0*/  LDC R4, c[0x0][0x8f4] ;  /* 0x00023d00ff047b82 */ /* 0x000ea40000000800 */
.L_x_3215:
[----:B--2--5:R-:W-:Y:S01]  /*7ac0*/  VIADD R4, R4, 0x7f ;  /* 0x0000007f04047836 */ /* 0x024fe20000000000 */
[----:B------:R-:W-:Y:S01]  /*7ad0*/  LOP3.LUT R12, R0, 0x1ffffff, RZ, 0x3c, !PT ;  /* 0x01ffffff000c7812 */ /* 0x000fe200078e3cff */
[----:B------:R-:W-:Y:S02]  /*7ae0*/  IMAD.MOV.U32 R10, RZ, RZ, 0x1 ;  /* 0x00000001ff0a7424 */ /* 0x000fe400078e00ff */
[----:B-1----:R-:W-:Y:S01]  /*7af0*/  IMAD.MOV.U32 R2, RZ, RZ, RZ ;  /* 0x000000ffff027224 */ /* 0x002fe200078e00ff */
        /* <DEDUP_REMOVED lines=38> */
.L_x_3218:
        /* <DEDUP_REMOVED lines=20> */
.L_x_3219:
[----:B------:R-:W-:Y:S05]  /*7ea0*/  @!P0 BRA `(.L_x_3220) ;  /* 0x00000000000c8947 */ /* 0x000fea0003800000 */
[----:B------:R-:W2:Y:S04]  /*7eb0*/  LDG.E R5, desc[UR46][R2.64] ;  /* 0x0000002e02057981 */ /* 0x000ea8000c1e1900 */
[----:B------:R-:W2:Y:S02]  /*7ec0*/  LDG.E R0, desc[UR46][R2.64+0x4] ;  /* 0x0000042e02007981 */ /* 0x000ea4000c1e1900 */
[----:B--2---:R-:W-:-:S07]  /*7ed0*/  IMAD.IADD R0, R0, 0x1, -R5 ;  /* 0x0000000100007824 */ /* 0x004fce00078e0a05 */
.L_x_3220:
        /* <DEDUP_REMOVED lines=66> */
.L_x_3265:
        /* <DEDUP_REMOVED lines=15> */
.L_x_3223:
        /* <DEDUP_REMOVED lines=122> */
.L_x_3234:
[----:B-123--:R-:W-:-:S04]  /*8b90*/  SHF.L.U32 R18, R10, 0x1f, RZ ;  /* 0x0000001f0a127819 */ /* 0x00efc800000006ff */
[----:B------:R-:W2:Y:S02]  /*8ba0*/  SYNCS.PHASECHK.TRANS64.TRYWAIT P1, [R15+URZ+0x26840], R18 ;  /* 0x026840120f0075a7 */ /* 0x000ea4000802017f */
[----:B--2---:R-:W-:Y:S05]  /*8bb0*/  @!P1 BRA `(.L_x_3226) ;  /* 0x0000001c00689947 */ /* 0x004fea0003800000 */
.L_x_3266:
        /* <DEDUP_REMOVED lines=8> */
.L_x_3227:
        /* <DEDUP_REMOVED lines=44> */
.L_x_3267:
        /* <DEDUP_REMOVED lines=8> */
.L_x_3229:
        /* <DEDUP_REMOVED lines=44> */
.L_x_3268:
        /* <DEDUP_REMOVED lines=8> */
.L_x_3231:
        /* <DEDUP_REMOVED lines=38> */
.L_x_3270:
        /* <DEDUP_REMOVED lines=8> */
.L_x_3233:
        /* <DEDUP_REMOVED lines=44> */
.L_x_3225:
[----:B------:R-:W4:Y:S02]  /*9860*/  LDL.LU R4, [R1+0x4] ;  /* 0x0000040001047983 */ /* 0x000f240000300800 */
[----:B----4-:R-:W-:Y:S02]  /*9870*/  ISETP.NE.AND P1, PT, R4, RZ, PT ;  /* 0x000000ff0400720c */ /* 0x010fe40003f25270 */
[----:B------:R4:W5:Y:S11]  /*9880*/  LDL R4, [R1] ;  /* 0x0000000001047983 */ /* 0x0009760000100800 */
[----:B----4-:R-:W-:Y:S05]  /*9890*/  @!P1 BRA `(.L_x_3224) ;  /* 0x0000000400949947 */ /* 0x010fea0003800000 */
[----:B------:R-:W-:-:S04]  /*98a0*/  SHF.L.U32 R12, R10, 0x1f, RZ ;  /* 0x0000001f0a0c7819 */ /* 0x000fc800000006ff */
[----:B------:R-:W4:Y:S02]  /*98b0*/  SYNCS.PHASECHK.TRANS64.TRYWAIT P1, [R15+URZ+0x26840], R12 ;  /* 0x0268400c0f0075a7 */ /* 0x000f24000802017f */
[----:B----4-:R-:W-:Y:S05]  /*98c0*/  @!P1 BRA `(.L_x_3235) ;  /* 0x0000001000789947 */ /* 0x010fea0003800000 */
.L_x_3271:
        /* <DEDUP_REMOVED lines=8> */
.L_x_3236:
        /* <DEDUP_REMOVED lines=41> */
.L_x_3272:
        /* <DEDUP_REMOVED lines=8> */
.L_x_3238:
        /* <DEDUP_REMOVED lines=41> */
.L_x_3224:
[----:B------:R-:W1:Y:S01]  /*9ef0*/  S2R R0, SR_TID.X ;  /* 0x0000000000007919 */ /* 0x000e620000002100 */
[----:B------:R-:W-:Y:S01]  /*9f00*/  IMAD R3, R16, 0x8, R15 ;  /* 0x0000000810037824 */ /* 0x000fe200078e020f */
[----:B-1----:R-:W-:Y:S02]  /*9f10*/  LOP3.LUT R2, R0, 0x7f, RZ, 0xc0, !PT ;  /* 0x0000007f00027812 */ /* 0x002fe400078ec0ff */
[----:B------:R-:W-:Y:S02]  /*9f20*/  SHF.L.U32 R0, R10, 0x1f, RZ ;  /* 0x0000001f0a007819 */ /* 0x000fe400000006ff */
[----:B------:R-:W-:Y:S02]  /*9f30*/  ISETP.NE.AND P1, PT, R2, RZ, PT ;  /* 0x000000ff0200720c */ /* 0x000fe40003f25270 */
[----:B------:R-:W1:Y:S02]  /*9f40*/  SYNCS.PHASECHK.TRANS64.TRYWAIT P0, [R3+URZ+0x26840], R0 ;  /* 0x02684000030075a7 */ /* 0x000e64000800017f */
[----:B-1----:R-:W-:Y:S09]  /*9f50*/  @!P0 BRA `(.L_x_3239) ;  /* 0x0000000800fc8947 */ /* 0x002ff20003800000 */
.L_x_3273:
[----:B------:R-:W-:Y:S05]  /*9f60*/  @P1 BRA `(.L_x_3240) ;  /* 0x0000000000181947 */ /* 0x000fea0003800000 */
[----:B------:R-:W1:Y:S01]  /*9f70*/  S2R R2, SR_TID.X ;  /* 0x0000000000027919 */ /* 0x000e620000002100 */
[----:B------:R-:W-:-:S04]  /*9f80*/  IMAD.MOV.U32 R0, RZ, RZ, 0x3100 ;  /* 0x00003100ff007424 */ /* 0x000fc800078e00ff */
[----:B------:R1:W-:Y:S02]  /*9f90*/  SYNCS.ARRIVE.TRANS64 RZ, [R3+URZ+0x26830], R0 ;  /* 0x0268300003ff79a7 */ /* 0x0003e4000800003f */
[----:B-1----:R-:W-:-:S13]  /*9fa0*/  LOP3.LUT P0, RZ, R2, 0x1f, RZ, 0xc0, !PT ;  /* 0x0000001f02ff7812 */ /* 0x002fda000780c0ff */
[----:B------:R-:W-:Y:S05]  /*9fb0*/  @!P0 BRA `(.L_x_3240) ;  /* 0x0000000000048947 */ /* 0x000fea0003800000 */
[----:B------:R-:W-:Y:S01]  /*9fc0*/  BPT.TRAP 0x1 ;  /* 0x000000040000795c */ /* 0x000fe20000300000 */
.L_x_3240:
        /* <DEDUP_REMOVED lines=48> */
.L_x_3221:
[----:B------:R-:W-:Y:S05]  /*a2d0*/  BSYNC B0 ;  /* 0x0000000000007941 */ /* 0x000fea0003800000 */
.L_x_3217:
[----:B------:R-:W-:-:S03]  /*a2e0*/  UMOV UR7, 0xffffffff ;  /* 0xffffffff00077882 */ /* 0x000fc60000000000 */
[----:B------:R-:W-:Y:S05]  /*a2f0*/  BRA.DIV UR7, `(.L_x_3241) ;  /* 0x0000000a07287947 */ /* 0x000fea000b800000 */
[----:B------:R-:W-:-:S13]  /*a300*/  ELECT P6, URZ, PT ;  /* 0x00000000003f782f */ /* 0x000fda00038c0000 */
.L_x_3276:
[----:B------:R-:W-:Y:S05]  /*a310*/  @!P6 BRA `(.L_x_3123) ;  /* 0x000000000084e947 */ /* 0x000fea0003800000 */
[----:B------:R-:W-:-:S06]  /*a320*/  ULOP3.LUT UR7, UR38, 0x2, URZ, 0xfc, !UPT ;  /* 0x0000000226077892 */ /* 0x000fcc000f8efc3f */
[----:B------:R-:W-:-:S05]  /*a330*/  IMAD.U32 R0, RZ, RZ, UR7 ;  /* 0x00000007ff007e24 */ /* 0x000fca000f8e00ff */
[----:B------:R-:W-:-:S13]  /*a340*/  ISETP.NE.AND P2, PT, R0, 0x3, PT ;  /* 0x000000030000780c */ /* 0x000fda0003f45270 */
[----:B------:R-:W-:Y:S05]  /*a350*/  @!P2 BRA `(.L_x_3242) ;  /* 0x000000000004a947 */ /* 0x000fea0003800000 */
[----:B------:R-:W-:Y:S01]  /*a360*/  BPT.TRAP 0x1 ;  /* 0x000000040000795c */ /* 0x000fe20000300000 */
.L_x_3242:
        /* <DEDUP_REMOVED lines=15> */
.L_x_3277:
[----:B------:R-:W2:Y:S02]  /*a460*/  SYNCS.PHASECHK.TRANS64.TRYWAIT P0, [R3+URZ], R0 ;  /* 0x00000000030075a7 */ /* 0x000ea4000800017f */
[----:B--2---:R-:W-:Y:S05]  /*a470*/  @!P0 BRA `(.L_x_3244) ;  /* 0x0000000400fc8947 */ /* 0x004fea0003800000 */
.L_x_3278:
[----:B------:R-:W-:Y:S05]  /*a480*/  @!P2 BRA `(.L_x_3245) ;  /* 0x000000000004a947 */ /* 0x000fea0003800000 */
[----:B------:R-:W-:Y:S01]  /*a490*/  BPT.TRAP 0x1 ;  /* 0x000000040000795c */ /* 0x000fe20000300000 */
.L_x_3245:
[----:B--2---:R-:W-:-:S04]  /*a4a0*/  VIADD R3, R8, 0x26840 ;  /* 0x0002684008037836 */ /* 0x004fc80000000000 */
[----:B------:R-:W-:-:S04]  /*a4b0*/  IMAD R5, R2, 0x8, R3 ;  /* 0x0000000802057824 */ /* 0x000fc800078e0203 */
[----:B------:R-:W2:Y:S02]  /*a4c0*/  SYNCS.PHASECHK.TRANS64.TRYWAIT P0, [R5+URZ], R4 ;  /* 0x00000004050075a7 */ /* 0x000ea4000800017f */
[----:B--2---:R-:W-:Y:S05]  /*a4d0*/  @!P0 BRA `(.L_x_3246) ;  /* 0x0000000400f88947 */ /* 0x004fea0003800000 */
.L_x_3279:
[----:B------:R-:W-:-:S07]  /*a4e0*/  IMAD R3, R6, 0x8, R3 ;  /* 0x0000000806037824 */ /* 0x000fce00078e0203 */
.L_x_3247:
[----:B---3--:R3:W4:Y:S02]  /*a4f0*/  SYNCS.PHASECHK.TRANS64.TRYWAIT P0, [R3+URZ], R0 ;  /* 0x00000000030075a7 */ /* 0x008724000800017f */
[----:B----4-:R-:W-:Y:S05]  /*a500*/  @!P0 NANOSLEEP.SYNCS 0x989680 ;  /* 0x009896800000895d */ /* 0x010fea0003900000 */
[----:B------:R-:W4:Y:S02]  /*a510*/  @!P0 SYNCS.PHASECHK.TRANS64 P0, [R3+URZ], R0 ;  /* 0x00000000030085a7 */ /* 0x000f24000800007f */
[----:B----4-:R-:W-:Y:S05]  /*a520*/  @!P0 BRA `(.L_x_3247) ;  /* 0xfffffffc00f08947 */ /* 0x010fea000383ffff */
.L_x_3123:
[----:B------:R-:W-:Y:S05]  /*a530*/  BSYNC B6 ;  /* 0x0000000000067941 */ /* 0x000fea0003800000 */
.L_x_3115:
[----:B------:R-:W-:Y:S05]  /*a540*/  EXIT ;  /* 0x000000000000794d */ /* 0x000fea0003800000 */
.L_x_3133:
[----:B------:R-:W-:Y:S02]  /*a550*/  IMAD.MOV.U32 R13, RZ, RZ, R19 ;  /* 0x000000ffff0d7224 */ /* 0x000fe400078e0013 */
[----:B------:R-:W-:Y:S02]  /*a560*/  IMAD.MOV.U32 R12, RZ, RZ, RZ ;  /* 0x000000ffff0c7224 */ /* 0x000fe400078e00ff */
[----:B------:R-:W-:Y:S02]  /*a570*/  IMAD.MOV.U32 R11, RZ, RZ, 0x1f ;  /* 0x0000001fff0b7424 */ /* 0x000fe400078e00ff */
[----:B------:R-:W-:-:S07]  /*a580*/  IMAD.MOV.U32 R15, RZ, RZ, -0x1 ;  /* 0xffffffffff0f7424 */ /* 0x000fce00078e00ff */
[----:B------:R-:W-:Y:S05]  /*a590*/  WARPSYNC.COLLECTIVE R15, `(.L_x_3248) ;  /* 0x000000000f087348 */ /* 0x000fea0003c00000 */
[----:B------:R1:W2:Y:S02]  /*a5a0*/  SHFL.IDX P6, R14, R13, R12, R11 ;  /* 0x0000000c0d0e7389 */ /* 0x0002a400000c000b */
[----:B-12---:R-:W-:Y:S01]  /*a5b0*/  ENDCOLLECTIVE ;  /* 0x000000000000791b */ /* 0x006fe20003800000 */
.L_x_3248:
[----:B------:R-:W-:Y:S05]  /*a5c0*/  BRA `(.L_x_3249) ;  /* 0xffffff7000587947 */ /* 0x000fea000383ffff */
.L_x_3135:
[----:B--2---:R2:W3:Y:S02]  /*a5d0*/  SYNCS.PHASECHK.TRANS64.TRYWAIT P0, [R2+URZ+0x26800], R5 ;  /* 0x02680005020075a7 */ /* 0x0044e4000800017f */
[----:B---3--:R-:W-:Y:S05]  /*a5e0*/  @!P0 NANOSLEEP.SYNCS 0x989680 ;  /* 0x009896800000895d */ /* 0x008fea0003900000 */
[----:B------:R-:W3:Y:S02]  /*a5f0*/  @!P0 SYNCS.PHASECHK.TRANS64 P0, [R2+URZ+0x26800], R5 ;  /* 0x02680005020085a7 */ /* 0x000ee4000800007f */
[----:B---3--:R-:W-:Y:S05]  /*a600*/  @!P0 BRA `(.L_x_3135) ;  /* 0xfffffffc00f08947 */ /* 0x008fea000383ffff */
[----:B------:R-:W-:Y:S05]  /*a610*/  BRA `(.L_x_3134) ;  /* 0xffffff7000807947 */ /* 0x000fea000383ffff */
.L_x_3140:
[----:B--2---:R-:W-:-:S04]  /*a620*/  IMAD.U32 R5, RZ, RZ, UR7 ;  /* 0x00000007ff057e24 */ /* 0x004fc8000f8e00ff */
[----:B------:R2:W3:Y:S03]  /*a630*/  SYNCS.PHASECHK.TRANS64.TRYWAIT P1, [R5+URZ+0x26810], R6 ;  /* 0x02681006050075a7 */ /* 0x0004e6000802017f */
[----:B---3--:R-:W-:Y:S05]  /*a640*/  @!P1 NANOSLEEP.SYNCS 0x989680 ;  /* 0x009896800000995d */ /* 0x008fea0003900000 */
[----:B------:R-:W3:Y:S02]  /*a650*/  @!P1 SYNCS.PHASECHK.TRANS64 P1, [R5+URZ+0x26810], R6 ;  /* 0x02681006050095a7 */ /* 0x000ee4000802007f */
[----:B---3--:R-:W-:Y:S05]  /*a660*/  @!P1 BRA `(.L_x_3140) ;  /* 0xfffffffc00ec9947 */ /* 0x008fea000383ffff */
[----:B------:R-:W-:Y:S05]  /*a670*/  BRA `(.L_x_3139) ;  /* 0xffffff7800d07947 */ /* 0x000fea000383ffff */
.L_x_3144:
[----:B------:R-:W-:-:S04]  /*a680*/  IMAD.U32 R5, RZ, RZ, UR7 ;  /* 0x00000007ff057e24 */ /* 0x000fc8000f8e00ff */
[----:B------:R1:W1:Y:S03]  /*a690*/  SYNCS.PHASECHK.TRANS64.TRYWAIT P1, [R5+URZ+0x26830], R6 ;  /* 0x02683006050075a7 */ /* 0x000266000802017f */
[----:B-1----:R-:W-:Y:S05]  /*a6a0*/  @!P1 NANOSLEEP.SYNCS 0x989680 ;  /* 0x009896800000995d */ /* 0x002fea0003900000 */
[----:B------:R-:W1:Y:S02]  /*a6b0*/  @!P1 SYNCS.PHASECHK.TRANS64 P1, [R5+URZ+0x26830], R6 ;  /* 0x02683006050095a7 */ /* 0x000e64000802007f */
[----:B-1----:R-:W-:Y:S05]  /*a6c0*/  @!P1 BRA `(.L_x_3144) ;  /* 0xfffffffc00ec9947 */ /* 0x002fea000383ffff */
[----:B------:R-:W-:Y:S05]  /*a6d0*/  BRA `(.L_x_3143) ;  /* 0xffffff7c00d87947 */ /* 0x000fea000383ffff */
.L_x_3151:
[----:B------:R-:W-:Y:S01]  /*a6e0*/  BSSY B0, `(.L_x_3250) ;  /* 0x0000005000007945 */ /* 0x000fe20003800000 */
[----:B------:R-:W-:-:S07]  /*a6f0*/  IMAD.MOV.U32 R15, RZ, RZ, -0x1 ;  /* 0xffffffffff0f7424 */ /* 0x000fce00078e00ff */
[----:B-1----:R-:W-:Y:S05]  /*a700*/  WARPSYNC.COLLECTIVE R15, `(.L_x_3251) ;  /* 0x000000000f087348 */ /* 0x002fea0003c00000 */
[----:B------:R-:W-:Y:S01]  /*a710*/  NOP ;  /* 0x0000000000007918 */ /* 0x000fe20000000000 */
[----:B-1----:R-:W-:Y:S01]  /*a720*/  ENDCOLLECTIVE ;  /* 0x000000000000791b */ /* 0x002fe20003800000 */
.L_x_3251:
[----:B------:R-:W-:Y:S05]  /*a730*/  BSYNC B0 ;  /* 0x0000000000007941 */ /* 0x000fea0003800000 */
.L_x_3250:
[----:B------:R-:W-:Y:S05]  /*a740*/  BRA `(.L_x_3252) ;  /* 0xffffffa800a47947 */ /* 0x000fea000383ffff */
.L_x_3160:
[----:B------:R-:W-:Y:S01]  /*a750*/  BSSY B0, `(.L_x_3253) ;  /* 0x0000005000007945 */ /* 0x000fe20003800000 */
[----:B------:R-:W-:-:S07]  /*a760*/  IMAD.MOV.U32 R15, RZ, RZ, -0x1 ;  /* 0xffffffffff0f7424 */ /* 0x000fce00078e00ff */
[----:B-12---:R-:W-:Y:S05]  /*a770*/  WARPSYNC.COLLECTIVE R15, `(.L_x_3254) ;  /* 0x000000000f087348 */ /* 0x006fea0003c00000 */
[----:B------:R-:W-:Y:S01]  /*a780*/  NOP ;  /* 0x0000000000007918 */ /* 0x000fe20000000000 */
[----:B-12---:R-:W-:Y:S01]  /*a790*/  ENDCOLLECTIVE ;  /* 0x000000000000791b */ /* 0x006fe20003800000 */
.L_x_3254:
[----:B------:R-:W-:Y:S05]  /*a7a0*/  BSYNC B0 ;  /* 0x0000000000007941 */ /* 0x000fea0003800000 */
.L_x_3253:
[----:B------:R-:W-:Y:S05]  /*a7b0*/  BRA `(.L_x_3255) ;  /* 0xffffffac00947947 */ /* 0x000fea000383ffff */
.L_x_3177:
[----:B------:R-:W-:Y:S01]  /*a7c0*/  BSSY B0, `(.L_x_3256) ;  /* 0x0000005000007945 */ /* 0x000fe20003800000 */
[----:B------:R-:W-:-:S07]  /*a7d0*/  IMAD.MOV.U32 R15, RZ, RZ, -0x1 ;  /* 0xffffffffff0f7424 */ /* 0x000fce00078e00ff */
[----:B------:R-:W-:Y:S05]  /*a7e0*/  WARPSYNC.COLLECTIVE R15, `(.L_x_3257) ;  /* 0x000000000f087348 */ /* 0x000fea0003c00000 */
[----:B------:R-:W-:Y:S01]  /*a7f0*/  NOP ;  /* 0x0000000000007918 */ /* 0x000fe20000000000 */
[----:B------:R-:W-:Y:S01]  /*a800*/  ENDCOLLECTIVE ;  /* 0x000000000000791b */ /* 0x000fe20003800000 */
.L_x_3257:
[----:B------:R-:W-:Y:S05]  /*a810*/  BSYNC B0 ;  /* 0x0000000000007941 */ /* 0x000fea0003800000 */
.L_x_3256:
[----:B------:R-:W-:Y:S05]  /*a820*/  BRA `(.L_x_3258) ;  /* 0xffffffbc008c7947 */ /* 0x000fea000383ffff */
.L_x_3190:
[----:B------:R-:W-:Y:S01]  /*a830*/  BSSY B0, `(.L_x_3259) ;  /* 0x0000005000007945 */ /* 0x000fe20003800000 */
[----:B------:R-:W-:-:S07]  /*a840*/  IMAD.MOV.U32 R15, RZ, RZ, -0x1 ;  /* 0xffffffffff0f7424 */ /* 0x000fce00078e00ff */
[----:B------:R-:W-:Y:S05]  /*a850*/  WARPSYNC.COLLECTIVE R15, `(.L_x_3260) ;  /* 0x000000000f087348 */ /* 0x000fea0003c00000 */
[----:B------:R-:W-:Y:S01]  /*a860*/  NOP ;  /* 0x0000000000007918 */ /* 0x000fe20000000000 */
[----:B------:R-:W-:Y:S01]  /*a870*/  ENDCOLLECTIVE ;  /* 0x000000000000791b */ /* 0x000fe20003800000 */
.L_x_3260:
[----:B------:R-:W-:Y:S05]  /*a880*/  BSYNC B0 ;  /* 0x0000000000007941 */ /* 0x000fea0003800000 */
.L_x_3259:
[----:B------:R-:W-:Y:S05]  /*a890*/  BRA `(.L_x_3261) ;  /* 0xffffffc4003c7947 */ /* 0x000fea000383ffff */
.L_x_3202:
[----:B------:R-:W-:Y:S01]  /*a8a0*/  BSSY B0, `(.L_x_3262) ;  /* 0x0000005000007945 */ /* 0x000fe20003800000 */
[----:B------:R-:W-:-:S07]  /*a8b0*/  IMAD.MOV.U32 R15, RZ, RZ, -0x1 ;  /* 0xffffffffff0f7424 */ /* 0x000fce00078e00ff */
[----:B------:R-:W-:Y:S05]  /*a8c0*/  WARPSYNC.COLLECTIVE R15, `(.L_x_3263) ;  /* 0x000000000f087348 */ /* 0x000fea0003c00000 */
[----:B------:R-:W-:Y:S01]  /*a8d0*/  NOP ;  /* 0x0000000000007918 */ /* 0x000fe20000000000 */
[----:B------:R-:W-:Y:S01]  /*a8e0*/  ENDCOLLECTIVE ;  /* 0x000000000000791b */ /* 0x000fe20003800000 */
.L_x_3263:
[----:B------:R-:W-:Y:S05]  /*a8f0*/  BSYNC B0 ;  /* 0x0000000000007941 */ /* 0x000fea0003800000 */
.L_x_3262:
[----:B------:R-:W-:Y:S05]  /*a900*/  BRA `(.L_x_3264) ;  /* 0xffffffc800787947 */ /* 0x000fea000383ffff */
.L_x_3222:
[----:B-1----:R1:W2:Y:S02]  /*a910*/  SYNCS.PHASECHK.TRANS64.TRYWAIT P0, [R15+URZ+0x26820], R2 ;  /* 0x026820020f0075a7 */ /* 0x0022a4000800017f */
[----:B--2---:R-:W-:Y:S05]  /*a920*/  @!P0 NANOSLEEP.SYNCS 0x989680 ;  /* 0x009896800000895d */ /* 0x004fea0003900000 */
[----:B------:R-:W2:Y:S02]  /*a930*/  @!P0 SYNCS.PHASECHK.TRANS64 P0, [R15+URZ+0x26820], R2 ;  /* 0x026820020f0085a7 */ /* 0x000ea4000800007f */
[----:B--2---:R-:W-:Y:S05]  /*a940*/  @!P0 BRA `(.L_x_3222) ;  /* 0xfffffffc00f08947 */ /* 0x004fea000383ffff */
[----:B------:R-:W-:Y:S05]  /*a950*/  BRA `(.L_x_3265) ;  /* 0xffffffd800687947 */ /* 0x000fea000383ffff */
.L_x_3226:
[----:B--2---:R2:W3:Y:S02]  /*a960*/  SYNCS.PHASECHK.TRANS64.TRYWAIT P1, [R15+URZ+0x26840], R18 ;  /* 0x026840120f0075a7 */ /* 0x0044e4000802017f */
[----:B---3--:R-:W-:Y:S05]  /*a970*/  @!P1 NANOSLEEP.SYNCS 0x989680 ;  /* 0x009896800000995d */ /* 0x008fea0003900000 */
[----:B------:R-:W3:Y:S02]  /*a980*/  @!P1 SYNCS.PHASECHK.TRANS64 P1, [R15+URZ+0x26840], R18 ;  /* 0x026840120f0095a7 */ /* 0x000ee4000802007f */
[----:B---3--:R-:W-:Y:S05]  /*a990*/  @!P1 BRA `(.L_x_3226) ;  /* 0xfffffffc00f09947 */ /* 0x008fea000383ffff */
[----:B------:R-:W-:Y:S05]  /*a9a0*/  BRA `(.L_x_3266) ;  /* 0xffffffe000847947 */ /* 0x000fea000383ffff */
.L_x_3228:
[----:B-1----:R1:W3:Y:S02]  /*a9b0*/  SYNCS.PHASECHK.TRANS64.TRYWAIT P1, [R15+URZ+0x26828], R18 ;  /* 0x026828120f0075a7 */ /* 0x0022e4000802017f */
[----:B---3--:R-:W-:Y:S05]  /*a9c0*/  @!P1 NANOSLEEP.SYNCS 0x989680 ;  /* 0x009896800000995d */ /* 0x008fea0003900000 */
[----:B------:R-:W3:Y:S02]  /*a9d0*/  @!P1 SYNCS.PHASECHK.TRANS64 P1, [R15+URZ+0x26828], R18 ;  /* 0x026828120f0095a7 */ /* 0x000ee4000802007f */
[----:B---3--:R-:W-:Y:S05]  /*a9e0*/  @!P1 BRA `(.L_x_3228) ;  /* 0xfffffffc00f09947 */ /* 0x008fea000383ffff */
[----:B------:R-:W-:Y:S05]  /*a9f0*/  BRA `(.L_x_3267) ;  /* 0xffffffe400407947 */ /* 0x000fea000383ffff */
.L_x_3230:
[----:B---3--:R3:W4:Y:S02]  /*aa00*/  SYNCS.PHASECHK.TRANS64.TRYWAIT P1, [R15+URZ+0x26848], R18 ;  /* 0x026848120f0075a7 */ /* 0x008724000802017f */
[----:B----4-:R-:W-:Y:S05]  /*aa10*/  @!P1 NANOSLEEP.SYNCS 0x989680 ;  /* 0x009896800000995d */ /* 0x010fea0003900000 */
[----:B------:R-:W4:Y:S02]  /*aa20*/  @!P1 SYNCS.PHASECHK.TRANS64 P1, [R15+URZ+0x26848], R18 ;  /* 0x026848120f0095a7 */ /* 0x000f24000802007f */
[----:B----4-:R-:W-:Y:S05]  /*aa30*/  @!P1 BRA `(.L_x_3230) ;  /* 0xfffffffc00f09947 */ /* 0x010fea000383ffff */
[----:B------:R-:W-:Y:S05]  /*aa40*/  BRA `(.L_x_3268) ;  /* 0xffffffe400fc7947 */ /* 0x000fea000383ffff */
.L_x_3232:
[----:B------:R-:W-:-:S07]  /*aa50*/  SHF.L.U32 R4, R10, 0x1f, RZ ;  /* 0x0000001f0a047819 */ /* 0x000fce00000006ff */
.L_x_3269:
[----:B----4-:R4:W1:Y:S02]  /*aa60*/  SYNCS.PHASECHK.TRANS64.TRYWAIT P1, [R15+URZ+0x26820], R4 ;  /* 0x026820040f0075a7 */ /* 0x010864000802017f */
[----:B-1----:R-:W-:Y:S05]  /*aa70*/  @!P1 NANOSLEEP.SYNCS 0x989680 ;  /* 0x009896800000995d */ /* 0x002fea0003900000 */
[----:B------:R-:W1:Y:S02]  /*aa80*/  @!P1 SYNCS.PHASECHK.TRANS64 P1, [R15+URZ+0x26820], R4 ;  /* 0x026820040f0095a7 */ /* 0x000e64000802007f */
[----:B-1----:R-:W-:Y:S05]  /*aa90*/  @!P1 BRA `(.L_x_3269) ;  /* 0xfffffffc00f09947 */ /* 0x002fea000383ffff */
[----:B------:R-:W-:Y:S05]  /*aaa0*/  BRA `(.L_x_3270) ;  /* 0xffffffe8009c7947 */ /* 0x000fea000383ffff */
.L_x_3235:
[----:B----4-:R4:W1:Y:S02]  /*aab0*/  SYNCS.PHASECHK.TRANS64.TRYWAIT P1, [R15+URZ+0x26840], R12 ;  /* 0x0268400c0f0075a7 */ /* 0x010864000802017f */
[----:B-1----:R-:W-:Y:S05]  /*aac0*/  @!P1 NANOSLEEP.SYNCS 0x989680 ;  /* 0x009896800000995d */ /* 0x002fea0003900000 */
[----:B------:R-:W1:Y:S02]  /*aad0*/  @!P1 SYNCS.PHASECHK.TRANS64 P1, [R15+URZ+0x26840], R12 ;  /* 0x0268400c0f0095a7 */ /* 0x000e64000802007f */
[----:B-1----:R-:W-:Y:S05]  /*aae0*/  @!P1 BRA `(.L_x_3235) ;  /* 0xfffffffc00f09947 */ /* 0x002fea000383ffff */
[----:B------:R-:W-:Y:S05]  /*aaf0*/  BRA `(.L_x_3271) ;  /* 0xffffffec00747947 */ /* 0x000fea000383ffff */
.L_x_3237:
[----:B-1----:R1:W2:Y:S02]  /*ab00*/  SYNCS.PHASECHK.TRANS64.TRYWAIT P1, [R15+URZ+0x26828], R12 ;  /* 0x0268280c0f0075a7 */ /* 0x0022a4000802017f */
[----:B--2---:R-:W-:Y:S05]  /*ab10*/  @!P1 NANOSLEEP.SYNCS 0x989680 ;  /* 0x009896800000995d */ /* 0x004fea0003900000 */
[----:B------:R-:W2:Y:S02]  /*ab20*/  @!P1 SYNCS.PHASECHK.TRANS64 P1, [R15+URZ+0x26828], R12 ;  /* 0x0268280c0f0095a7 */ /* 0x000ea4000802007f */
[----:B--2---:R-:W-:Y:S05]  /*ab30*/  @!P1 BRA `(.L_x_3237) ;  /* 0xfffffffc00f09947 */ /* 0x004fea000383ffff */
[----:B------:R-:W-:Y:S05]  /*ab40*/  BRA `(.L_x_3272) ;  /* 0xfffffff000247947 */ /* 0x000fea000383ffff */
.L_x_3239:
[----:B------:R1:W1:Y:S02]  /*ab50*/  SYNCS.PHASECHK.TRANS64.TRYWAIT P0, [R3+URZ+0x26840], R0 ;  /* 0x02684000030075a7 */ /* 0x000264000800017f */
[----:B-1----:R-:W-:Y:S05]  /*ab60*/  @!P0 NANOSLEEP.SYNCS 0x989680 ;  /* 0x009896800000895d */ /* 0x002fea0003900000 */
[----:B------:R-:W1:Y:S02]  /*ab70*/  @!P0 SYNCS.PHASECHK.TRANS64 P0, [R3+URZ+0x26840], R0 ;  /* 0x02684000030085a7 */ /* 0x000e64000800007f */
[----:B-1----:R-:W-:Y:S05]  /*ab80*/  @!P0 BRA `(.L_x_3239) ;  /* 0xfffffffc00f08947 */ /* 0x002fea000383ffff */
[----:B------:R-:W-:Y:S05]  /*ab90*/  BRA `(.L_x_3273) ;  /* 0xfffffff000f07947 */ /* 0x000fea000383ffff */
.L_x_3241:
[----:B------:R-:W-:Y:S01]  /*aba0*/  BSSY B0, `(.L_x_3274) ;  /* 0x0000006000007945 */ /* 0x000fe20003800000 */
[----:B------:R-:W-:-:S07]  /*abb0*/  IMAD.MOV.U32 R15, RZ, RZ, -0x1 ;  /* 0xffffffffff0f7424 */ /* 0x000fce00078e00ff */
[----:B------:R-:W-:Y:S05]  /*abc0*/  WARPSYNC.COLLECTIVE R15, `(.L_x_3275) ;  /* 0x000000000f0c7348 */ /* 0x000fea0003c00000 */
[----:B------:R-:W-:Y:S02]  /*abd0*/  ELECT P6, UR62, PT ;  /* 0x00000000003e782f */ /* 0x000fe400038c0000 */
[----:B------:R-:W-:Y:S01]  /*abe0*/  MOV R14, UR62 ;  /* 0x0000003e000e7c02 */ /* 0x000fe20008000f00 */
[----:B------:R-:W-:Y:S10]  /*abf0*/  ENDCOLLECTIVE ;  /* 0x000000000000791b */ /* 0x000ff40003800000 */
.L_x_3275:
[----:B------:R-:W-:Y:S05]  /*ac00*/  BSYNC B0 ;  /* 0x0000000000007941 */ /* 0x000fea0003800000 */
.L_x_3274:
[----:B------:R-:W-:Y:S05]  /*ac10*/  BRA `(.L_x_3276) ;  /* 0xfffffff400bc7947 */ /* 0x000fea000383ffff */
.L_x_3243:
[----:B-1----:R1:W2:Y:S02]  /*ac20*/  SYNCS.PHASECHK.TRANS64.TRYWAIT P0, [R7+URZ], R4 ;  /* 0x00000004070075a7 */ /* 0x0022a4000800017f */
[----:B--2---:R-:W-:Y:S05]  /*ac30*/  @!P0 NANOSLEEP.SYNCS 0x989680 ;  /* 0x009896800000895d */ /* 0x004fea0003900000 */
[----:B------:R-:W2:Y:S02]  /*ac40*/  @!P0 SYNCS.PHASECHK.TRANS64 P0, [R7+URZ], R4 ;  /* 0x00000004070085a7 */ /* 0x000ea4000800007f */
[----:B--2---:R-:W-:Y:S05]  /*ac50*/  @!P0 BRA `(.L_x_3243) ;  /* 0xfffffffc00f08947 */ /* 0x004fea000383ffff */
[----:B------:R-:W-:Y:S05]  /*ac60*/  BRA `(.L_x_3277) ;  /* 0xfffffff400fc7947 */ /* 0x000fea000383ffff */
.L_x_3244:
[----:B--2---:R2:W3:Y:S02]  /*ac70*/  SYNCS.PHASECHK.TRANS64.TRYWAIT P0, [R3+URZ], R0 ;  /* 0x00000000030075a7 */ /* 0x0044e4000800017f */
[----:B---3--:R-:W-:Y:S05]  /*ac80*/  @!P0 NANOSLEEP.SYNCS 0x989680 ;  /* 0x009896800000895d */ /* 0x008fea0003900000 */
[----:B------:R-:W3:Y:S02]  /*ac90*/  @!P0 SYNCS.PHASECHK.TRANS64 P0, [R3+URZ], R0 ;  /* 0x00000000030085a7 */ /* 0x000ee4000800007f */
[----:B---3--:R-:W-:Y:S05]  /*aca0*/  @!P0 BRA `(.L_x_3244) ;  /* 0xfffffffc00f08947 */ /* 0x008fea000383ffff */
[----:B------:R-:W-:Y:S05]  /*acb0*/  BRA `(.L_x_3278) ;  /* 0xfffffff400f07947 */ /* 0x000fea000383ffff */
.L_x_3246:
[----:B--2---:R2:W3:Y:S02]  /*acc0*/  SYNCS.PHASECHK.TRANS64.TRYWAIT P0, [R5+URZ], R4 ;  /* 0x00000004050075a7 */ /* 0x0044e4000800017f */
[----:B---3--:R-:W-:Y:S05]  /*acd0*/  @!P0 NANOSLEEP.SYNCS 0x989680 ;  /* 0x009896800000895d */ /* 0x008fea0003900000 */
[----:B------:R-:W3:Y:S02]  /*ace0*/  @!P0 SYNCS.PHASECHK.TRANS64 P0, [R5+URZ], R4 ;  /* 0x00000004050085a7 */ /* 0x000ee4000800007f */
[----:B---3--:R-:W-:Y:S05]  /*acf0*/  @!P0 BRA `(.L_x_3246) ;  /* 0xfffffffc00f08947 */ /* 0x008fea000383ffff */
[----:B------:R-:W-:Y:S05]  /*ad00*/  BRA `(.L_x_3279) ;  /* 0xfffffff400f47947 */ /* 0x000fea000383ffff */
.L_x_3280:
        /* <DEDUP_REMOVED lines=15> */
.L_x_3319:


//--------------------- .text._ZN7cutlass13device_kernelIN5flash22FlashAttnBwdPreprocessIN4cute5tupleIJNS3_1CILi64EEENS5_ILi96EEEEEENS_10bfloat16_tEfNS_4arch4Sm90ELb1ELb1EEEEEvNT_6ParamsE --------------------------
	.section	.text._ZN7cutlass13device_kernelIN5flash22FlashAttnBwdPreprocessIN4cute5tupleIJNS3_1CILi64EEENS5_ILi96EEEEEENS_10bfloat16_tEfNS_4arch4Sm90ELb1ELb1EEEEEvNT_6ParamsE,"ax",@progbits
	.align	128
.text._ZN7cutlass13device_kernelIN5flash22FlashAttnBwdPreprocessIN4cute5tupleIJNS3_1CILi64EEENS5_ILi96EEEEEENS_10bfloat16_tEfNS_4arch4Sm90ELb1ELb1EEEEEvNT_6ParamsE:
        .type           _ZN7cutlass13device_kernelIN5flash22FlashAttnBwdPreprocessIN4cute5tupleIJNS3_1CILi64EEENS5_ILi96EEEEEENS_10bfloat16_tEfNS_4arch4Sm90ELb1ELb1EEEEEvNT_6ParamsE,@function
        .size           _ZN7cutlass13device_kernelIN5flash22FlashAttnBwdPreprocessIN4cute5tupleIJNS3_1CILi64EEENS5_ILi96EEEEEENS_10bfloat16_tEfNS_4arch4Sm90ELb1ELb1EEEEEvNT_6ParamsE,(.L_x_3320 - _ZN7cutlass13device_kernelIN5flash22FlashAttnBwdPreprocessIN4cute5tupleIJNS3_1CILi64EEENS5_ILi96EEEEEENS_10bfloat16_tEfNS_4arch4Sm90ELb1ELb1EEEEEvNT_6ParamsE)
        .other          _ZN7cutlass13device_kernelIN5flash22FlashAttnBwdPreprocessIN4cute5tupleIJNS3_1CILi64EEENS5_ILi96EEEEEENS_10bfloat16_tEfNS_4arch4Sm90ELb1ELb1EEEEEvNT_6ParamsE,@"STO_CUDA_ENTRY STV_DEFAULT"
_ZN7cutlass13device_kernelIN5flash22FlashAttnBwdPreprocessIN4cute5tupleIJNS3_1CILi64EEENS5_ILi96EEEEEENS_10bfloat16_tEfNS_4arch4Sm90ELb1ELb1EEEEEvNT_6ParamsE:
[----:B------:R-:W-:Y:S08]  /*0000*/  LDC R1, c[0x0][0x28] ;  /* 0x00000a00ff017b82 */ /* 0x000ff00000000800 */
[----:B------:R-:W0:Y:S01]  /*0010*/  LDC.64 R4, c[0x0][0x2f8] ;  /* 0x0000be00ff047b82 */ /* 0x000e220000000a00 */
[----:B------:R-:W1:Y:S01]  /*0020*/  S2R R38, SR_CTAID.Z ;  /* 0x0000000000267919 */ /* 0x000e620000002700 */
[----:B------:R-:W-:Y:S01]  /*0030*/  ULDC.64 UR8, c[0x0][0x2f0] ;  /* 0x0000bc0000087ab9 */ /* 0x000fe20000000a00 */
[----:B------:R-:W-:Y:S01]  /*0040*/  ULDC.64 UR4, c[0x0][0x208] ;  /* 0x0000820000047ab9 */ /* 0x000fe20000000a00 */
[----:B------:R-:W-:-:S04]  /*0050*/  ISETP.NE.U32.AND P0, PT, RZ, UR8, PT ;  /* 0x00000008ff007c0c */ /* 0x000fc8000bf05070 */
[----:B------:R-:W1:Y:S01]  /*0060*/  LDC.64 R2, c[0x0][0x2f0] ;  /* 0x0000bc00ff027b82 */ /* 0x000e620000000a00 */
[----:B------:R-:W-:Y:S02]  /*0070*/  ISETP.NE.AND.EX P0, PT, RZ, UR9, PT, P0 ;  /* 0x00000009ff007c0c */ /* 0x000fe4000bf05300 */
[----:B0-----:R-:W-:-:S04]  /*0080*/  ISETP.NE.U32.AND P1, PT, R4, RZ, PT ;  /* 0x000000ff0400720c */ /* 0x001fc80003f25070 */
[----:B------:R-:W-:Y:S01]  /*0090*/  ISETP.NE.AND.EX P1, PT, R5, RZ, PT, P1 ;  /* 0x000000ff0500720c */ /* 0x000fe20003f25310 */
[----:B------:R-:W-:Y:S01]  /*00a0*/  ULDC UR6, c[0x0][0x218] ;  /* 0x0000860000067ab9 */ /* 0x000fe20000000800 */
[----:B-1----:R-:W-:-:S11]  /*00b0*/  IMAD.WIDE R2, R38, 0x4, R2 ;  /* 0x0000000426027825 */ /* 0x002fd600078e0202 */
[----:B------:R-:W0:Y:S01]  /*00c0*/  @P1 LDC.64 R8, c[0x0][0x2f8] ;  /* 0x0000be00ff081b82 */ /* 0x000e220000000a00 */
[----:B------:R-:W-:Y:S01]  /*00d0*/  IMAD.U32 R5, RZ, RZ, UR6 ;  /* 0x00000006ff057e24 */ /* 0x000fe2000f8e00ff */
[----:B------:R1:W5:Y:S01]  /*00e0*/  @P0 LDG.E R7, desc[UR4][R2.64] ;  /* 0x0000000402070981 */ /* 0x000362000c1e1900 */
[----:B------:R-:W2:Y:S01]  /*00f0*/  S2R R6, SR_CTAID.X ;  /* 0x0000000000067919 */ /* 0x000ea20000002500 */
[----:B0-----:R-:W-:-:S05]  /*0100*/  @P1 IMAD.WIDE R8, R38, 0x4, R8 ;  /* 0x0000000426081825 */ /* 0x001fca00078e0208 */
[----:B------:R1:W5:Y:S01]  /*0110*/  @P1 LDG.E R5, desc[UR4][R8.64] ;  /* 0x0000000408051981 */ /* 0x000362000c1e1900 */
[----:B------:R-:W0:Y:S01]  /*0120*/  S2UR UR6, SR_CTAID.Y ;  /* 0x00000000000679c3 */ /* 0x000e220000002600 */
[----:B--2---:R-:W-:Y:S01]  /*0130*/  IMAD.SHL.U32 R4, R6, 0x40, RZ ;  /* 0x0000004006047824 */ /* 0x004fe200078e00ff */
[----:B------:R-:W-:Y:S06]  /*0140*/  @P1 BRA `(.L_x_3281) ;  /* 0x0000000000101947 */ /* 0x000fec0003800000 */
[----:B------:R-:W-:Y:S05]  /*0150*/  @!P0 BRA `(.L_x_3281) ;  /* 0x00000000000c8947 */ /* 0x000fea0003800000 */
[----:B------:R-:W2:Y:S04]  /*0160*/  LDG.E R0, desc[UR4][R2.64] ;  /* 0x0000000402007981 */ /* 0x000ea8000c1e1900 */
[----:B-----5:R-:W2:Y:S02]  /*0170*/  LDG.E R5, desc[UR4][R2.64+0x4] ;  /* 0x0000040402057981 */ /* 0x020ea4000c1e1900 */
[----:B--2---:R-:W-:-:S07]  /*0180*/  IMAD.IADD R5, R5, 0x1, -R0 ;  /* 0x0000000105057824 */ /* 0x004fce00078e0a00 */
.L_x_3281:
[----:B------:R-:W-:Y:S02]  /*0190*/  ISETP.NE.U32.AND P2, PT, RZ, UR8, PT ;  /* 0x00000008ff007c0c */ /* 0x000fe4000bf45070 */
[----:B-----5:R-:W-:Y:S02]  /*01a0*/  ISETP.LE.AND P1, PT, R5, R4, PT ;  /* 0x000000040500720c */ /* 0x020fe40003f23270 */
[----:B------:R-:W-:-:S13]  /*01b0*/  ISETP.NE.AND.EX P2, PT, RZ, UR9, PT, P2 ;  /* 0x00000009ff007c0c */ /* 0x000fda000bf45320 */
[----:B0-----:R-:W-:Y:S05]  /*01c0*/  @P2 EXIT P1 ;  /* 0x000000000000294d */ /* 0x001fea0000800000 */
[----:B-1----:R-:W0:Y:S01]  /*01d0*/  S2R R3, SR_TID.X ;  /* 0x0000000000037919 */ /* 0x002e220000002100 */
[----:B------:R-:W-:Y:S01]  /*01e0*/  IADD3 R2, -R4, R5, RZ ;  /* 0x0000000504027210 */ /* 0x000fe20007ffe1ff */
[----:B------:R-:W-:Y:S01]  /*01f0*/  USHF.R.S32.HI UR7, URZ, 0x1f, UR6 ;  /* 0x0000001f3f077899 */ /* 0x000fe20008011406 */
[----:B------:R-:W-:Y:S01]  /*0200*/  SHF.R.S32.HI R41, RZ, 0x1f, R38 ;  /* 0x0000001fff297819 */ /* 0x000fe20000011426 */
[----:B------:R-:W-:Y:S01]  /*0210*/  BSSY B0, `(.L_x_3282) ;  /* 0x000002e000007945 */ /* 0x000fe20003800000 */
[----:B------:R-:W-:Y:S02]  /*0220*/  CS2R R32, SRZ ;  /* 0x0000000000207805 */ /* 0x000fe4000001ff00 */
[----:B------:R-:W-:Y:S01]  /*0230*/  SEL R0, R38, RZ, !P2 ;  /* 0x000000ff26007207 */ /* 0x000fe20005000000 */
[--C-:B------:R-:W-:Y:S01]  /*0240*/  @P0 IMAD.MOV.U32 R32, RZ, RZ, R7.reuse ;  /* 0x000000ffff200224 */ /* 0x100fe200078e0007 */
[----:B------:R-:W-:Y:S01]  /*0250*/  @P0 SHF.R.S32.HI R33, RZ, 0x1f, R7 ;  /* 0x0000001fff210819 */ /* 0x000fe20000011407 */
[----:B------:R-:W-:Y:S01]  /*0260*/  IMAD.MOV.U32 R42, RZ, RZ, 0x7f800000 ;  /* 0x7f800000ff2a7424 */ /* 0x000fe200078e00ff */
        /* <DEDUP_REMOVED lines=10> */
[----:B------:R-:W-:Y:S02]  /*0310*/  SEL R41, R41, RZ, !P2 ;  /* 0x000000ff29297207 */ /* 0x000fe40005000000 */
[----:B0-----:R-:W-:Y:S02]  /*0320*/  ISETP.GT.AND P1, PT, R3, 0x3f, PT ;  /* 0x0000003f0300780c */ /* 0x001fe40003f24270 */
[----:B------:R-:W-:-:S02]  /*0330*/  SHF.R.S32.HI R24, RZ, 0x1f, R3 ;  /* 0x0000001fff187819 */ /* 0x000fc40000011403 */
[-C--:B------:R-:W-:Y:S02]  /*0340*/  ISETP.GE.OR P4, PT, R3, R2.reuse, P1 ;  /* 0x000000020300720c */ /* 0x080fe40000f86670 */
[----:B------:R-:W-:Y:S02]  /*0350*/  LEA.HI R29, R24, R3, RZ, 0x2 ;  /* 0x00000003181d7211 */ /* 0x000fe400078f10ff */
[----:B------:R-:W-:Y:S02]  /*0360*/  CS2R R24, SRZ ;  /* 0x0000000000187805 */ /* 0x000fe4000001ff00 */
[----:B------:R-:W-:Y:S02]  /*0370*/  LOP3.LUT R40, R29, 0xfffffffc, RZ, 0xc0, !PT ;  /* 0xfffffffc1d287812 */ /* 0x000fe400078ec0ff */
[----:B------:R-:W-:Y:S02]  /*0380*/  SHF.R.S32.HI R39, RZ, 0x2, R29 ;  /* 0x00000002ff277819 */ /* 0x000fe4000001141d */
[----:B------:R-:W-:Y:S01]  /*0390*/  CS2R R28, SRZ ;  /* 0x00000000001c7805 */ /* 0x000fe2000001ff00 */
[----:B------:R-:W-:Y:S01]  /*03a0*/  IMAD.IADD R40, R3, 0x1, -R40 ;  /* 0x0000000103287824 */ /* 0x000fe200078e0a28 */
[----:B------:R-:W-:Y:S01]  /*03b0*/  ISETP.GE.AND P3, PT, R39, R2, PT ;  /* 0x000000022700720c */ /* 0x000fe20003f66270 */
[----:B------:R-:W-:-:S12]  /*03c0*/  @P4 BRA `(.L_x_3283) ;  /* 0x0000000000484947 */ /* 0x000fd80003800000 */
[----:B------:R-:W0:Y:S01]  /*03d0*/  LDC.64 R34, c[0x0][0x290] ;  /* 0x0000a400ff227b82 */ /* 0x000e220000000a00 */
[----:B------:R-:W-:Y:S01]  /*03e0*/  SHF.R.S32.HI R37, RZ, 0x1f, R4 ;  /* 0x0000001fff257819 */ /* 0x000fe20000011404 */
[----:B------:R-:W-:Y:S01]  /*03f0*/  ULDC.64 UR8, c[0x0][0x298] ;  /* 0x0000a60000087ab9 */ /* 0x000fe20000000a00 */
[--C-:B------:R-:W-:Y:S02]  /*0400*/  SHF.R.S32.HI R42, RZ, 0x1f, R3.reuse ;  /* 0x0000001fff2a7819 */ /* 0x100fe40000011403 */
[----:B------:R-:W-:-:S04]  /*0410*/  IADD3 R36, P2, P4, R32, R4, R3 ;  /* 0x0000000420247210 */ /* 0x000fc80007c5e003 */
[----:B------:R-:W-:Y:S01]  /*0420*/  IADD3.X R37, R33, R37, R42, P2, P4 ;  /* 0x0000002521257210 */ /* 0x000fe200017e842a */
[----:B0-----:R-:W-:-:S04]  /*0430*/  IMAD R42, R34, UR7, RZ ;  /* 0x00000007222a7c24 */ /* 0x001fc8000f8e02ff */
[----:B------:R-:W-:Y:S02]  /*0440*/  IMAD R43, R35, UR6, R42 ;  /* 0x00000006232b7c24 */ /* 0x000fe4000f8e022a */
[----:B------:R-:W-:-:S04]  /*0450*/  IMAD.WIDE.U32 R34, R34, UR6, R36 ;  /* 0x0000000622227c25 */ /* 0x000fc8000f8e0024 */
[----:B------:R-:W-:Y:S02]  /*0460*/  IMAD R37, R41, UR8, RZ ;  /* 0x0000000829257c24 */ /* 0x000fe4000f8e02ff */
[----:B------:R-:W-:Y:S02]  /*0470*/  IMAD.IADD R35, R35, 0x1, R43 ;  /* 0x0000000123237824 */ /* 0x000fe400078e022b */
[C---:B------:R-:W-:Y:S02]  /*0480*/  IMAD R37, R0.reuse, UR9, R37 ;  /* 0x0000000900257c24 */ /* 0x040fe4000f8e0225 */
[----:B------:R-:W-:Y:S01]  /*0490*/  IMAD.WIDE.U32 R34, R0, UR8, R34 ;  /* 0x0000000800227c25 */ /* 0x000fe2000f8e0022 */
[----:B------:R-:W-:-:S03]  /*04a0*/  ULDC.64 UR8, c[0x0][0x288] ;  /* 0x0000a20000087ab9 */ /* 0x000fc60000000a00 */
[----:B------:R-:W-:Y:S01]  /*04b0*/  IMAD.IADD R35, R35, 0x1, R37 ;  /* 0x0000000123237824 */ /* 0x000fe200078e0225 */
[----:B------:R-:W-:-:S04]  /*04c0*/  LEA R42, P2, R34, UR8, 0x2 ;  /* 0x00000008222a7c11 */ /* 0x000fc8000f8410ff */
[----:B------:R-:W-:-:S05]  /*04d0*/  LEA.HI.X R43, R34, UR9, R35, 0x2, P2 ;  /* 0x00000009222b7c11 */ /* 0x000fca00090f1423 */
[----:B------:R0:W5:Y:S04]  /*04e0*/  LDG.E R42, desc[UR4][R42.64] ;  /* 0x000000042a2a7981 */ /* 0x000168000c1e1900 */
.L_x_3283:
[----:B------:R-:W-:Y:S05]  /*04f0*/  BSYNC B0 ;  /* 0x0000000000007941 */ /* 0x000fea0003800000 */
.L_x_3282:
[----:B------:R-:W-:Y:S04]  /*0500*/  BSSY B0, `(.L_x_3284) ;  /* 0x0000022000007945 */ /* 0x000fe80003800000 */
[----:B------:R-:W-:Y:S05]  /*0510*/  @P3 BRA `(.L_x_3285) ;  /* 0x0000000000803947 */ /* 0x000fea0003800000 */
[----:B------:R-:W1:Y:S01]  /*0520*/  LDC.64 R34, c[0x0][0x230] ;  /* 0x00008c00ff227b82 */ /* 0x000e620000000a00 */
[----:B------:R-:W-:Y:S01]  /*0530*/  SHF.L.U32 R36, R40, 0x3, RZ ;  /* 0x0000000328247819 */ /* 0x000fe200000006ff */
[----:B------:R-:W-:Y:S01]  /*0540*/  ULDC.64 UR8, c[0x0][0x238] ;  /* 0x00008e0000087ab9 */ /* 0x000fe20000000a00 */
[C---:B------:R-:W-:Y:S01]  /*0550*/  IADD3 R46, P2, R39.reuse, R32, RZ ;  /* 0x00000020272e7210 */ /* 0x040fe20007f5e0ff */
[----:B------:R-:W-:Y:S01]  /*0560*/  ULDC.64 UR10, c[0x0][0x228] ;  /* 0x00008a00000a7ab9 */ /* 0x000fe20000000a00 */
[----:B------:R-:W-:Y:S01]  /*0570*/  SHF.R.S32.HI R37, RZ, 0x1f, R36 ;  /* 0x0000001fff257819 */ /* 0x000fe20000011424 */
[----:B0-----:R-:W-:Y:S01]  /*0580*/  VIADD R43, R36, 0x20 ;  /* 0x00000020242b7836 */ /* 0x001fe20000000000 */
[----:B------:R-:W-:-:S03]  /*0590*/  LEA.HI.X.SX32 R47, R39, R33, 0x1, P2 ;  /* 0x00000021272f7211 */ /* 0x000fc600010f0eff */
[----:B------:R-:W-:-:S04]  /*05a0*/  IMAD.WIDE R46, R6, 0x40, R46 ;  /* 0x00000040062e7825 */ /* 0x000fc800078e022e */
[----:B-1----:R-:W-:-:S04]  /*05b0*/  IMAD R44, R34, UR7, RZ ;  /* 0x00000007222c7c24 */ /* 0x002fc8000f8e02ff */
[----:B------:R-:W-:Y:S02]  /*05c0*/  IMAD R35, R35, UR6, R44 ;  /* 0x0000000623237c24 */ /* 0x000fe4000f8e022c */
[----:B------:R-:W-:-:S04]  /*05d0*/  IMAD.WIDE.U32 R44, R34, UR6, R36 ;  /* 0x00000006222c7c25 */ /* 0x000fc8000f8e0024 */
[----:B------:R-:W-:Y:S02]  /*05e0*/  IMAD R37, R41, UR8, RZ ;  /* 0x0000000829257c24 */ /* 0x000fe4000f8e02ff */
[----:B------:R-:W-:Y:S02]  /*05f0*/  IMAD.IADD R45, R45, 0x1, R35 ;  /* 0x000000012d2d7824 */ /* 0x000fe400078e0223 */
[C---:B------:R-:W-:Y:S02]  /*0600*/  IMAD R37, R0.reuse, UR9, R37 ;  /* 0x0000000900257c24 */ /* 0x040fe4000f8e0225 */
[----:B------:R-:W-:Y:S01]  /*0610*/  IMAD.WIDE.U32 R34, R0, UR8, R44 ;  /* 0x0000000800227c25 */ /* 0x000fe2000f8e002c */
[----:B------:R-:W-:Y:S02]  /*0620*/  ULDC UR8, c[0x0][0x21c] ;  /* 0x0000870000087ab9 */ /* 0x000fe40000000800 */
[----:B------:R-:W-:Y:S01]  /*0630*/  ISETP.GE.AND P2, PT, R36, UR8, PT ;  /* 0x0000000824007c0c */ /* 0x000fe2000bf46270 */
[----:B------:R-:W-:Y:S01]  /*0640*/  IMAD.IADD R35, R35, 0x1, R37 ;  /* 0x0000000123237824 */ /* 0x000fe200078e0225 */
[----:B------:R-:W-:Y:S01]  /*0650*/  ISETP.GE.AND P4, PT, R43, UR8, PT ;  /* 0x000000082b007c0c */ /* 0x000fe2000bf86270 */
[----:B------:R-:W-:-:S02]  /*0660*/  IMAD R44, R47, UR10, RZ ;  /* 0x0000000a2f2c7c24 */ /* 0x000fc4000f8e02ff */
[----:B------:R-:W-:Y:S02]  /*0670*/  VIADD R37, R36, 0x40 ;  /* 0x0000004024257836 */ /* 0x000fe40000000000 */
[C---:B------:R-:W-:Y:S02]  /*0680*/  IMAD R44, R46.reuse, UR11, R44 ;  /* 0x0000000b2e2c7c24 */ /* 0x040fe4000f8e022c */
[----:B------:R-:W-:Y:S01]  /*0690*/  IMAD.WIDE.U32 R34, R46, UR10, R34 ;  /* 0x0000000a2e227c25 */ /* 0x000fe2000f8e0022 */
[----:B------:R-:W-:Y:S01]  /*06a0*/  ISETP.GE.AND P5, PT, R37, UR8, PT ;  /* 0x0000000825007c0c */ /* 0x000fe2000bfa6270 */
[----:B------:R-:W-:-:S03]  /*06b0*/  ULDC.64 UR8, c[0x0][0x210] ;  /* 0x0000840000087ab9 */ /* 0x000fc60000000a00 */
[----:B------:R-:W-:Y:S02]  /*06c0*/  IADD3 R35, R35, R44, RZ ;  /* 0x0000002c23237210 */ /* 0x000fe40007ffe0ff */
[----:B------:R-:W-:-:S04]  /*06d0*/  LEA R36, P6, R34, UR8, 0x1 ;  /* 0x0000000822247c11 */ /* 0x000fc8000f8c08ff */
[----:B------:R-:W-:-:S05]  /*06e0*/  LEA.HI.X R37, R34, UR9, R35, 0x1, P6 ;  /* 0x0000000922257c11 */ /* 0x000fca000b0f0c23 */
[----:B------:R1:W5:Y:S04]  /*06f0*/  @!P2 LDG.E.128 R8, desc[UR4][R36.64] ;  /* 0x000000042408a981 */ /* 0x000368000c1e1d00 */
[----:B------:R1:W5:Y:S04]  /*0700*/  @!P4 LDG.E.128 R12, desc[UR4][R36.64+0x40] ;  /* 0x00004004240cc981 */ /* 0x000368000c1e1d00 */
[----:B------:R1:W5:Y:S02]  /*0710*/  @!P5 LDG.E.128 R24, desc[UR4][R36.64+0x80] ;  /* 0x000080042418d981 */ /* 0x000364000c1e1d00 */
.L_x_3285:
[----:B------:R-:W-:Y:S05]  /*0720*/  BSYNC B0 ;  /* 0x0000000000007941 */ /* 0x000fea0003800000 */
.L_x_3284:
[----:B------:R-:W-:Y:S04]  /*0730*/  BSSY B0, `(.L_x_3286) ;  /* 0x0000022000007945 */ /* 0x000fe80003800000 */
[----:B------:R-:W-:Y:S05]  /*0740*/  @P3 BRA `(.L_x_3287) ;  /* 0x0000000000803947 */ /* 0x000fea0003800000 */
[----:B------:R-:W2:Y:S01]  /*0750*/  LDC.64 R34, c[0x0][0x250] ;  /* 0x00009400ff227b82 */ /* 0x000ea20000000a00 */
[----:B-1----:R-:W-:Y:S01]  /*0760*/  IMAD.SHL.U32 R36, R40, 0x8, RZ ;  /* 0x0000000828247824 */ /* 0x002fe200078e00ff */
[C---:B------:R-:W-:Y:S01]  /*0770*/  IADD3 R32, P2, R39.reuse, R32, RZ ;  /* 0x0000002027207210 */ /* 0x040fe20007f5e0ff */
[----:B------:R-:W-:Y:S01]  /*0780*/  ULDC.64 UR8, c[0x0][0x258] ;  /* 0x0000960000087ab9 */ /* 0x000fe20000000a00 */
[----:B------:R-:W-:Y:S02]  /*0790*/  ULDC UR10, c[0x0][0x21c] ;  /* 0x00008700000a7ab9 */ /* 0x000fe40000000800 */
[----:B------:R-:W-:Y:S02]  /*07a0*/  SHF.R.S32.HI R37, RZ, 0x1f, R36 ;  /* 0x0000001fff257819 */ /* 0x000fe40000011424 */
[----:B------:R-:W-:Y:S02]  /*07b0*/  LEA.HI.X.SX32 R33, R39, R33, 0x1, P2 ;  /* 0x0000002127217211 */ /* 0x000fe400010f0eff */
[----:B------:R-:W-:Y:S01]  /*07c0*/  ISETP.GE.AND P3, PT, R36, UR10, PT ;  /* 0x0000000a24007c0c */ /* 0x000fe2000bf66270 */
[----:B------:R-:W-:-:S04]  /*07d0*/  IMAD.WIDE R32, R6, 0x40, R32 ;  /* 0x0000004006207825 */ /* 0x000fc800078e0220 */
[----:B--2---:R-:W-:-:S04]  /*07e0*/  IMAD R44, R34, UR7, RZ ;  /* 0x00000007222c7c24 */ /* 0x004fc8000f8e02ff */
[----:B0-----:R-:W-:Y:S02]  /*07f0*/  IMAD R43, R35, UR6, R44 ;  /* 0x00000006232b7c24 */ /* 0x001fe4000f8e022c */
[----:B------:R-:W-:-:S04]  /*0800*/  IMAD.WIDE.U32 R34, R34, UR6, R36 ;  /* 0x0000000622227c25 */ /* 0x000fc8000f8e0024 */
[----:B------:R-:W-:Y:S02]  /*0810*/  IMAD R37, R41, UR8, RZ ;  /* 0x0000000829257c24 */ /* 0x000fe4000f8e02ff */
[----:B------:R-:W-:Y:S02]  /*0820*/  IMAD.IADD R35, R35, 0x1, R43 ;  /* 0x0000000123237824 */ /* 0x000fe400078e022b */
[C---:B------:R-:W-:Y:S02]  /*0830*/  IMAD R37, R0.reuse, UR9, R37 ;  /* 0x0000000900257c24 */ /* 0x040fe4000f8e0225 */
[----:B------:R-:W-:Y:S01]  /*0840*/  IMAD.WIDE.U32 R34, R0, UR8, R34 ;  /* 0x0000000800227c25 */ /* 0x000fe2000f8e0022 */
[----:B------:R-:W-:-:S03]  /*0850*/  ULDC.64 UR8, c[0x0][0x248] ;  /* 0x0000920000087ab9 */ /* 0x000fc60000000a00 */
[----:B------:R-:W-:Y:S01]  /*0860*/  IMAD.IADD R35, R35, 0x1, R37 ;  /* 0x0000000123237824 */ /* 0x000fe200078e0225 */
[C---:B------:R-:W-:Y:S01]  /*0870*/  IADD3 R37, R36.reuse, 0x40, RZ ;  /* 0x0000004024257810 */ /* 0x040fe20007ffe0ff */
[----:B------:R-:W-:Y:S02]  /*0880*/  IMAD R33, R33, UR8, RZ ;  /* 0x0000000821217c24 */ /* 0x000fe4000f8e02ff */
[----:B------:R-:W-:Y:S01]  /*0890*/  VIADD R43, R36, 0x20 ;  /* 0x00000020242b7836 */ /* 0x000fe20000000000 */
[----:B------:R-:W-:Y:S01]  /*08a0*/  ISETP.GE.AND P5, PT, R37, UR10, PT ;  /* 0x0000000a25007c0c */ /* 0x000fe2000bfa6270 */
[C---:B------:R-:W-:Y:S02]  /*08b0*/  IMAD R33, R32.reuse, UR9, R33 ;  /* 0x0000000920217c24 */ /* 0x040fe4000f8e0221 */
[----:B------:R-:W-:Y:S01]  /*08c0*/  IMAD.WIDE.U32 R34, R32, UR8, R34 ;  /* 0x0000000820227c25 */ /* 0x000fe2000f8e0022 */
[----:B------:R-:W-:Y:S01]  /*08d0*/  ISETP.GE.AND P4, PT, R43, UR10, PT ;  /* 0x0000000a2b007c0c */ /* 0x000fe2000bf86270 */
[----:B------:R-:W-:-:S02]  /*08e0*/  ULDC.64 UR8, c[0x0][0x240] ;  /* 0x0000900000087ab9 */ /* 0x000fc40000000a00 */
[----:B------:R-:W-:Y:S01]  /*08f0*/  IMAD.IADD R33, R35, 0x1, R33 ;  /* 0x0000000123217824 */ /* 0x000fe200078e0221 */
[----:B------:R-:W-:-:S04]  /*0900*/  LEA R32, P2, R34, UR8, 0x1 ;  /* 0x0000000822207c11 */ /* 0x000fc8000f8408ff */
[----:B------:R-:W-:-:S05]  /*0910*/  LEA.HI.X R33, R34, UR9, R33, 0x1, P2 ;  /* 0x0000000922217c11 */ /* 0x000fca00090f0c21 */
[----:B------:R2:W5:Y:S04]  /*0920*/  @!P3 LDG.E.128 R16, desc[UR4][R32.64] ;  /* 0x000000042010b981 */ /* 0x000568000c1e1d00 */
[----:B------:R2:W5:Y:S04]  /*0930*/  @!P4 LDG.E.128 R20, desc[UR4][R32.64+0x40] ;  /* 0x000040042014c981 */ /* 0x000568000c1e1d00 */
[----:B------:R2:W5:Y:S02]  /*0940*/  @!P5 LDG.E.128 R28, desc[UR4][R32.64+0x80] ;  /* 0x00008004201cd981 */ /* 0x000564000c1e1d00 */
.L_x_3287:
[----:B------:R-:W-:Y:S05]  /*0950*/  BSYNC B0 ;  /* 0x0000000000007941 */ /* 0x000fea0003800000 */
.L_x_3286:
[C---:B--2--5:R-:W-:Y:S01]  /*0960*/  LOP3.LUT R32, R8.reuse, 0xffff0000, RZ, 0xc0, !PT ;  /* 0xffff000008207812 */ /* 0x064fe200078ec0ff */
[----:B------:R-:W-:Y:S01]  /*0970*/  IMAD.U32 R8, R8, 0x10000, RZ ;  /* 0x0001000008087824 */ /* 0x000fe200078e00ff */
[C---:B------:R-:W-:Y:S01]  /*0980*/  LOP3.LUT R35, R16.reuse, 0xffff0000, RZ, 0xc0, !PT ;  /* 0xffff000010237812 */ /* 0x040fe200078ec0ff */
[----:B------:R-:W-:Y:S01]  /*0990*/  IMAD.U32 R33, R16, 0x10000, RZ ;  /* 0x0001000010217824 */ /* 0x000fe200078e00ff */
[----:B------:R-:W-:Y:S01]  /*09a0*/  ISETP.NE.AND P2, PT, R40, RZ, PT ;  /* 0x000000ff2800720c */ /* 0x000fe20003f45270 */
[----:B------:R-:W-:Y:S01]  /*09b0*/  IMAD.U32 R16, R9, 0x10000, RZ ;  /* 0x0001000009107824 */ /* 0x000fe200078e00ff */
[----:B------:R-:W-:Y:S01]  /*09c0*/  BSSY B0, `(.L_x_3288) ;  /* 0x0000064000007945 */ /* 0x000fe20003800000 */
[----:B-1----:R-:W-:Y:S01]  /*09d0*/  FMUL.FTZ R37, R32, R35 ;  /* 0x0000002320257220 */ /* 0x002fe20000410000 */
[C---:B------:R-:W-:Y:S01]  /*09e0*/  SHF.L.U32 R35, R17.reuse, 0x10, RZ ;  /* 0x0000001011237819 */ /* 0x040fe200000006ff */
[----:B------:R-:W-:Y:S01]  /*09f0*/  @P0 IMAD R7, R38, 0x40, R7 ;  /* 0x0000004026070824 */ /* 0x000fe200078e0207 */
        /* <DEDUP_REMOVED lines=10> */
[C---:B------:R-:W-:Y:S01]  /*0aa0*/  IMAD.U32 R9, R11.reuse, 0x10000, RZ ;  /* 0x000100000b097824 */ /* 0x040fe200078e00ff */
[----:B------:R-:W-:Y:S01]  /*0ab0*/  LOP3.LUT R10, R11, 0xffff0000, RZ, 0xc0, !PT ;  /* 0xffff00000b0a7812 */ /* 0x000fe200078ec0ff */
[C---:B------:R-:W-:Y:S02]  /*0ac0*/  IMAD.U32 R16, R19.reuse, 0x10000, RZ ;  /* 0x0001000013107824 */ /* 0x040fe400078e00ff */
[----:B------:R-:W-:Y:S01]  /*0ad0*/  FFMA.FTZ R8, R8, R17, R33 ;  /* 0x0000001108087223 */ /* 0x000fe20000010021 */
[----:B------:R-:W-:Y:S01]  /*0ae0*/  LOP3.LUT R19, R19, 0xffff0000, RZ, 0xc0, !PT ;  /* 0xffff000013137812 */ /* 0x000fe200078ec0ff */
[----:B------:R-:W-:-:S02]  /*0af0*/  IMAD.U32 R11, R20, 0x10000, RZ ;  /* 0x00010000140b7824 */ /* 0x000fc400078e00ff */
[----:B------:R-:W-:Y:S01]  /*0b00*/  FFMA.FTZ R9, R9, R16, R8 ;  /* 0x0000001009097223 */ /* 0x000fe20000010008 */
[----:B------:R-:W-:-:S03]  /*0b10*/  SHF.L.U32 R8, R12, 0x10, RZ ;  /* 0x000000100c087819 */ /* 0x000fc600000006ff */
[----:B------:R-:W-:Y:S01]  /*0b20*/  FFMA.FTZ R19, R10, R19, R9 ;  /* 0x000000130a137223 */ /* 0x000fe20000010009 */
[----:B------:R-:W-:Y:S02]  /*0b30*/  LOP3.LUT R9, R12, 0xffff0000, RZ, 0xc0, !PT ;  /* 0xffff00000c097812 */ /* 0x000fe400078ec0ff */
[----:B------:R-:W-:Y:S01]  /*0b40*/  LOP3.LUT R10, R20, 0xffff0000, RZ, 0xc0, !PT ;  /* 0xffff0000140a7812 */ /* 0x000fe200078ec0ff */
[----:B------:R-:W-:Y:S01]  /*0b50*/  FFMA.FTZ R12, R8, R11, R19 ;  /* 0x0000000b080c7223 */ /* 0x000fe20000010013 */
[----:B------:R-:W-:Y:S02]  /*0b60*/  IMAD.U32 R8, R13, 0x10000, RZ ;  /* 0x000100000d087824 */ /* 0x000fe400078e00ff */
[----:B------:R-:W-:Y:S02]  /*0b70*/  IMAD.U32 R11, R21, 0x10000, RZ ;  /* 0x00010000150b7824 */ /* 0x000fe400078e00ff */
[----:B------:R-:W-:Y:S01]  /*0b80*/  FFMA.FTZ R9, R9, R10, R12 ;  /* 0x0000000a09097223 */ /* 0x000fe2000001000c */
[----:B------:R-:W-:-:S02]  /*0b90*/  LOP3.LUT R12, R13, 0xffff0000, RZ, 0xc0, !PT ;  /* 0xffff00000d0c7812 */ /* 0x000fc400078ec0ff */
[----:B------:R-:W-:Y:S01]  /*0ba0*/  LOP3.LUT R21, R21, 0xffff0000, RZ, 0xc0, !PT ;  /* 0xffff000015157812 */ /* 0x000fe200078ec0ff */
[----:B------:R-:W-:Y:S01]  /*0bb0*/  FFMA.FTZ R9, R8, R11, R9 ;  /* 0x0000000b08097223 */ /* 0x000fe20000010009 */
[----:B------:R-:W-:Y:S01]  /*0bc0*/  SHF.L.U32 R11, R22, 0x10, RZ ;  /* 0x00000010160b7819 */ /* 0x000fe200000006ff */
[----:B------:R-:W-:Y:S01]  /*0bd0*/  IMAD.U32 R8, R14, 0x10000, RZ ;  /* 0x000100000e087824 */ /* 0x000fe200078e00ff */
[----:B------:R-:W-:Y:S01]  /*0be0*/  LOP3.LUT R10, R22, 0xffff0000, RZ, 0xc0, !PT ;  /* 0xffff0000160a7812 */ /* 0x000fe200078ec0ff */
[----:B------:R-:W-:Y:S01]  /*0bf0*/  FFMA.FTZ R21, R12, R21, R9 ;  /* 0x000000150c157223 */ /* 0x000fe20000010009 */
[----:B------:R-:W-:Y:S02]  /*0c00*/  LOP3.LUT R9, R14, 0xffff0000, RZ, 0xc0, !PT ;  /* 0xffff00000e097812 */ /* 0x000fe400078ec0ff */
[C---:B------:R-:W-:Y:S01]  /*0c10*/  LOP3.LUT R14, R15.reuse, 0xffff0000, RZ, 0xc0, !PT ;  /* 0xffff00000f0e7812 */ /* 0x040fe200078ec0ff */
[----:B------:R-:W-:Y:S01]  /*0c20*/  FFMA.FTZ R12, R8, R11, R21 ;  /* 0x0000000b080c7223 */ /* 0x000fe20000010015 */
[----:B------:R-:W-:-:S02]  /*0c30*/  IMAD.U32 R8, R15, 0x10000, RZ ;  /* 0x000100000f087824 */ /* 0x000fc400078e00ff */
[----:B------:R-:W-:Y:S02]  /*0c40*/  IMAD.U32 R11, R23, 0x10000, RZ ;  /* 0x00010000170b7824 */ /* 0x000fe400078e00ff */
        /* <DEDUP_REMOVED lines=8> */
[----:B------:R-:W-:-:S03]  /*0cd0*/  LOP3.LUT R11, R28, 0xffff0000, RZ, 0xc0, !PT ;  /* 0xffff00001c0b7812 */ /* 0x000fc600078ec0ff */
[----:B------:R-:W-:Y:S01]  /*0ce0*/  FFMA.FTZ R23, R8, R9, R23 ;  /* 0x0000000908177223 */ /* 0x000fe20000010017 */
[C---:B------:R-:W-:Y:S01]  /*0cf0*/  IMAD.U32 R8, R25.reuse, 0x10000, RZ ;  /* 0x0001000019087824 */ /* 0x040fe200078e00ff */
[----:B------:R-:W-:Y:S01]  /*0d00*/  LOP3.LUT R25, R25, 0xffff0000, RZ, 0xc0, !PT ;  /* 0xffff000019197812 */ /* 0x000fe200078ec0ff */
[----:B------:R-:W-:Y:S02]  /*0d10*/  IMAD.U32 R9, R29, 0x10000, RZ ;  /* 0x000100001d097824 */ /* 0x000fe400078e00ff */
[----:B------:R-:W-:-:S04]  /*0d20*/  FFMA.FTZ R11, R24, R11, R23 ;  /* 0x0000000b180b7223 */ /* 0x000fc80000010017 */
        /* <DEDUP_REMOVED lines=8> */
[C---:B------:R-:W-:Y:S01]  /*0db0*/  IMAD.U32 R8, R27.reuse, 0x10000, RZ ;  /* 0x000100001b087824 */ /* 0x040fe200078e00ff */
[----:B------:R-:W-:Y:S01]  /*0dc0*/  LOP3.LUT R27, R27, 0xffff0000, RZ, 0xc0, !PT ;  /* 0xffff00001b1b7812 */ /* 0x000fe200078ec0ff */
[----:B------:R-:W-:-:S02]  /*0dd0*/  IMAD.U32 R9, R31, 0x10000, RZ ;  /* 0x000100001f097824 */ /* 0x000fc400078e00ff */
[----:B------:R-:W-:-:S04]  /*0de0*/  FFMA.FTZ R11, R26, R11, R25 ;  /* 0x0000000b1a0b7223 */ /* 0x000fc80000010019 */
[----:B------:R-:W-:-:S04]  /*0df0*/  FFMA.FTZ R8, R8, R9, R11 ;  /* 0x0000000908087223 */ /* 0x000fc8000001000b */
[----:B------:R-:W-:Y:S01]  /*0e00*/  FFMA.FTZ R27, R27, R10, R8 ;  /* 0x0000000a1b1b7223 */ /* 0x000fe20000010008 */
[----:B------:R-:W-:-:S04]  /*0e10*/  @P0 SHF.R.S32.HI R10, RZ, 0x1f, R7 ;  /* 0x0000001fff0a0819 */ /* 0x000fc80000011407 */
[----:B------:R-:W1:Y:S01]  /*0e20*/  SHFL.BFLY PT, R8, R27, 0x2, 0x1f ;  /* 0x0c401f001b087f89 */ /* 0x000e6200000e0000 */
[----:B------:R-:W-:Y:S01]  /*0e30*/  @P0 LEA.HI R10, R10, R7, RZ, 0x6 ;  /* 0x000000070a0a0211 */ /* 0x000fe200078f30ff */
[----:B------:R-:W-:-:S06]  /*0e40*/  HFMA2.MMA R7, -RZ, RZ, 0, 0 ;  /* 0x00000000ff077435 */ /* 0x000fcc00000001ff */
[----:B------:R-:W-:Y:S01]  /*0e50*/  @P0 LOP3.LUT R7, R10, 0xffffffc0, RZ, 0xc0, !PT ;  /* 0xffffffc00a070812 */ /* 0x000fe200078ec0ff */
[----:B-1----:R-:W-:Y:S02]  /*0e60*/  FADD.FTZ R11, R27, R8 ;  /* 0x000000081b0b7221 */ /* 0x002fe40000010000 */
[----:B------:R-:W1:Y:S03]  /*0e70*/  LDC.64 R8, c[0x0][0x2d0] ;  /* 0x0000b400ff087b82 */ /* 0x000e660000000a00 */
[----:B------:R-:W2:Y:S02]  /*0e80*/  SHFL.BFLY PT, R12, R11, 0x1, 0x1f ;  /* 0x0c201f000b0c7f89 */ /* 0x000ea400000e0000 */
[----:B--2---:R-:W-:Y:S01]  /*0e90*/  FADD.FTZ R16, R11, R12 ;  /* 0x0000000c0b107221 */ /* 0x004fe20000010000 */
[----:B------:R-:W-:Y:S06]  /*0ea0*/  @P2 BRA `(.L_x_3289) ;  /* 0x0000000000542947 */ /* 0x000fec0003800000 */
[----:B------:R-:W2:Y:S01]  /*0eb0*/  LDC.64 R14, c[0x0][0x278] ;  /* 0x00009e00ff0e7b82 */ /* 0x000ea20000000a00 */
[----:B------:R-:W-:Y:S01]  /*0ec0*/  SHF.R.S32.HI R12, RZ, 0x1f, R39 ;  /* 0x0000001fff0c7819 */ /* 0x000fe20000011427 */
[----:B------:R-:W-:Y:S01]  /*0ed0*/  ULDC.64 UR8, c[0x0][0x280] ;  /* 0x0000a00000087ab9 */ /* 0x000fe20000000a00 */
[--C-:B------:R-:W-:Y:S02]  /*0ee0*/  IADD3 R10, P0, P2, R7, R39, R4.reuse ;  /* 0x00000027070a7210 */ /* 0x100fe40007a1e004 */
[----:B------:R-:W-:Y:S02]  /*0ef0*/  SHF.R.S32.HI R13, RZ, 0x1f, R4 ;  /* 0x0000001fff0d7819 */ /* 0x000fe40000011404 */
[----:B------:R-:W-:-:S04]  /*0f00*/  SHF.R.S32.HI R11, RZ, 0x1f, R7 ;  /* 0x0000001fff0b7819 */ /* 0x000fc80000011407 */
[----:B------:R-:W-:Y:S02]  /*0f10*/  IADD3.X R11, R11, R12, R13, P0, P2 ;  /* 0x0000000c0b0b7210 */ /* 0x000fe400007e440d */
[----:B------:R-:W-:Y:S01]  /*0f20*/  ISETP.GE.AND P0, PT, R39, R2, PT ;  /* 0x000000022700720c */ /* 0x000fe20003f06270 */
[C---:B--2---:R-:W-:Y:S02]  /*0f30*/  IMAD R12, R14.reuse, UR7, RZ ;  /* 0x000000070e0c7c24 */ /* 0x044fe4000f8e02ff */
[----:B------:R-:W-:-:S04]  /*0f40*/  IMAD.WIDE.U32 R10, R14, UR6, R10 ;  /* 0x000000060e0a7c25 */ /* 0x000fc8000f8e000a */
[----:B------:R-:W-:Y:S02]  /*0f50*/  IMAD R13, R15, UR6, R12 ;  /* 0x000000060f0d7c24 */ /* 0x000fe4000f8e020c */
[----:B------:R-:W-:Y:S02]  /*0f60*/  IMAD R15, R41, UR8, RZ ;  /* 0x00000008290f7c24 */ /* 0x000fe4000f8e02ff */
[----:B------:R-:W-:Y:S02]  /*0f70*/  IMAD.IADD R11, R11, 0x1, R13 ;  /* 0x000000010b0b7824 */ /* 0x000fe400078e020d */
[C---:B------:R-:W-:Y:S02]  /*0f80*/  IMAD R15, R0.reuse, UR9, R15 ;  /* 0x00000009000f7c24 */ /* 0x040fe4000f8e020f */
[----:B------:R-:W-:Y:S01]  /*0f90*/  IMAD.WIDE.U32 R10, R0, UR8, R10 ;  /* 0x00000008000a7c25 */ /* 0x000fe2000f8e000a */
[----:B------:R-:W-:-:S03]  /*0fa0*/  ULDC.64 UR8, c[0x0][0x260] ;  /* 0x0000980000087ab9 */ /* 0x000fc60000000a00 */
[----:B------:R-:W-:Y:S01]  /*0fb0*/  IMAD.IADD R11, R11, 0x1, R15 ;  /* 0x000000010b0b7824 */ /* 0x000fe200078e020f */
[----:B------:R-:W-:-:S04]  /*0fc0*/  LEA R12, P2, R10, UR8, 0x2 ;  /* 0x000000080a0c7c11 */ /* 0x000fc8000f8410ff */
[----:B------:R-:W-:Y:S02]  /*0fd0*/  LEA.HI.X R13, R10, UR9, R11, 0x2, P2 ;  /* 0x000000090a0d7c11 */ /* 0x000fe400090f140b */
[----:B------:R-:W-:-:S05]  /*0fe0*/  FSEL R11, R16, RZ, !P0 ;  /* 0x000000ff100b7208 */ /* 0x000fca0004000000 */
[----:B------:R2:W-:Y:S02]  /*0ff0*/  STG.E desc[UR4][R12.64], R11 ;  /* 0x0000000b0c007986 */ /* 0x0005e4000c101904 */
.L_x_3289:
[----:B------:R-:W-:Y:S05]  /*1000*/  BSYNC B0 ;  /* 0x0000000000007941 */ /* 0x000fea0003800000 */
.L_x_3288:
[----:B------:R-:W-:Y:S01]  /*1010*/  VIADD R5, R5, 0x3f ;  /* 0x0000003f05057836 */ /* 0x000fe20000000000 */
[----:B--2---:R-:W-:Y:S01]  /*1020*/  SHF.L.U32 R12, R3, 0x2, RZ ;  /* 0x00000002030c7819 */ /* 0x004fe200000006ff */
[----:B------:R-:W-:Y:S01]  /*1030*/  IMAD R10, R7, 0x60, RZ ;  /* 0x00000060070a7824 */ /* 0x000fe200078e02ff */
[----:B------:R-:W-:Y:S01]  /*1040*/  BSSY B0, `(.L_x_3290) ;  /* 0x0000027000007945 */ /* 0x000fe20003800000 */
[----:B------:R-:W-:Y:S01]  /*1050*/  IMAD R11, R6, 0x1800, RZ ;  /* 0x00001800060b7824 */ /* 0x000fe200078e02ff */
[----:B------:R-:W-:Y:S01]  /*1060*/  SHF.R.S32.HI R2, RZ, 0x1f, R5 ;  /* 0x0000001fff027819 */ /* 0x000fe20000011405 */
[----:B-1----:R-:W-:Y:S01]  /*1070*/  IMAD R16, R8, UR7, RZ ;  /* 0x0000000708107c24 */ /* 0x002fe2000f8e02ff */
[----:B------:R-:W-:Y:S02]  /*1080*/  SHF.R.S32.HI R13, RZ, 0x1f, R10 ;  /* 0x0000001fff0d7819 */ /* 0x000fe4000001140a */
[----:B------:R-:W-:Y:S02]  /*1090*/  LEA.HI R2, R2, R5, RZ, 0x6 ;  /* 0x0000000502027211 */ /* 0x000fe400078f30ff */
[----:B------:R-:W-:-:S02]  /*10a0*/  IADD3 R10, P0, P2, R10, R12, R11 ;  /* 0x0000000c0a0a7210 */ /* 0x000fc40007a1e00b */
[----:B------:R-:W-:Y:S02]  /*10b0*/  LOP3.LUT R5, R2, 0xffffffc0, RZ, 0xc0, !PT ;  /* 0xffffffc002057812 */ /* 0x000fe400078ec0ff */
[----:B------:R-:W-:Y:S02]  /*10c0*/  SHF.R.S32.HI R14, RZ, 0x1f, R11 ;  /* 0x0000001fff0e7819 */ /* 0x000fe4000001140b */
[----:B------:R-:W-:Y:S01]  /*10d0*/  SHF.R.S32.HI R12, RZ, 0x1f, R12 ;  /* 0x0000001fff0c7819 */ /* 0x000fe2000001140c */
[----:B------:R-:W-:Y:S02]  /*10e0*/  IMAD.IADD R2, R5, 0x1, -R4 ;  /* 0x0000000105027824 */ /* 0x000fe400078e0a04 */
[----:B------:R-:W-:Y:S01]  /*10f0*/  IMAD R5, R9, UR6, R16 ;  /* 0x0000000609057c24 */ /* 0x000fe2000f8e0210 */
[----:B------:R-:W-:Y:S02]  /*1100*/  IADD3.X R11, R13, R12, R14, P0, P2 ;  /* 0x0000000c0d0b7210 */ /* 0x000fe400007e440e */
[----:B------:R-:W-:Y:S01]  /*1110*/  ISETP.GE.OR P1, PT, R3, R2, P1 ;  /* 0x000000020300720c */ /* 0x000fe20000f26670 */
[----:B------:R-:W-:-:S04]  /*1120*/  IMAD.WIDE.U32 R8, R8, UR6, R10 ;  /* 0x0000000608087c25 */ /* 0x000fc8000f8e000a */
[----:B------:R-:W-:-:S08]  /*1130*/  IMAD.IADD R5, R9, 0x1, R5 ;  /* 0x0000000109057824 */ /* 0x000fd000078e0205 */
[----:B------:R-:W-:Y:S05]  /*1140*/  @P1 BRA `(.L_x_3291) ;  /* 0x0000000000581947 */ /* 0x000fea0003800000 */
[----:B------:R-:W1:Y:S01]  /*1150*/  LDC.64 R12, c[0x0][0x2a8] ;  /* 0x0000aa00ff0c7b82 */ /* 0x000e620000000a00 */
[----:B------:R-:W-:Y:S01]  /*1160*/  IADD3 R10, P0, P1, R7, R4, R3 ;  /* 0x00000004070a7210 */ /* 0x000fe2000791e003 */
[----:B------:R-:W-:Y:S01]  /*1170*/  ULDC.64 UR8, c[0x0][0x2b0] ;  /* 0x0000ac0000087ab9 */ /* 0x000fe20000000a00 */
[----:B------:R-:W-:Y:S02]  /*1180*/  SHF.R.S32.HI R11, RZ, 0x1f, R7 ;  /* 0x0000001fff0b7819 */ /* 0x000fe40000011407 */
[----:B------:R-:W-:Y:S02]  /*1190*/  SHF.R.S32.HI R2, RZ, 0x1f, R4 ;  /* 0x0000001fff027819 */ /* 0x000fe40000011404 */
[----:B------:R-:W-:-:S04]  /*11a0*/  SHF.R.S32.HI R7, RZ, 0x1f, R3 ;  /* 0x0000001fff077819 */ /* 0x000fc80000011403 */
[----:B------:R-:W-:Y:S02]  /*11b0*/  IADD3.X R11, R11, R2, R7, P0, P1 ;  /* 0x000000020b0b7210 */ /* 0x000fe400007e2407 */
[----:B------:R-:W-:Y:S01]  /*11c0*/  FSETP.NEU.FTZ.AND P0, PT, R42, -INF , PT ;  /* 0xff8000002a00780b */ /* 0x000fe20003f1d000 */
[C---:B-1----:R-:W-:Y:S02]  /*11d0*/  IMAD R2, R12.reuse, UR7, RZ ;  /* 0x000000070c027c24 */ /* 0x042fe4000f8e02ff */
[----:B------:R-:W-:-:S04]  /*11e0*/  IMAD.WIDE.U32 R10, R12, UR6, R10 ;  /* 0x000000060c0a7c25 */ /* 0x000fc8000f8e000a */
[----:B------:R-:W-:Y:S02]  /*11f0*/  IMAD R7, R13, UR6, R2 ;  /* 0x000000060d077c24 */ /* 0x000fe4000f8e0202 */
[----:B------:R-:W-:Y:S01]  /*1200*/  FMUL.FTZ R2, R42, 1.4426950216293334961 ;  /* 0x3fb8aa3b2a027820 */ /* 0x000fe20000410000 */
[----:B------:R-:W-:Y:S02]  /*1210*/  IMAD R13, R41, UR8, RZ ;  /* 0x00000008290d7c24 */ /* 0x000fe4000f8e02ff */
[----:B------:R-:W-:Y:S02]  /*1220*/  IMAD.IADD R11, R11, 0x1, R7 ;  /* 0x000000010b0b7824 */ /* 0x000fe400078e0207 */
[C---:B------:R-:W-:Y:S02]  /*1230*/  IMAD R7, R0.reuse, UR9, R13 ;  /* 0x0000000900077c24 */ /* 0x040fe4000f8e020d */
[----:B------:R-:W-:Y:S01]  /*1240*/  IMAD.WIDE.U32 R10, R0, UR8, R10 ;  /* 0x00000008000a7c25 */ /* 0x000fe2000f8e000a */
[----:B------:R-:W-:-:S04]  /*1250*/  ULDC.64 UR8, c[0x0][0x2a0] ;  /* 0x0000a80000087ab9 */ /* 0x000fc80000000a00 */
[----:B------:R-:W-:Y:S02]  /*1260*/  IADD3 R7, R11, R7, RZ ;  /* 0x000000070b077210 */ /* 0x000fe40007ffe0ff */
[----:B------:R-:W-:-:S04]  /*1270*/  LEA R12, P1, R10, UR8, 0x2 ;  /* 0x000000080a0c7c11 */ /* 0x000fc8000f8210ff */
[----:B------:R-:W-:Y:S02]  /*1280*/  LEA.HI.X R13, R10, UR9, R7, 0x2, P1 ;  /* 0x000000090a0d7c11 */ /* 0x000fe400088f1407 */
[----:B------:R-:W-:-:S05]  /*1290*/  FSEL R7, R2, RZ, P0 ;  /* 0x000000ff02077208 */ /* 0x000fca0000000000 */
[----:B------:R1:W-:Y:S02]  /*12a0*/  STG.E desc[UR4][R12.64], R7 ;  /* 0x000000070c007986 */ /* 0x0003e4000c101904 */
.L_x_3291:
[----:B------:R-:W-:Y:S05]  /*12b0*/  BSYNC B0 ;  /* 0x0000000000007941 */ /* 0x000fea0003800000 */
.L_x_3290:
[----:B------:R-:W-:Y:S01]  /*12c0*/  ULDC.64 UR10, c[0x0][0x2e8] ;  /* 0x0000ba00000a7ab9 */ /* 0x000fe20000000a00 */
[----:B------:R-:W-:Y:S01]  /*12d0*/  ULDC.64 UR8, c[0x0][0x2d8] ;  /* 0x0000b60000087ab9 */ /* 0x000fe20000000a00 */
[----:B------:R-:W-:Y:S01]  /*12e0*/  ISETP.NE.U32.AND P0, PT, RZ, UR10, PT ;  /* 0x0000000aff007c0c */ /* 0x000fe2000bf05070 */
[----:B------:R-:W-:Y:S02]  /*12f0*/  IMAD R41, R41, UR8, RZ ;  /* 0x0000000829297c24 */ /* 0x000fe4000f8e02ff */
[----:B------:R-:W-:Y:S01]  /*1300*/  IMAD.MOV.U32 R4, RZ, RZ, R8 ;  /* 0x000000ffff047224 */ /* 0x000fe200078e0008 */
[----:B------:R-:W-:Y:S01]  /*1310*/  ISETP.NE.AND.EX P0, PT, RZ, UR11, PT, P0 ;  /* 0x0000000bff007c0c */ /* 0x000fe2000bf05300 */
[C---:B------:R-:W-:Y:S02]  /*1320*/  IMAD R41, R0.reuse, UR9, R41 ;  /* 0x0000000900297c24 */ /* 0x040fe4000f8e0229 */
[----:B------:R-:W-:Y:S01]  /*1330*/  IMAD.WIDE.U32 R4, R0, UR8, R4 ;  /* 0x0000000800047c25 */ /* 0x000fe2000f8e0004 */
[----:B------:R-:W-:Y:S01]  /*1340*/  ISETP.NE.OR P0, PT, R3, RZ, !P0 ;  /* 0x000000ff0300720c */ /* 0x000fe20004705670 */
[----:B------:R-:W-:-:S02]  /*1350*/  ULDC.64 UR8, c[0x0][0x2b8] ;  /* 0x0000ae0000087ab9 */ /* 0x000fc40000000a00 */
[----:B------:R-:W-:Y:S01]  /*1360*/  IMAD.IADD R5, R5, 0x1, R41 ;  /* 0x0000000105057824 */ /* 0x000fe200078e0229 */
[----:B------:R-:W-:-:S04]  /*1370*/  LEA R8, P1, R4, UR8, 0x2 ;  /* 0x0000000804087c11 */ /* 0x000fc8000f8210ff */
[----:B------:R-:W-:-:S05]  /*1380*/  LEA.HI.X R9, R4, UR9, R5, 0x2, P1 ;  /* 0x0000000904097c11 */ /* 0x000fca00088f1405 */
[----:B------:R2:W-:Y:S04]  /*1390*/  STG.E.128 desc[UR4][R8.64], RZ ;  /* 0x000000ff08007986 */ /* 0x0005e8000c101d04 */
[----:B------:R2:W-:Y:S04]  /*13a0*/  STG.E.128 desc[UR4][R8.64+0x1000], RZ ;  /* 0x001000ff08007986 */ /* 0x0005e8000c101d04 */
[----:B------:R2:W-:Y:S04]  /*13b0*/  STG.E.128 desc[UR4][R8.64+0x2000], RZ ;  /* 0x002000ff08007986 */ /* 0x0005e8000c101d04 */
[----:B------:R2:W-:Y:S04]  /*13c0*/  STG.E.128 desc[UR4][R8.64+0x3000], RZ ;  /* 0x003000ff08007986 */ /* 0x0005e8000c101d04 */
[----:B------:R2:W-:Y:S04]  /*13d0*/  STG.E.128 desc[UR4][R8.64+0x4000], RZ ;  /* 0x004000ff08007986 */ /* 0x0005e8000c101d04 */
[----:B------:R2:W-:Y:S01]  /*13e0*/  STG.E.128 desc[UR4][R8.64+0x5000], RZ ;  /* 0x005000ff08007986 */ /* 0x0005e2000c101d04 */
[----:B------:R-:W-:Y:S05]  /*13f0*/  @P0 EXIT ;  /* 0x000000000000094d */ /* 0x000fea0003800000 */
[----:B------:R-:W3:Y:S01]  /*1400*/  LDC R5, c[0x0][0x220] ;  /* 0x00008800ff057b82 */ /* 0x000ee20000000800 */
[----:B------:R-:W-:Y:S02]  /*1410*/  ULDC UR7, c[0x0][0x2e0] ;  /* 0x0000b80000077ab9 */ /* 0x000fe40000000800 */
[----:B------:R-:W-:-:S05]  /*1420*/  IMAD R6, R6, UR7, R38 ;  /* 0x0000000706067c24 */ /* 0x000fca000f8e0226 */
[----:B------:R-:W4:Y:S01]  /*1430*/  LDC.64 R2, c[0x0][0x2e8] ;  /* 0x0000ba00ff027b82 */ /* 0x000f220000000a00 */
[----:B---3--:R-:W-:-:S04]  /*1440*/  IMAD R5, R6, R5, UR6 ;  /* 0x0000000606057e24 */ /* 0x008fc8000f8e0205 */
[----:B----4-:R-:W-:-:S05]  /*1450*/  IMAD.WIDE R2, R5, 0x4, R2 ;  /* 0x0000000405027825 */ /* 0x010fca00078e0202 */
[----:B------:R-:W-:Y:S01]  /*1460*/  STG.E desc[UR4][R2.64], RZ ;  /* 0x000000ff02007986 */ /* 0x000fe2000c101904 */
[----:B------:R-:W-:Y:S05]  /*1470*/  EXIT ;  /* 0x000000000000794d */ /* 0x000fea0003800000 */
.L_x_3292:
        /* <DEDUP_REMOVED lines=16> */
.L_x_3320:


//--------------------- .nv.global.init           --------------------------
	.section	.nv.global.init,"aw",@progbits
.nv.global.init:
	.type		$str$23,@object
	.size		$str$23,($str$24 - $str$23)
$str$23:
        /*0000*/ 	.byte	0x28, 0x61, 0x64, 0x64, 0x72, 0x65, 0x73, 0x73, 0x20, 0x26, 0x20, 0x6d, 0x61, 0x73, 0x6b, 0x29
        /*0010*/ 	.byte	0x20, 0x3d, 0x3d, 0x20, 0x30, 0x00
	.type		$str$24,@object
	.size		$str$24,(__unnamed_5 - $str$24)
$str$24:
        /*0016*/ 	.byte	0x2f, 0x74, 0x6d, 0x70, 0x2f, 0x6f, 0x73, 0x73, 0x5f, 0x6b, 0x65, 0x72, 0x6e, 0x65, 0x6c, 0x73
        /*0026*/ 	.byte	0x5f, 0x73, 0x72, 0x63, 0x2f, 0x66, 0x6c, 0x61, 0x73, 0x68, 0x5f, 0x61, 0x74, 0x74, 0x65, 0x6e
        /*0036*/ 	.byte	0x74, 0x69, 0x6f, 0x6e, 0x2f, 0x63, 0x73, 0x72, 0x63, 0x2f, 0x63, 0x75, 0x74, 0x6c, 0x61, 0x73
        /*0046*/ 	.byte	0x73, 0x2f, 0x69, 0x6e, 0x63, 0x6c, 0x75, 0x64, 0x65, 0x2f, 0x63, 0x75, 0x74, 0x65, 0x2f, 0x70
        /*0056*/ 	.byte	0x6f, 0x69, 0x6e, 0x74, 0x65, 0x72, 0x5f, 0x66, 0x6c, 0x61, 0x67, 0x67, 0x65, 0x64, 0x2e, 0x68
        /*0066*/ 	.byte	0x70, 0x70, 0x00
	.type		__unnamed_5,@object
	.size		__unnamed_5,(__unnamed_2 - __unnamed_5)
__unnamed_5:
        /*0069*/ 	.byte	0x61, 0x75, 0x74, 0x6f, 0x20, 0x63, 0x75, 0x74, 0x65, 0x3a, 0x3a, 0x61, 0x73, 0x5f, 0x70, 0x6f
        /* <DEDUP_REMOVED lines=19> */
        /*01a9*/ 	.byte	0x75, 0x74, 0x65, 0x3a, 0x3a, 0x43, 0x3c, 0x33, 0x32, 0x3e, 0x3e, 0x3e, 0x3e, 0x5d, 0x00
	.type		__unnamed_2,@object
	.size		__unnamed_2,(__unnamed_4 - __unnamed_2)
__unnamed_2:
        /* <DEDUP_REMOVED lines=22> */
        /*0318*/ 	.byte	0x31, 0x39, 0x32, 0x3e, 0x3e, 0x3e, 0x3e, 0x20, 0x26, 0x5d, 0x00
	.type		__unnamed_4,@object
	.size		__unnamed_4,(__unnamed_3 - __unnamed_4)
__unnamed_4:
        /* <DEDUP_REMOVED lines=24> */
        /*04a3*/ 	.byte	0x5d, 0x00
	.type		__unnamed_3,@object
	.size		__unnamed_3,(__unnamed_1 - __unnamed_3)
__unnamed_3:
        /* <DEDUP_REMOVED lines=24> */
        /*0625*/ 	.byte	0x20, 0x26, 0x5d, 0x00
	.type		__unnamed_1,@object
	.size		__unnamed_1,(.L_0 - __unnamed_1)
__unnamed_1:
        /* <DEDUP_REMOVED lines=29> */
.L_0:


//--------------------- .nv.shared._ZN7cutlass13device_kernelIN5flash11enable_sm90INS1_16FlashAttnBwdSm90INS1_25CollectiveMainloopBwdSm90ILi2ELi2ELi2EN4cute5tupleIJNS5_1CILi1EEES8_S8_EEENS6_IJNS7_ILi64EEENS7_ILi128EEENS7_ILi96EEEEEENS_10bfloat16_tEfNS_4arch4Sm90ELb0ELb0ELb0ELb0ELb0ELb1ELb0ELb0ELi2ELi1ELi2ELi1ELb1EEENS1_21CollectiveEpilogueBwdISD_SE_SG_Li256ELb0ELb0ELi1EEENS1_19SingleTileSchedulerILb0ELb0ELb0ELi128EEEEEEEEEvNT_6ParamsE --------------------------
	.section	.nv.shared._ZN7cutlass13device_kernelIN5flash11enable_sm90INS1_16FlashAttnBwdSm90INS1_25CollectiveMainloopBwdSm90ILi2ELi2ELi2EN4cute5tupleIJNS5_1CILi1EEES8_S8_EEENS6_IJNS7_ILi64EEENS7_ILi128EEENS7_ILi96EEEEEENS_10bfloat16_tEfNS_4arch4Sm90ELb0ELb0ELb0ELb0ELb0ELb1ELb0ELb0ELi2ELi1ELi2ELi1ELb1EEENS1_21CollectiveEpilogueBwdISD_SE_SG_Li256ELb0ELb0ELi1EEENS1_19SingleTileSchedulerILb0ELb0ELb0ELi128EEEEEEEEEvNT_6ParamsE,"aw",@nobits
	.sectionflags	@""
	.align	16
	.zero		1024


//--------------------- .nv.shared.reserved.0     --------------------------
	.section	.nv.shared.reserved.0,"aw",@nobits
	.weak		__nv_reservedSMEM_offset_0_alias
	.size		__nv_reservedSMEM_offset_0_alias, 0, 0
	.other		__nv_reservedSMEM_offset_0_alias,@"STO_CUDA_RESERVED_SHARED STV_DEFAULT"
__nv_reservedSMEM_offset_0_alias:
	.zero		0


//--------------------- .nv.global                --------------------------
	.section	.nv.global,"aw",@nobits
.nv.global:
	.type		_ZN65_INTERNAL_63387ab6_29_flash_bwd_hdim96_bf16_sm90_cu_526fb41a_29134cute1_E,@object
	.size		_ZN65_INTERNAL_63387ab6_29_flash_bwd_hdim96_bf16_sm90_cu_526fb41a_29134cute1_E,(_ZN65_INTERNAL_63387ab6_29_flash_bwd_hdim96_bf16_sm90_cu_526fb41a_29134cuda3std3__45__cpo6cbeginE - _ZN65_INTERNAL_63387ab6_29_flash_bwd_hdim96_bf16_sm90_cu_526fb41a_29134cute1_E)
_ZN65_INTERNAL_63387ab6_29_flash_bwd_hdim96_bf16_sm90_cu_526fb41a_29134cute1_E:
	.zero		1
	.type		_ZN65_INTERNAL_63387ab6_29_flash_bwd_hdim96_bf16_sm90_cu_526fb41a_29134cuda3std3__45__cpo6cbeginE,@object
	.size		_ZN65_INTERNAL_63387ab6_29_flash_bwd_hdim96_bf16_sm90_cu_526fb41a_29134cuda3std3__45__cpo6cbeginE,(_ZN65_INTERNAL_63387ab6_29_flash_bwd_hdim96_bf16_sm90_cu_526fb41a_29134cuda3std3__48in_placeE - _ZN65_INTERNAL_63387ab6_29_flash_bwd_hdim96_bf16_sm90_cu_526fb41a_29134cuda3std3__45__cpo6cbeginE)
_ZN65_INTERNAL_63387ab6_29_flash_bwd_hdim96_bf16_sm90_cu_526fb41a_29134cuda3std3__45__cpo6cbeginE:
	.zero		1
	.type		_ZN65_INTERNAL_63387ab6_29_flash_bwd_hdim96_bf16_sm90_cu_526fb41a_29134cuda3std3__48in_placeE,@object
	.size		_ZN65_INTERNAL_63387ab6_29_flash_bwd_hdim96_bf16_sm90_cu_526fb41a_29134cuda3std3__48in_placeE,(_ZN65_INTERNAL_63387ab6_29_flash_bwd_hdim96_bf16_sm90_cu_526fb41a_29134cuda3std6ranges3__45__cpo9iter_moveE - _ZN65_INTERNAL_63387ab6_29_flash_bwd_hdim96_bf16_sm90_cu_526fb41a_29134cuda3std3__48in_placeE)
_ZN65_INTERNAL_63387ab6_29_flash_bwd_hdim96_bf16_sm90_cu_526fb41a_29134cuda3std3__48in_placeE:
	.zero		1
	.type		_ZN65_INTERNAL_63387ab6_29_flash_bwd_hdim96_bf16_sm90_cu_526fb41a_29134cuda3std6ranges3__45__cpo9iter_moveE,@object
	.size		_ZN65_INTERNAL_63387ab6_29_flash_bwd_hdim96_bf16_sm90_cu_526fb41a_29134cuda3std6ranges3__45__cpo9iter_moveE,(_ZN65_INTERNAL_63387ab6_29_flash_bwd_hdim96_bf16_sm90_cu_526fb41a_29134cuda3std3__45__cpo5beginE - _ZN65_INTERNAL_63387ab6_29_flash_bwd_hdim96_bf16_sm90_cu_526fb41a_29134cuda3std6ranges3__45__cpo9iter_moveE)
_ZN65_INTERNAL_63387ab6_29_flash_bwd_hdim96_bf16_sm90_cu_526fb41a_29134cuda3std6ranges3__45__cpo9iter_moveE:
	.zero		1
	.type		_ZN65_INTERNAL_63387ab6_29_flash_bwd_hdim96_bf16_sm90_cu_526fb41a_29134cuda3std3__45__cpo5beginE,@object
	.size		_ZN65_INTERNAL_63387ab6_29_flash_bwd_hdim96_bf16_sm90_cu_526fb41a_29134cuda3std3__45__cpo5beginE,(_ZN65_INTERNAL_63387ab6_29_flash_bwd_hdim96_bf16_sm90_cu_526fb41a_29134cuda3std3__467_GLOBAL__N__63387ab6_29_flash_bwd_hdim96_bf16_sm90_cu_526fb41a_29136ignoreE - _ZN65_INTERNAL_63387ab6_29_flash_bwd_hdim96_bf16_sm90_cu_526fb41a_29134cuda3std3__45__cpo5beginE)
_ZN65_INTERNAL_63387ab6_29_flash_bwd_hdim96_bf16_sm90_cu_526fb41a_29134cuda3std3__45__cpo5beginE:
	.zero		1
	.type		_ZN65_INTERNAL_63387ab6_29_flash_bwd_hdim96_bf16_sm90_cu_526fb41a_29134cuda3std3__467_GLOBAL__N__63387ab6_29_flash_bwd_hdim96_bf16_sm90_cu_526fb41a_29136ignoreE,@object
	.size		_ZN65_INTERNAL_63387ab6_29_flash_bwd_hdim96_bf16_sm90_cu_526fb41a_29134cuda3std3__467_GLOBAL__N__63387ab6_29_flash_bwd_hdim96_bf16_sm90_cu_526fb41a_29136ignoreE,(_ZN65_INTERNAL_63387ab6_29_flash_bwd_hdim96_bf16_sm90_cu_526fb41a_29134cute7productE - _ZN65_INTERNAL_63387ab6_29_flash_bwd_hdim96_bf16_sm90_cu_526fb41a_29134cuda3std3__467_GLOBAL__N__63387ab6_29_flash_bwd_hdim96_bf16_sm90_cu_526fb41a_29136ignoreE)
_ZN65_INTERNAL_63387ab6_29_flash_bwd_hdim96_bf16_sm90_cu_526fb41a_29134cuda3std3__467_GLOBAL__N__63387ab6_29_flash_bwd_hdim96_bf16_sm90_cu_526fb41a_29136ignoreE:
	.zero		1
	.type		_ZN65_INTERNAL_63387ab6_29_flash_bwd_hdim96_bf16_sm90_cu_526fb41a_29134cute7productE,@object
	.size		_ZN65_INTERNAL_63387ab6_29_flash_bwd_hdim96_bf16_sm90_cu_526fb41a_29134cute7productE,(_ZN65_INTERNAL_63387ab6_29_flash_bwd_hdim96_bf16_sm90_cu_526fb41a_29134cuda3std3__45__cpo3endE - _ZN65_INTERNAL_63387ab6_29_flash_bwd_hdim96_bf16_sm90_cu_526fb41a_29134cute7productE)
_ZN65_INTERNAL_63387ab6_29_flash_bwd_hdim96_bf16_sm90_cu_526fb41a_29134cute7productE:
	.zero		1
	.type		_ZN65_INTERNAL_63387ab6_29_flash_bwd_hdim96_bf16_sm90_cu_526fb41a_29134cuda3std3__45__cpo3endE,@object
	.size		_ZN65_INTERNAL_63387ab6_29_flash_bwd_hdim96_bf16_sm90_cu_526fb41a_29134cuda3std3__45__cpo3endE,(_ZN65_INTERNAL_63387ab6_29_flash_bwd_hdim96_bf16_sm90_cu_526fb41a_29134cuda3std3__419piecewise_constructE - _ZN65_INTERNAL_63387ab6_29_flash_bwd_hdim96_bf16_sm90_cu_526fb41a_29134cuda3std3__45__cpo3endE)
_ZN65_INTERNAL_63387ab6_29_flash_bwd_hdim96_bf16_sm90_cu_526fb41a_29134cuda3std3__45__cpo3endE:
	.zero		1
	.type		_ZN65_INTERNAL_63387ab6_29_flash_bwd_hdim96_bf16_sm90_cu_526fb41a_29134cuda3std3__419piecewise_constructE,@object
	.size		_ZN65_INTERNAL_63387ab6_29_flash_bwd_hdim96_bf16_sm90_cu_526fb41a_29134cuda3std3__419piecewise_constructE,(_ZN65_INTERNAL_63387ab6_29_flash_bwd_hdim96_bf16_sm90_cu_526fb41a_29134cuda3std3__45__cpo4cendE - _ZN65_INTERNAL_63387ab6_29_flash_bwd_hdim96_bf16_sm90_cu_526fb41a_29134cuda3std3__419piecewise_constructE)
_ZN65_INTERNAL_63387ab6_29_flash_bwd_hdim96_bf16_sm90_cu_526fb41a_29134cuda3std3__419piecewise_constructE:
	.zero		1
	.type		_ZN65_INTERNAL_63387ab6_29_flash_bwd_hdim96_bf16_sm90_cu_526fb41a_29134cuda3std3__45__cpo4cendE,@object
	.size		_ZN65_INTERNAL_63387ab6_29_flash_bwd_hdim96_bf16_sm90_cu_526fb41a_29134cuda3std3__45__cpo4cendE,(_ZN65_INTERNAL_63387ab6_29_flash_bwd_hdim96_bf16_sm90_cu_526fb41a_29134cuda3std6ranges3__45__cpo4swapE - _ZN65_INTERNAL_63387ab6_29_flash_bwd_hdim96_bf16_sm90_cu_526fb41a_29134cuda3std3__45__cpo4cendE)
_ZN65_INTERNAL_63387ab6_29_flash_bwd_hdim96_bf16_sm90_cu_526fb41a_29134cuda3std3__45__cpo4cendE:
	.zero		1
	.type		_ZN65_INTERNAL_63387ab6_29_flash_bwd_hdim96_bf16_sm90_cu_526fb41a_29134cuda3std6ranges3__45__cpo4swapE,@object
	.size		_ZN65_INTERNAL_63387ab6_29_flash_bwd_hdim96_bf16_sm90_cu_526fb41a_29134cuda3std6ranges3__45__cpo4swapE,(.L_12 - _ZN65_INTERNAL_63387ab6_29_flash_bwd_hdim96_bf16_sm90_cu_526fb41a_29134cuda3std6ranges3__45__cpo4swapE)
_ZN65_INTERNAL_63387ab6_29_flash_bwd_hdim96_bf16_sm90_cu_526fb41a_29134cuda3std6ranges3__45__cpo4swapE:
	.zero		1
.L_12:


//--------------------- .nv.shared._ZN7cutlass13device_kernelIN5flash11enable_sm90INS1_16FlashAttnBwdSm90INS1_25CollectiveMainloopBwdSm90ILi2ELi2ELi2EN4cute5tupleIJNS5_1CILi1EEES8_S8_EEENS6_IJNS7_ILi64EEENS7_ILi128EEENS7_ILi96EEEEEENS_10bfloat16_tEfNS_4arch4Sm90ELb0ELb0ELb0ELb0ELb1ELb1ELb0ELb0ELi2ELi1ELi2ELi1ELb1EEENS1_21CollectiveEpilogueBwdISD_SE_SG_Li256ELb0ELb0ELi1EEENS1_19SingleTileSchedulerILb0ELb0ELb0ELi128EEEEEEEEEvNT_6ParamsE --------------------------
	.section	.nv.shared._ZN7cutlass13device_kernelIN5flash11enable_sm90INS1_16FlashAttnBwdSm90INS1_25CollectiveMainloopBwdSm90ILi2ELi2ELi2EN4cute5tupleIJNS5_1CILi1EEES8_S8_EEENS6_IJNS7_ILi64EEENS7_ILi128EEENS7_ILi96EEEEEENS_10bfloat16_tEfNS_4arch4Sm90ELb0ELb0ELb0ELb0ELb1ELb1ELb0ELb0ELi2ELi1ELi2ELi1ELb1EEENS1_21CollectiveEpilogueBwdISD_SE_SG_Li256ELb0ELb0ELi1EEENS1_19SingleTileSchedulerILb0ELb0ELb0ELi128EEEEEEEEEvNT_6ParamsE,"aw",@nobits
	.sectionflags	@""
	.align	16
	.zero		1024


//--------------------- .nv.shared._ZN7cutlass13device_kernelIN5flash11enable_sm90INS1_16FlashAttnBwdSm90INS1_25CollectiveMainloopBwdSm90ILi2ELi2ELi2EN4cute5tupleIJNS5_1CILi1EEES8_S8_EEENS6_IJNS7_ILi64EEENS7_ILi128EEENS7_ILi96EEEEEENS_10bfloat16_tEfNS_4arch4Sm90ELb0ELb0ELb0ELb0ELb0ELb1ELb0ELb0ELi2ELi1ELi2ELi1ELb1EEENS1_24CollectiveEpilogueBwdGQAISD_fSG_Li256ELb0ELb0EEENS1_19SingleTileSchedulerILb0ELb0ELb0ELi128EEEEEEEEEvNT_6ParamsE --------------------------
	.section	.nv.shared._ZN7cutlass13device_kernelIN5flash11enable_sm90INS1_16FlashAttnBwdSm90INS1_25CollectiveMainloopBwdSm90ILi2ELi2ELi2EN4cute5tupleIJNS5_1CILi1EEES8_S8_EEENS6_IJNS7_ILi64EEENS7_ILi128EEENS7_ILi96EEEEEENS_10bfloat16_tEfNS_4arch4Sm90ELb0ELb0ELb0ELb0ELb0ELb1ELb0ELb0ELi2ELi1ELi2ELi1ELb1EEENS1_24CollectiveEpilogueBwdGQAISD_fSG_Li256ELb0ELb0EEENS1_19SingleTileSchedulerILb0ELb0ELb0ELi128EEEEEEEEEvNT_6ParamsE,"aw",@nobits
	.sectionflags	@""
	.align	16
	.zero		1024


//--------------------- .nv.shared._ZN7cutlass13device_kernelIN5flash11enable_sm90INS1_16FlashAttnBwdSm90INS1_25CollectiveMainloopBwdSm90ILi2ELi2ELi2EN4cute5tupleIJNS5_1CILi1EEES8_S8_EEENS6_IJNS7_ILi64EEENS7_ILi128EEENS7_ILi96EEEEEENS_10bfloat16_tEfNS_4arch4Sm90ELb0ELb0ELb0ELb0ELb1ELb1ELb0ELb0ELi2ELi1ELi2ELi1ELb1EEENS1_24CollectiveEpilogueBwdGQAISD_fSG_Li256ELb0ELb1EEENS1_19SingleTileSchedulerILb0ELb0ELb0ELi128EEEEEEEEEvNT_6ParamsE --------------------------
	.section	.nv.shared._ZN7cutlass13device_kernelIN5flash11enable_sm90INS1_16FlashAttnBwdSm90INS1_25CollectiveMainloopBwdSm90ILi2ELi2ELi2EN4cute5tupleIJNS5_1CILi1EEES8_S8_EEENS6_IJNS7_ILi64EEENS7_ILi128EEENS7_ILi96EEEEEENS_10bfloat16_tEfNS_4arch4Sm90ELb0ELb0ELb0ELb0ELb1ELb1ELb0ELb0ELi2ELi1ELi2ELi1ELb1EEENS1_24CollectiveEpilogueBwdGQAISD_fSG_Li256ELb0ELb1EEENS1_19SingleTileSchedulerILb0ELb0ELb0ELi128EEEEEEEEEvNT_6ParamsE,"aw",@nobits
	.sectionflags	@""
	.align	16
	.zero		1024


//--------------------- .nv.shared._ZN7cutlass13device_kernelIN5flash11enable_sm90INS1_16FlashAttnBwdSm90INS1_25CollectiveMainloopBwdSm90ILi2ELi2ELi2EN4cute5tupleIJNS5_1CILi1EEES8_S8_EEENS6_IJNS7_ILi64EEENS7_ILi128EEENS7_ILi96EEEEEENS_10bfloat16_tEfNS_4arch4Sm90ELb0ELb0ELb0ELb1ELb0ELb1ELb0ELb0ELi2ELi1ELi2ELi1ELb1EEENS1_21CollectiveEpilogueBwdISD_SE_SG_Li256ELb1ELb0ELi1EEENS1_19SingleTileSchedulerILb1ELb0ELb0ELi128EEEEEEEEEvNT_6ParamsE --------------------------
	.section	.nv.shared._ZN7cutlass13device_kernelIN5flash11enable_sm90INS1_16FlashAttnBwdSm90INS1_25CollectiveMainloopBwdSm90ILi2ELi2ELi2EN4cute5tupleIJNS5_1CILi1EEES8_S8_EEENS6_IJNS7_ILi64EEENS7_ILi128EEENS7_ILi96EEEEEENS_10bfloat16_tEfNS_4arch4Sm90ELb0ELb0ELb0ELb1ELb0ELb1ELb0ELb0ELi2ELi1ELi2ELi1ELb1EEENS1_21CollectiveEpilogueBwdISD_SE_SG_Li256ELb1ELb0ELi1EEENS1_19SingleTileSchedulerILb1ELb0ELb0ELi128EEEEEEEEEvNT_6ParamsE,"aw",@nobits
	.sectionflags	@""
	.align	16
	.zero		1024


//--------------------- .nv.shared._ZN7cutlass13device_kernelIN5flash11enable_sm90INS1_16FlashAttnBwdSm90INS1_25CollectiveMainloopBwdSm90ILi2ELi2ELi2EN4cute5tupleIJNS5_1CILi1EEES8_S8_EEENS6_IJNS7_ILi64EEENS7_ILi128EEENS7_ILi96EEEEEENS_10bfloat16_tEfNS_4arch4Sm90ELb0ELb0ELb0ELb1ELb1ELb1ELb0ELb0ELi2ELi1ELi2ELi1ELb1EEENS1_21CollectiveEpilogueBwdISD_SE_SG_Li256ELb1ELb0ELi1EEENS1_19SingleTileSchedulerILb1ELb0ELb0ELi128EEEEEEEEEvNT_6ParamsE --------------------------
	.section	.nv.shared._ZN7cutlass13device_kernelIN5flash11enable_sm90INS1_16FlashAttnBwdSm90INS1_25CollectiveMainloopBwdSm90ILi2ELi2ELi2EN4cute5tupleIJNS5_1CILi1EEES8_S8_EEENS6_IJNS7_ILi64EEENS7_ILi128EEENS7_ILi96EEEEEENS_10bfloat16_tEfNS_4arch4Sm90ELb0ELb0ELb0ELb1ELb1ELb1ELb0ELb0ELi2ELi1ELi2ELi1ELb1EEENS1_21CollectiveEpilogueBwdISD_SE_SG_Li256ELb1ELb0ELi1EEENS1_19SingleTileSchedulerILb1ELb0ELb0ELi128EEEEEEEEEvNT_6ParamsE,"aw",@nobits
	.sectionflags	@""
	.align	16
	.zero		1024


//--------------------- .nv.shared._ZN7cutlass13device_kernelIN5flash11enable_sm90INS1_16FlashAttnBwdSm90INS1_25CollectiveMainloopBwdSm90ILi2ELi2ELi2EN4cute5tupleIJNS5_1CILi1EEES8_S8_EEENS6_IJNS7_ILi64EEENS7_ILi128EEENS7_ILi96EEEEEENS_10bfloat16_tEfNS_4arch4Sm90ELb0ELb0ELb0ELb1ELb0ELb1ELb0ELb0ELi2ELi1ELi2ELi1ELb1EEENS1_24CollectiveEpilogueBwdGQAISD_fSG_Li256ELb1ELb0EEENS1_19SingleTileSchedulerILb1ELb0ELb0ELi128EEEEEEEEEvNT_6ParamsE --------------------------
	.section	.nv.shared._ZN7cutlass13device_kernelIN5flash11enable_sm90INS1_16FlashAttnBwdSm90INS1_25CollectiveMainloopBwdSm90ILi2ELi2ELi2EN4cute5tupleIJNS5_1CILi1EEES8_S8_EEENS6_IJNS7_ILi64EEENS7_ILi128EEENS7_ILi96EEEEEENS_10bfloat16_tEfNS_4arch4Sm90ELb0ELb0ELb0ELb1ELb0ELb1ELb0ELb0ELi2ELi1ELi2ELi1ELb1EEENS1_24CollectiveEpilogueBwdGQAISD_fSG_Li256ELb1ELb0EEENS1_19SingleTileSchedulerILb1ELb0ELb0ELi128EEEEEEEEEvNT_6ParamsE,"aw",@nobits
	.sectionflags	@""
	.align	16
	.zero		1024


//--------------------- .nv.shared._ZN7cutlass13device_kernelIN5flash11enable_sm90INS1_16FlashAttnBwdSm90INS1_25CollectiveMainloopBwdSm90ILi2ELi2ELi2EN4cute5tupleIJNS5_1CILi1EEES8_S8_EEENS6_IJNS7_ILi64EEENS7_ILi128EEENS7_ILi96EEEEEENS_10bfloat16_tEfNS_4arch4Sm90ELb0ELb0ELb0ELb1ELb1ELb1ELb0ELb0ELi2ELi1ELi2ELi1ELb1EEENS1_24CollectiveEpilogueBwdGQAISD_fSG_Li256ELb1ELb1EEENS1_19SingleTileSchedulerILb1ELb0ELb0ELi128EEEEEEEEEvNT_6ParamsE --------------------------
	.section	.nv.shared._ZN7cutlass13device_kernelIN5flash11enable_sm90INS1_16FlashAttnBwdSm90INS1_25CollectiveMainloopBwdSm90ILi2ELi2ELi2EN4cute5tupleIJNS5_1CILi1EEES8_S8_EEENS6_IJNS7_ILi64EEENS7_ILi128EEENS7_ILi96EEEEEENS_10bfloat16_tEfNS_4arch4Sm90ELb0ELb0ELb0ELb1ELb1ELb1ELb0ELb0ELi2ELi1ELi2ELi1ELb1EEENS1_24CollectiveEpilogueBwdGQAISD_fSG_Li256ELb1ELb1EEENS1_19SingleTileSchedulerILb1ELb0ELb0ELi128EEEEEEEEEvNT_6ParamsE,"aw",@nobits
	.sectionflags	@""
	.align	16
	.zero		1024


//--------------------- .nv.shared._ZN7cutlass13device_kernelIN5flash11enable_sm90INS1_16FlashAttnBwdSm90INS1_25CollectiveMainloopBwdSm90ILi2ELi2ELi2EN4cute5tupleIJNS5_1CILi1EEES8_S8_EEENS6_IJNS7_ILi64EEENS7_ILi128EEENS7_ILi96EEEEEENS_10bfloat16_tEfNS_4arch4Sm90ELb0ELb1ELb0ELb0ELb0ELb1ELb0ELb0ELi2ELi1ELi2ELi1ELb1EEENS1_21CollectiveEpilogueBwdISD_SE_SG_Li256ELb0ELb0ELi1EEENS1_19SingleTileSchedulerILb0ELb0ELb0ELi128EEEEEEEEEvNT_6ParamsE --------------------------
	.section	.nv.shared._ZN7cutlass13device_kernelIN5flash11enable_sm90INS1_16FlashAttnBwdSm90INS1_25CollectiveMainloopBwdSm90ILi2ELi2ELi2EN4cute5tupleIJNS5_1CILi1EEES8_S8_EEENS6_IJNS7_ILi64EEENS7_ILi128EEENS7_ILi96EEEEEENS_10bfloat16_tEfNS_4arch4Sm90ELb0ELb1ELb0ELb0ELb0ELb1ELb0ELb0ELi2ELi1ELi2ELi1ELb1EEENS1_21CollectiveEpilogueBwdISD_SE_SG_Li256ELb0ELb0ELi1EEENS1_19SingleTileSchedulerILb0ELb0ELb0ELi128EEEEEEEEEvNT_6ParamsE,"aw",@nobits
	.sectionflags	@""
	.align	16
	.zero		1024


//--------------------- .nv.shared._ZN7cutlass13device_kernelIN5flash11enable_sm90INS1_16FlashAttnBwdSm90INS1_25CollectiveMainloopBwdSm90ILi2ELi2ELi2EN4cute5tupleIJNS5_1CILi1EEES8_S8_EEENS6_IJNS7_ILi64EEENS7_ILi128EEENS7_ILi96EEEEEENS_10bfloat16_tEfNS_4arch4Sm90ELb0ELb1ELb0ELb0ELb1ELb1ELb0ELb0ELi2ELi1ELi2ELi1ELb1EEENS1_21CollectiveEpilogueBwdISD_SE_SG_Li256ELb0ELb0ELi1EEENS1_19SingleTileSchedulerILb0ELb0ELb0ELi128EEEEEEEEEvNT_6ParamsE --------------------------
	.section	.nv.shared._ZN7cutlass13device_kernelIN5flash11enable_sm90INS1_16FlashAttnBwdSm90INS1_25CollectiveMainloopBwdSm90ILi2ELi2ELi2EN4cute5tupleIJNS5_1CILi1EEES8_S8_EEENS6_IJNS7_ILi64EEENS7_ILi128EEENS7_ILi96EEEEEENS_10bfloat16_tEfNS_4arch4Sm90ELb0ELb1ELb0ELb0ELb1ELb1ELb0ELb0ELi2ELi1ELi2ELi1ELb1EEENS1_21CollectiveEpilogueBwdISD_SE_SG_Li256ELb0ELb0ELi1EEENS1_19SingleTileSchedulerILb0ELb0ELb0ELi128EEEEEEEEEvNT_6ParamsE,"aw",@nobits
	.sectionflags	@""
	.align	16
	.zero		1024


//--------------------- .nv.shared._ZN7cutlass13device_kernelIN5flash11enable_sm90INS1_16FlashAttnBwdSm90INS1_25CollectiveMainloopBwdSm90ILi2ELi2ELi2EN4cute5tupleIJNS5_1CILi1EEES8_S8_EEENS6_IJNS7_ILi64EEENS7_ILi128EEENS7_ILi96EEEEEENS_10bfloat16_tEfNS_4arch4Sm90ELb0ELb1ELb0ELb0ELb0ELb1ELb0ELb0ELi2ELi1ELi2ELi1ELb1EEENS1_24CollectiveEpilogueBwdGQAISD_fSG_Li256ELb0ELb0EEENS1_19SingleTileSchedulerILb0ELb0ELb0ELi128EEEEEEEEEvNT_6ParamsE --------------------------
	.section	.nv.shared._ZN7cutlass13device_kernelIN5flash11enable_sm90INS1_16FlashAttnBwdSm90INS1_25CollectiveMainloopBwdSm90ILi2ELi2ELi2EN4cute5tupleIJNS5_1CILi1EEES8_S8_EEENS6_IJNS7_ILi64EEENS7_ILi128EEENS7_ILi96EEEEEENS_10bfloat16_tEfNS_4arch4Sm90ELb0ELb1ELb0ELb0ELb0ELb1ELb0ELb0ELi2ELi1ELi2ELi1ELb1EEENS1_24CollectiveEpilogueBwdGQAISD_fSG_Li256ELb0ELb0EEENS1_19SingleTileSchedulerILb0ELb0ELb0ELi128EEEEEEEEEvNT_6ParamsE,"aw",@nobits
	.sectionflags	@""
	.align	16
	.zero		1024


//--------------------- .nv.shared._ZN7cutlass13device_kernelIN5flash11enable_sm90INS1_16FlashAttnBwdSm90INS1_25CollectiveMainloopBwdSm90ILi2ELi2ELi2EN4cute5tupleIJNS5_1CILi1EEES8_S8_EEENS6_IJNS7_ILi64EEENS7_ILi128EEENS7_ILi96EEEEEENS_10bfloat16_tEfNS_4arch4Sm90ELb0ELb1ELb0ELb0ELb1ELb1ELb0ELb0ELi2ELi1ELi2ELi1ELb1EEENS1_24CollectiveEpilogueBwdGQAISD_fSG_Li256ELb0ELb1EEENS1_19SingleTileSchedulerILb0ELb0ELb0ELi128EEEEEEEEEvNT_6ParamsE --------------------------
	.section	.nv.shared._ZN7cutlass13device_kernelIN5flash11enable_sm90INS1_16FlashAttnBwdSm90INS1_25CollectiveMainloopBwdSm90ILi2ELi2ELi2EN4cute5tupleIJNS5_1CILi1EEES8_S8_EEENS6_IJNS7_ILi64EEENS7_ILi128EEENS7_ILi96EEEEEENS_10bfloat16_tEfNS_4arch4Sm90ELb0ELb1ELb0ELb0ELb1ELb1ELb0ELb0ELi2ELi1ELi2ELi1ELb1EEENS1_24CollectiveEpilogueBwdGQAISD_fSG_Li256ELb0ELb1EEENS1_19SingleTileSchedulerILb0ELb0ELb0ELi128EEEEEEEEEvNT_6ParamsE,"aw",@nobits
	.sectionflags	@""
	.align	16
	.zero		1024


//--------------------- .nv.shared._ZN7cutlass13device_kernelIN5flash11enable_sm90INS1_16FlashAttnBwdSm90INS1_25CollectiveMainloopBwdSm90ILi2ELi2ELi2EN4cute5tupleIJNS5_1CILi1EEES8_S8_EEENS6_IJNS7_ILi64EEENS7_ILi128EEENS7_ILi96EEEEEENS_10bfloat16_tEfNS_4arch4Sm90ELb0ELb1ELb0ELb1ELb0ELb1ELb0ELb0ELi2ELi1ELi2ELi1ELb1EEENS1_21CollectiveEpilogueBwdISD_SE_SG_Li256ELb1ELb0ELi1EEENS1_19SingleTileSchedulerILb1ELb0ELb0ELi128EEEEEEEEEvNT_6ParamsE --------------------------
	.section	.nv.shared._ZN7cutlass13device_kernelIN5flash11enable_sm90INS1_16FlashAttnBwdSm90INS1_25CollectiveMainloopBwdSm90ILi2ELi2ELi2EN4cute5tupleIJNS5_1CILi1EEES8_S8_EEENS6_IJNS7_ILi64EEENS7_ILi128EEENS7_ILi96EEEEEENS_10bfloat16_tEfNS_4arch4Sm90ELb0ELb1ELb0ELb1ELb0ELb1ELb0ELb0ELi2ELi1ELi2ELi1ELb1EEENS1_21CollectiveEpilogueBwdISD_SE_SG_Li256ELb1ELb0ELi1EEENS1_19SingleTileSchedulerILb1ELb0ELb0ELi128EEEEEEEEEvNT_6ParamsE,"aw",@nobits
	.sectionflags	@""
	.align	16
	.zero		1024


//--------------------- .nv.shared._ZN7cutlass13device_kernelIN5flash11enable_sm90INS1_16FlashAttnBwdSm90INS1_25CollectiveMainloopBwdSm90ILi2ELi2ELi2EN4cute5tupleIJNS5_1CILi1EEES8_S8_EEENS6_IJNS7_ILi64EEENS7_ILi128EEENS7_ILi96EEEEEENS_10bfloat16_tEfNS_4arch4Sm90ELb0ELb1ELb0ELb1ELb1ELb1ELb0ELb0ELi2ELi1ELi2ELi1ELb1EEENS1_21CollectiveEpilogueBwdISD_SE_SG_Li256ELb1ELb0ELi1EEENS1_19SingleTileSchedulerILb1ELb0ELb0ELi128EEEEEEEEEvNT_6ParamsE --------------------------
	.section	.nv.shared._ZN7cutlass13device_kernelIN5flash11enable_sm90INS1_16FlashAttnBwdSm90INS1_25CollectiveMainloopBwdSm90ILi2ELi2ELi2EN4cute5tupleIJNS5_1CILi1EEES8_S8_EEENS6_IJNS7_ILi64EEENS7_ILi128EEENS7_ILi96EEEEEENS_10bfloat16_tEfNS_4arch4Sm90ELb0ELb1ELb0ELb1ELb1ELb1ELb0ELb0ELi2ELi1ELi2ELi1ELb1EEENS1_21CollectiveEpilogueBwdISD_SE_SG_Li256ELb1ELb0ELi1EEENS1_19SingleTileSchedulerILb1ELb0ELb0ELi128EEEEEEEEEvNT_6ParamsE,"aw",@nobits
	.sectionflags	@""
	.align	16
	.zero		1024


//--------------------- .nv.shared._ZN7cutlass13device_kernelIN5flash11enable_sm90INS1_16FlashAttnBwdSm90INS1_25CollectiveMainloopBwdSm90ILi2ELi2ELi2EN4cute5tupleIJNS5_1CILi1EEES8_S8_EEENS6_IJNS7_ILi64EEENS7_ILi128EEENS7_ILi96EEEEEENS_10bfloat16_tEfNS_4arch4Sm90ELb0ELb1ELb0ELb1ELb0ELb1ELb0ELb0ELi2ELi1ELi2ELi1ELb1EEENS1_24CollectiveEpilogueBwdGQAISD_fSG_Li256ELb1ELb0EEENS1_19SingleTileSchedulerILb1ELb0ELb0ELi128EEEEEEEEEvNT_6ParamsE --------------------------
	.section	.nv.shared._ZN7cutlass13device_kernelIN5flash11enable_sm90INS1_16FlashAttnBwdSm90INS1_25CollectiveMainloopBwdSm90ILi2ELi2ELi2EN4cute5tupleIJNS5_1CILi1EEES8_S8_EEENS6_IJNS7_ILi64EEENS7_ILi128EEENS7_ILi96EEEEEENS_10bfloat16_tEfNS_4arch4Sm90ELb0ELb1ELb0ELb1ELb0ELb1ELb0ELb0ELi2ELi1ELi2ELi1ELb1EEENS1_24CollectiveEpilogueBwdGQAISD_fSG_Li256ELb1ELb0EEENS1_19SingleTileSchedulerILb1ELb0ELb0ELi128EEEEEEEEEvNT_6ParamsE,"aw",@nobits
	.sectionflags	@""
	.align	16
	.zero		1024


//--------------------- .nv.shared._ZN7cutlass13device_kernelIN5flash11enable_sm90INS1_16FlashAttnBwdSm90INS1_25CollectiveMainloopBwdSm90ILi2ELi2ELi2EN4cute5tupleIJNS5_1CILi1EEES8_S8_EEENS6_IJNS7_ILi64EEENS7_ILi128EEENS7_ILi96EEEEEENS_10bfloat16_tEfNS_4arch4Sm90ELb0ELb1ELb0ELb1ELb1ELb1ELb0ELb0ELi2ELi1ELi2ELi1ELb1EEENS1_24CollectiveEpilogueBwdGQAISD_fSG_Li256ELb1ELb1EEENS1_19SingleTileSchedulerILb1ELb0ELb0ELi128EEEEEEEEEvNT_6ParamsE --------------------------
	.section	.nv.shared._ZN7cutlass13device_kernelIN5flash11enable_sm90INS1_16FlashAttnBwdSm90INS1_25CollectiveMainloopBwdSm90ILi2ELi2ELi2EN4cute5tupleIJNS5_1CILi1EEES8_S8_EEENS6_IJNS7_ILi64EEENS7_ILi128EEENS7_ILi96EEEEEENS_10bfloat16_tEfNS_4arch4Sm90ELb0ELb1ELb0ELb1ELb1ELb1ELb0ELb0ELi2ELi1ELi2ELi1ELb1EEENS1_24CollectiveEpilogueBwdGQAISD_fSG_Li256ELb1ELb1EEENS1_19SingleTileSchedulerILb1ELb0ELb0ELi128EEEEEEEEEvNT_6ParamsE,"aw",@nobits
	.sectionflags	@""
	.align	16
	.zero		1024


//--------------------- .nv.shared._ZN7cutlass13device_kernelIN5flash11enable_sm90INS1_16FlashAttnBwdSm90INS1_25CollectiveMainloopBwdSm90ILi2ELi2ELi2EN4cute5tupleIJNS5_1CILi1EEES8_S8_EEENS6_IJNS7_ILi64EEENS7_ILi128EEENS7_ILi96EEEEEENS_10bfloat16_tEfNS_4arch4Sm90ELb1ELb0ELb0ELb0ELb0ELb1ELb0ELb0ELi2ELi1ELi2ELi1ELb1EEENS1_21CollectiveEpilogueBwdISD_SE_SG_Li256ELb0ELb0ELi1EEENS1_25SingleTileBwdLPTSchedulerILb0ELi128ELb0EEEEEEEEEvNT_6ParamsE --------------------------
	.section	.nv.shared._ZN7cutlass13device_kernelIN5flash11enable_sm90INS1_16FlashAttnBwdSm90INS1_25CollectiveMainloopBwdSm90ILi2ELi2ELi2EN4cute5tupleIJNS5_1CILi1EEES8_S8_EEENS6_IJNS7_ILi64EEENS7_ILi128EEENS7_ILi96EEEEEENS_10bfloat16_tEfNS_4arch4Sm90ELb1ELb0ELb0ELb0ELb0ELb1ELb0ELb0ELi2ELi1ELi2ELi1ELb1EEENS1_21CollectiveEpilogueBwdISD_SE_SG_Li256ELb0ELb0ELi1EEENS1_25SingleTileBwdLPTSchedulerILb0ELi128ELb0EEEEEEEEEvNT_6ParamsE,"aw",@nobits
	.sectionflags	@""
	.align	16
	.zero		1024


//--------------------- .nv.shared._ZN7cutlass13device_kernelIN5flash11enable_sm90INS1_16FlashAttnBwdSm90INS1_25CollectiveMainloopBwdSm90ILi2ELi2ELi2EN4cute5tupleIJNS5_1CILi1EEES8_S8_EEENS6_IJNS7_ILi64EEENS7_ILi128EEENS7_ILi96EEEEEENS_10bfloat16_tEfNS_4arch4Sm90ELb1ELb0ELb0ELb0ELb1ELb1ELb0ELb0ELi2ELi1ELi2ELi1ELb1EEENS1_21CollectiveEpilogueBwdISD_SE_SG_Li256ELb0ELb0ELi1EEENS1_25SingleTileBwdLPTSchedulerILb0ELi128ELb1EEEEEEEEEvNT_6ParamsE --------------------------
	.section	.nv.shared._ZN7cutlass13device_kernelIN5flash11enable_sm90INS1_16FlashAttnBwdSm90INS1_25CollectiveMainloopBwdSm90ILi2ELi2ELi2EN4cute5tupleIJNS5_1CILi1EEES8_S8_EEENS6_IJNS7_ILi64EEENS7_ILi128EEENS7_ILi96EEEEEENS_10bfloat16_tEfNS_4arch4Sm90ELb1ELb0ELb0ELb0ELb1ELb1ELb0ELb0ELi2ELi1ELi2ELi1ELb1EEENS1_21CollectiveEpilogueBwdISD_SE_SG_Li256ELb0ELb0ELi1EEENS1_25SingleTileBwdLPTSchedulerILb0ELi128ELb1EEEEEEEEEvNT_6ParamsE,"aw",@nobits
	.sectionflags	@""
	.align	16
	.zero		1024


//--------------------- .nv.shared._ZN7cutlass13device_kernelIN5flash11enable_sm90INS1_16FlashAttnBwdSm90INS1_25CollectiveMainloopBwdSm90ILi2ELi2ELi2EN4cute5tupleIJNS5_1CILi1EEES8_S8_EEENS6_IJNS7_ILi64EEENS7_ILi128EEENS7_ILi96EEEEEENS_10bfloat16_tEfNS_4arch4Sm90ELb1ELb0ELb0ELb0ELb0ELb1ELb0ELb0ELi2ELi1ELi2ELi1ELb1EEENS1_24CollectiveEpilogueBwdGQAISD_fSG_Li256ELb0ELb0EEENS1_25SingleTileBwdLPTSchedulerILb0ELi128ELb0EEEEEEEEEvNT_6ParamsE --------------------------
	.section	.nv.shared._ZN7cutlass13device_kernelIN5flash11enable_sm90INS1_16FlashAttnBwdSm90INS1_25CollectiveMainloopBwdSm90ILi2ELi2ELi2EN4cute5tupleIJNS5_1CILi1EEES8_S8_EEENS6_IJNS7_ILi64EEENS7_ILi128EEENS7_ILi96EEEEEENS_10bfloat16_tEfNS_4arch4Sm90ELb1ELb0ELb0ELb0ELb0ELb1ELb0ELb0ELi2ELi1ELi2ELi1ELb1EEENS1_24CollectiveEpilogueBwdGQAISD_fSG_Li256ELb0ELb0EEENS1_25SingleTileBwdLPTSchedulerILb0ELi128ELb0EEEEEEEEEvNT_6ParamsE,"aw",@nobits
	.sectionflags	@""
	.align	16
	.zero		1024


//--------------------- .nv.shared._ZN7cutlass13device_kernelIN5flash11enable_sm90INS1_16FlashAttnBwdSm90INS1_25CollectiveMainloopBwdSm90ILi2ELi2ELi2EN4cute5tupleIJNS5_1CILi1EEES8_S8_EEENS6_IJNS7_ILi64EEENS7_ILi128EEENS7_ILi96EEEEEENS_10bfloat16_tEfNS_4arch4Sm90ELb1ELb0ELb0ELb0ELb1ELb1ELb0ELb0ELi2ELi1ELi2ELi1ELb1EEENS1_24CollectiveEpilogueBwdGQAISD_fSG_Li256ELb0ELb1EEENS1_25SingleTileBwdLPTSchedulerILb0ELi128ELb1EEEEEEEEEvNT_6ParamsE --------------------------
	.section	.nv.shared._ZN7cutlass13device_kernelIN5flash11enable_sm90INS1_16FlashAttnBwdSm90INS1_25CollectiveMainloopBwdSm90ILi2ELi2ELi2EN4cute5tupleIJNS5_1CILi1EEES8_S8_EEENS6_IJNS7_ILi64EEENS7_ILi128EEENS7_ILi96EEEEEENS_10bfloat16_tEfNS_4arch4Sm90ELb1ELb0ELb0ELb0ELb1ELb1ELb0ELb0ELi2ELi1ELi2ELi1ELb1EEENS1_24CollectiveEpilogueBwdGQAISD_fSG_Li256ELb0ELb1EEENS1_25SingleTileBwdLPTSchedulerILb0ELi128ELb1EEEEEEEEEvNT_6ParamsE,"aw",@nobits
	.sectionflags	@""
	.align	16
	.zero		1024


//--------------------- .nv.shared._ZN7cutlass13device_kernelIN5flash22FlashAttnBwdPreprocessIN4cute5tupleIJNS3_1CILi64EEENS5_ILi96EEEEEENS_10bfloat16_tEfNS_4arch4Sm90ELb1ELb0EEEEEvNT_6ParamsE --------------------------
	.section	.nv.shared._ZN7cutlass13device_kernelIN5flash22FlashAttnBwdPreprocessIN4cute5tupleIJNS3_1CILi64EEENS5_ILi96EEEEEENS_10bfloat16_tEfNS_4arch4Sm90ELb1ELb0EEEEEvNT_6ParamsE,"aw",@nobits
	.sectionflags	@""
	.align	16
	.zero		1024


//--------------------- .nv.shared._ZN7cutlass13device_kernelIN5flash11enable_sm90INS1_16FlashAttnBwdSm90INS1_25CollectiveMainloopBwdSm90ILi2ELi2ELi2EN4cute5tupleIJNS5_1CILi1EEES8_S8_EEENS6_IJNS7_ILi64EEENS7_ILi128EEENS7_ILi96EEEEEENS_10bfloat16_tEfNS_4arch4Sm90ELb1ELb0ELb0ELb1ELb0ELb1ELb0ELb0ELi2ELi1ELi2ELi1ELb1EEENS1_21CollectiveEpilogueBwdISD_SE_SG_Li256ELb1ELb0ELi1EEENS1_25SingleTileBwdLPTSchedulerILb1ELi128ELb0EEEEEEEEEvNT_6ParamsE --------------------------
	.section	.nv.shared._ZN7cutlass13device_kernelIN5flash11enable_sm90INS1_16FlashAttnBwdSm90INS1_25CollectiveMainloopBwdSm90ILi2ELi2ELi2EN4cute5tupleIJNS5_1CILi1EEES8_S8_EEENS6_IJNS7_ILi64EEENS7_ILi128EEENS7_ILi96EEEEEENS_10bfloat16_tEfNS_4arch4Sm90ELb1ELb0ELb0ELb1ELb0ELb1ELb0ELb0ELi2ELi1ELi2ELi1ELb1EEENS1_21CollectiveEpilogueBwdISD_SE_SG_Li256ELb1ELb0ELi1EEENS1_25SingleTileBwdLPTSchedulerILb1ELi128ELb0EEEEEEEEEvNT_6ParamsE,"aw",@nobits
	.sectionflags	@""
	.align	16
	.zero		1024


//--------------------- .nv.shared._ZN7cutlass13device_kernelIN5flash11enable_sm90INS1_16FlashAttnBwdSm90INS1_25CollectiveMainloopBwdSm90ILi2ELi2ELi2EN4cute5tupleIJNS5_1CILi1EEES8_S8_EEENS6_IJNS7_ILi64EEENS7_ILi128EEENS7_ILi96EEEEEENS_10bfloat16_tEfNS_4arch4Sm90ELb1ELb0ELb0ELb1ELb1ELb1ELb0ELb0ELi2ELi1ELi2ELi1ELb1EEENS1_21CollectiveEpilogueBwdISD_SE_SG_Li256ELb1ELb0ELi1EEENS1_25SingleTileBwdLPTSchedulerILb1ELi128ELb1EEEEEEEEEvNT_6ParamsE --------------------------
	.section	.nv.shared._ZN7cutlass13device_kernelIN5flash11enable_sm90INS1_16FlashAttnBwdSm90INS1_25CollectiveMainloopBwdSm90ILi2ELi2ELi2EN4cute5tupleIJNS5_1CILi1EEES8_S8_EEENS6_IJNS7_ILi64EEENS7_ILi128EEENS7_ILi96EEEEEENS_10bfloat16_tEfNS_4arch4Sm90ELb1ELb0ELb0ELb1ELb1ELb1ELb0ELb0ELi2ELi1ELi2ELi1ELb1EEENS1_21CollectiveEpilogueBwdISD_SE_SG_Li256ELb1ELb0ELi1EEENS1_25SingleTileBwdLPTSchedulerILb1ELi128ELb1EEEEEEEEEvNT_6ParamsE,"aw",@nobits
	.sectionflags	@""
	.align	16
	.zero		1024


//--------------------- .nv.shared._ZN7cutlass13device_kernelIN5flash11enable_sm90INS1_16FlashAttnBwdSm90INS1_25CollectiveMainloopBwdSm90ILi2ELi2ELi2EN4cute5tupleIJNS5_1CILi1EEES8_S8_EEENS6_IJNS7_ILi64EEENS7_ILi128EEENS7_ILi96EEEEEENS_10bfloat16_tEfNS_4arch4Sm90ELb1ELb0ELb0ELb1ELb0ELb1ELb0ELb0ELi2ELi1ELi2ELi1ELb1EEENS1_24CollectiveEpilogueBwdGQAISD_fSG_Li256ELb1ELb0EEENS1_25SingleTileBwdLPTSchedulerILb1ELi128ELb0EEEEEEEEEvNT_6ParamsE --------------------------
	.section	.nv.shared._ZN7cutlass13device_kernelIN5flash11enable_sm90INS1_16FlashAttnBwdSm90INS1_25CollectiveMainloopBwdSm90ILi2ELi2ELi2EN4cute5tupleIJNS5_1CILi1EEES8_S8_EEENS6_IJNS7_ILi64EEENS7_ILi128EEENS7_ILi96EEEEEENS_10bfloat16_tEfNS_4arch4Sm90ELb1ELb0ELb0ELb1ELb0ELb1ELb0ELb0ELi2ELi1ELi2ELi1ELb1EEENS1_24CollectiveEpilogueBwdGQAISD_fSG_Li256ELb1ELb0EEENS1_25SingleTileBwdLPTSchedulerILb1ELi128ELb0EEEEEEEEEvNT_6ParamsE,"aw",@nobits
	.sectionflags	@""
	.align	16
	.zero		1024


//--------------------- .nv.shared._ZN7cutlass13device_kernelIN5flash32FlashAttnBwdPostprocessConvertdQIN4cute5tupleIJNS3_1CILi128EEENS5_ILi96EEEEEENS_10bfloat16_tEfNS_4arch4Sm90ELi256ENS3_8TiledMMAINS3_8MMA_AtomIJNS3_4SM904GMMA27MMA_64x96x16_F32BF16BF16_RSILNSF_5MajorE0ELSH_1ELNSF_7ScaleInE1ELSI_1EEEEEENS3_6LayoutINS4_IJNS5_ILi2EEENS5_ILi1EEESN_EEENS4_IJSN_NS5_ILi0EEESP_EEEEENS4_IJNS3_10UnderscoreESS_SS_EEEEELb0EEEEEvNT_6ParamsE --------------------------
	.section	.nv.shared._ZN7cutlass13device_kernelIN5flash32FlashAttnBwdPostprocessConvertdQIN4cute5tupleIJNS3_1CILi128EEENS5_ILi96EEEEEENS_10bfloat16_tEfNS_4arch4Sm90ELi256ENS3_8TiledMMAINS3_8MMA_AtomIJNS3_4SM904GMMA27MMA_64x96x16_F32BF16BF16_RSILNSF_5MajorE0ELSH_1ELNSF_7ScaleInE1ELSI_1EEEEEENS3_6LayoutINS4_IJNS5_ILi2EEENS5_ILi1EEESN_EEENS4_IJSN_NS5_ILi0EEESP_EEEEENS4_IJNS3_10UnderscoreESS_SS_EEEEELb0EEEEEvNT_6ParamsE,"aw",@nobits
	.sectionflags	@""
	.align	16
	.zero		1024


//--------------------- .nv.shared._ZN7cutlass13device_kernelIN5flash32FlashAttnBwdPostprocessConvertdQIN4cute5tupleIJNS3_1CILi64EEENS5_ILi96EEEEEENS_10bfloat16_tEfNS_4arch4Sm90ELi256ENS3_8TiledMMAINS3_8MMA_AtomIJNS3_4SM904GMMA27MMA_64x16x16_F32BF16BF16_SSILNSF_5MajorE0ELSH_1ELNSF_7ScaleInE1ELSI_1EEEEEENS3_6LayoutINS4_IJNS5_ILi1EEENS5_ILi2EEESM_EEENS4_IJNS5_ILi0EEESM_SP_EEEEENS4_IJNS3_10UnderscoreESS_SS_EEEEELb0EEEEEvNT_6ParamsE --------------------------
	.section	.nv.shared._ZN7cutlass13device_kernelIN5flash32FlashAttnBwdPostprocessConvertdQIN4cute5tupleIJNS3_1CILi64EEENS5_ILi96EEEEEENS_10bfloat16_tEfNS_4arch4Sm90ELi256ENS3_8TiledMMAINS3_8MMA_AtomIJNS3_4SM904GMMA27MMA_64x16x16_F32BF16BF16_SSILNSF_5MajorE0ELSH_1ELNSF_7ScaleInE1ELSI_1EEEEEENS3_6LayoutINS4_IJNS5_ILi1EEENS5_ILi2EEESM_EEENS4_IJNS5_ILi0EEESM_SP_EEEEENS4_IJNS3_10UnderscoreESS_SS_EEEEELb0EEEEEvNT_6ParamsE,"aw",@nobits
	.sectionflags	@""
	.align	16
	.zero		1024


//--------------------- .nv.shared._ZN7cutlass13device_kernelIN5flash11enable_sm90INS1_16FlashAttnBwdSm90INS1_25CollectiveMainloopBwdSm90ILi2ELi2ELi2EN4cute5tupleIJNS5_1CILi1EEES8_S8_EEENS6_IJNS7_ILi64EEENS7_ILi128EEENS7_ILi96EEEEEENS_10bfloat16_tEfNS_4arch4Sm90ELb1ELb0ELb0ELb1ELb1ELb1ELb0ELb0ELi2ELi1ELi2ELi1ELb1EEENS1_24CollectiveEpilogueBwdGQAISD_fSG_Li256ELb1ELb1EEENS1_25SingleTileBwdLPTSchedulerILb1ELi128ELb1EEEEEEEEEvNT_6ParamsE --------------------------
	.section	.nv.shared._ZN7cutlass13device_kernelIN5flash11enable_sm90INS1_16FlashAttnBwdSm90INS1_25CollectiveMainloopBwdSm90ILi2ELi2ELi2EN4cute5tupleIJNS5_1CILi1EEES8_S8_EEENS6_IJNS7_ILi64EEENS7_ILi128EEENS7_ILi96EEEEEENS_10bfloat16_tEfNS_4arch4Sm90ELb1ELb0ELb0ELb1ELb1ELb1ELb0ELb0ELi2ELi1ELi2ELi1ELb1EEENS1_24CollectiveEpilogueBwdGQAISD_fSG_Li256ELb1ELb1EEENS1_25SingleTileBwdLPTSchedulerILb1ELi128ELb1EEEEEEEEEvNT_6ParamsE,"aw",@nobits
	.sectionflags	@""
	.align	16
	.zero		1024


//--------------------- .nv.shared._ZN7cutlass13device_kernelIN5flash22FlashAttnBwdPreprocessIN4cute5tupleIJNS3_1CILi64EEENS5_ILi96EEEEEENS_10bfloat16_tEfNS_4arch4Sm90ELb1ELb1EEEEEvNT_6ParamsE --------------------------
	.section	.nv.shared._ZN7cutlass13device_kernelIN5flash22FlashAttnBwdPreprocessIN4cute5tupleIJNS3_1CILi64EEENS5_ILi96EEEEEENS_10bfloat16_tEfNS_4arch4Sm90ELb1ELb1EEEEEvNT_6ParamsE,"aw",@nobits
	.sectionflags	@""
	.align	16
	.zero		1024


//--------------------- .nv.constant0._ZN7cutlass13device_kernelIN5flash11enable_sm90INS1_16FlashAttnBwdSm90INS1_25CollectiveMainloopBwdSm90ILi2ELi2ELi2EN4cute5tupleIJNS5_1CILi1EEES8_S8_EEENS6_IJNS7_ILi64EEENS7_ILi128EEENS7_ILi96EEEEEENS_10bfloat16_tEfNS_4arch4Sm90ELb0ELb0ELb0ELb0ELb0ELb1ELb0ELb0ELi2ELi1ELi2ELi1ELb1EEENS1_21CollectiveEpilogueBwdISD_SE_SG_Li256ELb0ELb0ELi1EEENS1_19SingleTileSchedulerILb0ELb0ELb0ELi128EEEEEEEEEvNT_6ParamsE --------------------------
	.section	.nv.constant0._ZN7cutlass13device_kernelIN5flash11enable_sm90INS1_16FlashAttnBwdSm90INS1_25CollectiveMainloopBwdSm90ILi2ELi2ELi2EN4cute5tupleIJNS5_1CILi1EEES8_S8_EEENS6_IJNS7_ILi64EEENS7_ILi128EEENS7_ILi96EEEEEENS_10bfloat16_tEfNS_4arch4Sm90ELb0ELb0ELb0ELb0ELb0ELb1ELb0ELb0ELi2ELi1ELi2ELi1ELb1EEENS1_21CollectiveEpilogueBwdISD_SE_SG_Li256ELb0ELb0ELi1EEENS1_19SingleTileSchedulerILb0ELb0ELb0ELi128EEEEEEEEEvNT_6ParamsE,"a",@progbits
	.sectionflags	@""
	.align	4
.nv.constant0._ZN7cutlass13device_kernelIN5flash11enable_sm90INS1_16FlashAttnBwdSm90INS1_25CollectiveMainloopBwdSm90ILi2ELi2ELi2EN4cute5tupleIJNS5_1CILi1EEES8_S8_EEENS6_IJNS7_ILi64EEENS7_ILi128EEENS7_ILi96EEEEEENS_10bfloat16_tEfNS_4arch4Sm90ELb0ELb0ELb0ELb0ELb0ELb1ELb0ELb0ELi2ELi1ELi2ELi1ELb1EEENS1_21CollectiveEpilogueBwdISD_SE_SG_Li256ELb0ELb0ELi1EEENS1_19SingleTileSchedulerILb0ELb0ELb0ELi128EEEEEEEEEvNT_6ParamsE:
	.zero		2944


//--------------------- .nv.constant0._ZN7cutlass13device_kernelIN5flash11enable_sm90INS1_16FlashAttnBwdSm90INS1_25CollectiveMainloopBwdSm90ILi2ELi2ELi2EN4cute5tupleIJNS5_1CILi1EEES8_S8_EEENS6_IJNS7_ILi64EEENS7_ILi128EEENS7_ILi96EEEEEENS_10bfloat16_tEfNS_4arch4Sm90ELb0ELb0ELb0ELb0ELb1ELb1ELb0ELb0ELi2ELi1ELi2ELi1ELb1EEENS1_21CollectiveEpilogueBwdISD_SE_SG_Li256ELb0ELb0ELi1EEENS1_19SingleTileSchedulerILb0ELb0ELb0ELi128EEEEEEEEEvNT_6ParamsE --------------------------
	.section	.nv.constant0._ZN7cutlass13device_kernelIN5flash11enable_sm90INS1_16FlashAttnBwdSm90INS1_25CollectiveMainloopBwdSm90ILi2ELi2ELi2EN4cute5tupleIJNS5_1CILi1EEES8_S8_EEENS6_IJNS7_ILi64EEENS7_ILi128EEENS7_ILi96EEEEEENS_10bfloat16_tEfNS_4arch4Sm90ELb0ELb0ELb0ELb0ELb1ELb1ELb0ELb0ELi2ELi1ELi2ELi1ELb1EEENS1_21CollectiveEpilogueBwdISD_SE_SG_Li256ELb0ELb0ELi1EEENS1_19SingleTileSchedulerILb0ELb0ELb0ELi128EEEEEEEEEvNT_6ParamsE,"a",@progbits
	.sectionflags	@""
	.align	4
.nv.constant0._ZN7cutlass13device_kernelIN5flash11enable_sm90INS1_16FlashAttnBwdSm90INS1_25CollectiveMainloopBwdSm90ILi2ELi2ELi2EN4cute5tupleIJNS5_1CILi1EEES8_S8_EEENS6_IJNS7_ILi64EEENS7_ILi128EEENS7_ILi96EEEEEENS_10bfloat16_tEfNS_4arch4Sm90ELb0ELb0ELb0ELb0ELb1ELb1ELb0ELb0ELi2ELi1ELi2ELi1ELb1EEENS1_21CollectiveEpilogueBwdISD_SE_SG_Li256ELb0ELb0ELi1EEENS1_19SingleTileSchedulerILb0ELb0ELb0ELi128EEEEEEEEEvNT_6ParamsE:
	.zero		2944


//--------------------- .nv.constant0._ZN7cutlass13device_kernelIN5flash11enable_sm90INS1_16FlashAttnBwdSm90INS1_25CollectiveMainloopBwdSm90ILi2ELi2ELi2EN4cute5tupleIJNS5_1CILi1EEES8_S8_EEENS6_IJNS7_ILi64EEENS7_ILi128EEENS7_ILi96EEEEEENS_10bfloat16_tEfNS_4arch4Sm90ELb0ELb0ELb0ELb0ELb0ELb1ELb0ELb0ELi2ELi1ELi2ELi1ELb1EEENS1_24CollectiveEpilogueBwdGQAISD_fSG_Li256ELb0ELb0EEENS1_19SingleTileSchedulerILb0ELb0ELb0ELi128EEEEEEEEEvNT_6ParamsE --------------------------
	.section	.nv.constant0._ZN7cutlass13device_kernelIN5flash11enable_sm90INS1_16FlashAttnBwdSm90INS1_25CollectiveMainloopBwdSm90ILi2ELi2ELi2EN4cute5tupleIJNS5_1CILi1EEES8_S8_EEENS6_IJNS7_ILi64EEENS7_ILi128EEENS7_ILi96EEEEEENS_10bfloat16_tEfNS_4arch4Sm90ELb0ELb0ELb0ELb0ELb0ELb1ELb0ELb0ELi2ELi1ELi2ELi1ELb1EEENS1_24CollectiveEpilogueBwdGQAISD_fSG_Li256ELb0ELb0EEENS1_19SingleTileSchedulerILb0ELb0ELb0ELi128EEEEEEEEEvNT_6ParamsE,"a",@progbits
	.sectionflags	@""
	.align	4
.nv.constant0._ZN7cutlass13device_kernelIN5flash11enable_sm90INS1_16FlashAttnBwdSm90INS1_25CollectiveMainloopBwdSm90ILi2ELi2ELi2EN4cute5tupleIJNS5_1CILi1EEES8_S8_EEENS6_IJNS7_ILi64EEENS7_ILi128EEENS7_ILi96EEEEEENS_10bfloat16_tEfNS_4arch4Sm90ELb0ELb0ELb0ELb0ELb0ELb1ELb0ELb0ELi2ELi1ELi2ELi1ELb1EEENS1_24CollectiveEpilogueBwdGQAISD_fSG_Li256ELb0ELb0EEENS1_19SingleTileSchedulerILb0ELb0ELb0ELi128EEEEEEEEEvNT_6ParamsE:
	.zero		2304


//--------------------- .nv.constant0._ZN7cutlass13device_kernelIN5flash11enable_sm90INS1_16FlashAttnBwdSm90INS1_25CollectiveMainloopBwdSm90ILi2ELi2ELi2EN4cute5tupleIJNS5_1CILi1EEES8_S8_EEENS6_IJNS7_ILi64EEENS7_ILi128EEENS7_ILi96EEEEEENS_10bfloat16_tEfNS_4arch4Sm90ELb0ELb0ELb0ELb0ELb1ELb1ELb0ELb0ELi2ELi1ELi2ELi1ELb1EEENS1_24CollectiveEpilogueBwdGQAISD_fSG_Li256ELb0ELb1EEENS1_19SingleTileSchedulerILb0ELb0ELb0ELi128EEEEEEEEEvNT_6ParamsE --------------------------
	.section	.nv.constant0._ZN7cutlass13device_kernelIN5flash11enable_sm90INS1_16FlashAttnBwdSm90INS1_25CollectiveMainloopBwdSm90ILi2ELi2ELi2EN4cute5tupleIJNS5_1CILi1EEES8_S8_EEENS6_IJNS7_ILi64EEENS7_ILi128EEENS7_ILi96EEEEEENS_10bfloat16_tEfNS_4arch4Sm90ELb0ELb0ELb0ELb0ELb1ELb1ELb0ELb0ELi2ELi1ELi2ELi1ELb1EEENS1_24CollectiveEpilogueBwdGQAISD_fSG_Li256ELb0ELb1EEENS1_19SingleTileSchedulerILb0ELb0ELb0ELi128EEEEEEEEEvNT_6ParamsE,"a",@progbits
	.sectionflags	@""
	.align	4
.nv.constant0._ZN7cutlass13device_kernelIN5flash11enable_sm90INS1_16FlashAttnBwdSm90INS1_25CollectiveMainloopBwdSm90ILi2ELi2ELi2EN4cute5tupleIJNS5_1CILi1EEES8_S8_EEENS6_IJNS7_ILi64EEENS7_ILi128EEENS7_ILi96EEEEEENS_10bfloat16_tEfNS_4arch4Sm90ELb0ELb0ELb0ELb0ELb1ELb1ELb0ELb0ELi2ELi1ELi2ELi1ELb1EEENS1_24CollectiveEpilogueBwdGQAISD_fSG_Li256ELb0ELb1EEENS1_19SingleTileSchedulerILb0ELb0ELb0ELi128EEEEEEEEEvNT_6ParamsE:
	.zero		2304


//--------------------- .nv.constant0._ZN7cutlass13device_kernelIN5flash11enable_sm90INS1_16FlashAttnBwdSm90INS1_25CollectiveMainloopBwdSm90ILi2ELi2ELi2EN4cute5tupleIJNS5_1CILi1EEES8_S8_EEENS6_IJNS7_ILi64EEENS7_ILi128EEENS7_ILi96EEEEEENS_10bfloat16_tEfNS_4arch4Sm90ELb0ELb0ELb0ELb1ELb0ELb1ELb0ELb0ELi2ELi1ELi2ELi1ELb1EEENS1_21CollectiveEpilogueBwdISD_SE_SG_Li256ELb1ELb0ELi1EEENS1_19SingleTileSchedulerILb1ELb0ELb0ELi128EEEEEEEEEvNT_6ParamsE --------------------------
	.section	.nv.constant0._ZN7cutlass13device_kernelIN5flash11enable_sm90INS1_16FlashAttnBwdSm90INS1_25CollectiveMainloopBwdSm90ILi2ELi2ELi2EN4cute5tupleIJNS5_1CILi1EEES8_S8_EEENS6_IJNS7_ILi64EEENS7_ILi128EEENS7_ILi96EEEEEENS_10bfloat16_tEfNS_4arch4Sm90ELb0ELb0ELb0ELb1ELb0ELb1ELb0ELb0ELi2ELi1ELi2ELi1ELb1EEENS1_21CollectiveEpilogueBwdISD_SE_SG_Li256ELb1ELb0ELi1EEENS1_19SingleTileSchedulerILb1ELb0ELb0ELi128EEEEEEEEEvNT_6ParamsE,"a",@progbits
	.sectionflags	@""
	.align	4
.nv.constant0._ZN7cutlass13device_kernelIN5flash11enable_sm90INS1_16FlashAttnBwdSm90INS1_25CollectiveMainloopBwdSm90ILi2ELi2ELi2EN4cute5tupleIJNS5_1CILi1EEES8_S8_EEENS6_IJNS7_ILi64EEENS7_ILi128EEENS7_ILi96EEEEEENS_10bfloat16_tEfNS_4arch4Sm90ELb0ELb0ELb0ELb1ELb0ELb1ELb0ELb0ELi2ELi1ELi2ELi1ELb1EEENS1_21CollectiveEpilogueBwdISD_SE_SG_Li256ELb1ELb0ELi1EEENS1_19SingleTileSchedulerILb1ELb0ELb0ELi128EEEEEEEEEvNT_6ParamsE:
	.zero		2304


//--------------------- .nv.constant0._ZN7cutlass13device_kernelIN5flash11enable_sm90INS1_16FlashAttnBwdSm90INS1_25CollectiveMainloopBwdSm90ILi2ELi2ELi2EN4cute5tupleIJNS5_1CILi1EEES8_S8_EEENS6_IJNS7_ILi64EEENS7_ILi128EEENS7_ILi96EEEEEENS_10bfloat16_tEfNS_4arch4Sm90ELb0ELb0ELb0ELb1ELb1ELb1ELb0ELb0ELi2ELi1ELi2ELi1ELb1EEENS1_21CollectiveEpilogueBwdISD_SE_SG_Li256ELb1ELb0ELi1EEENS1_19SingleTileSchedulerILb1ELb0ELb0ELi128EEEEEEEEEvNT_6ParamsE --------------------------
	.section	.nv.constant0._ZN7cutlass13device_kernelIN5flash11enable_sm90INS1_16FlashAttnBwdSm90INS1_25CollectiveMainloopBwdSm90ILi2ELi2ELi2EN4cute5tupleIJNS5_1CILi1EEES8_S8_EEENS6_IJNS7_ILi64EEENS7_ILi128EEENS7_ILi96EEEEEENS_10bfloat16_tEfNS_4arch4Sm90ELb0ELb0ELb0ELb1ELb1ELb1ELb0ELb0ELi2ELi1ELi2ELi1ELb1EEENS1_21CollectiveEpilogueBwdISD_SE_SG_Li256ELb1ELb0ELi1EEENS1_19SingleTileSchedulerILb1ELb0ELb0ELi128EEEEEEEEEvNT_6ParamsE,"a",@progbits
	.sectionflags	@""
	.align	4
.nv.constant0._ZN7cutlass13device_kernelIN5flash11enable_sm90INS1_16FlashAttnBwdSm90INS1_25CollectiveMainloopBwdSm90ILi2ELi2ELi2EN4cute5tupleIJNS5_1CILi1EEES8_S8_EEENS6_IJNS7_ILi64EEENS7_ILi128EEENS7_ILi96EEEEEENS_10bfloat16_tEfNS_4arch4Sm90ELb0ELb0ELb0ELb1ELb1ELb1ELb0ELb0ELi2ELi1ELi2ELi1ELb1EEENS1_21CollectiveEpilogueBwdISD_SE_SG_Li256ELb1ELb0ELi1EEENS1_19SingleTileSchedulerILb1ELb0ELb0ELi128EEEEEEEEEvNT_6ParamsE:
	.zero		2304


//--------------------- .nv.constant0._ZN7cutlass13device_kernelIN5flash11enable_sm90INS1_16FlashAttnBwdSm90INS1_25CollectiveMainloopBwdSm90ILi2ELi2ELi2EN4cute5tupleIJNS5_1CILi1EEES8_S8_EEENS6_IJNS7_ILi64EEENS7_ILi128EEENS7_ILi96EEEEEENS_10bfloat16_tEfNS_4arch4Sm90ELb0ELb0ELb0ELb1ELb0ELb1ELb0ELb0ELi2ELi1ELi2ELi1ELb1EEENS1_24CollectiveEpilogueBwdGQAISD_fSG_Li256ELb1ELb0EEENS1_19SingleTileSchedulerILb1ELb0ELb0ELi128EEEEEEEEEvNT_6ParamsE --------------------------
	.section	.nv.constant0._ZN7cutlass13device_kernelIN5flash11enable_sm90INS1_16FlashAttnBwdSm90INS1_25CollectiveMainloopBwdSm90ILi2ELi2ELi2EN4cute5tupleIJNS5_1CILi1EEES8_S8_EEENS6_IJNS7_ILi64EEENS7_ILi128EEENS7_ILi96EEEEEENS_10bfloat16_tEfNS_4arch4Sm90ELb0ELb0ELb0ELb1ELb0ELb1ELb0ELb0ELi2ELi1ELi2ELi1ELb1EEENS1_24CollectiveEpilogueBwdGQAISD_fSG_Li256ELb1ELb0EEENS1_19SingleTileSchedulerILb1ELb0ELb0ELi128EEEEEEEEEvNT_6ParamsE,"a",@progbits
	.sectionflags	@""
	.align	4
.nv.constant0._ZN7cutlass13device_kernelIN5flash11enable_sm90INS1_16FlashAttnBwdSm90INS1_25CollectiveMainloopBwdSm90ILi2ELi2ELi2EN4cute5tupleIJNS5_1CILi1EEES8_S8_EEENS6_IJNS7_ILi64EEENS7_ILi128EEENS7_ILi96EEEEEENS_10bfloat16_tEfNS_4arch4Sm90ELb0ELb0ELb0ELb1ELb0ELb1ELb0ELb0ELi2ELi1ELi2ELi1ELb1EEENS1_24CollectiveEpilogueBwdGQAISD_fSG_Li256ELb1ELb0EEENS1_19SingleTileSchedulerILb1ELb0ELb0ELi128EEEEEEEEEvNT_6ParamsE:
	.zero		2304


//--------------------- .nv.constant0._ZN7cutlass13device_kernelIN5flash11enable_sm90INS1_16FlashAttnBwdSm90INS1_25CollectiveMainloopBwdSm90ILi2ELi2ELi2EN4cute5tupleIJNS5_1CILi1EEES8_S8_EEENS6_IJNS7_ILi64EEENS7_ILi128EEENS7_ILi96EEEEEENS_10bfloat16_tEfNS_4arch4Sm90ELb0ELb0ELb0ELb1ELb1ELb1ELb0ELb0ELi2ELi1ELi2ELi1ELb1EEENS1_24CollectiveEpilogueBwdGQAISD_fSG_Li256ELb1ELb1EEENS1_19SingleTileSchedulerILb1ELb0ELb0ELi128EEEEEEEEEvNT_6ParamsE --------------------------
	.section	.nv.constant0._ZN7cutlass13device_kernelIN5flash11enable_sm90INS1_16FlashAttnBwdSm90INS1_25CollectiveMainloopBwdSm90ILi2ELi2ELi2EN4cute5tupleIJNS5_1CILi1EEES8_S8_EEENS6_IJNS7_ILi64EEENS7_ILi128EEENS7_ILi96EEEEEENS_10bfloat16_tEfNS_4arch4Sm90ELb0ELb0ELb0ELb1ELb1ELb1ELb0ELb0ELi2ELi1ELi2ELi1ELb1EEENS1_24CollectiveEpilogueBwdGQAISD_fSG_Li256ELb1ELb1EEENS1_19SingleTileSchedulerILb1ELb0ELb0ELi128EEEEEEEEEvNT_6ParamsE,"a",@progbits
	.sectionflags	@""
	.align	4
.nv.constant0._ZN7cutlass13device_kernelIN5flash11enable_sm90INS1_16FlashAttnBwdSm90INS1_25CollectiveMainloopBwdSm90ILi2ELi2ELi2EN4cute5tupleIJNS5_1CILi1EEES8_S8_EEENS6_IJNS7_ILi64EEENS7_ILi128EEENS7_ILi96EEEEEENS_10bfloat16_tEfNS_4arch4Sm90ELb0ELb0ELb0ELb1ELb1ELb1ELb0ELb0ELi2ELi1ELi2ELi1ELb1EEENS1_24CollectiveEpilogueBwdGQAISD_fSG_Li256ELb1ELb1EEENS1_19SingleTileSchedulerILb1ELb0ELb0ELi128EEEEEEEEEvNT_6ParamsE:
	.zero		2304


//--------------------- .nv.constant0._ZN7cutlass13device_kernelIN5flash11enable_sm90INS1_16FlashAttnBwdSm90INS1_25CollectiveMainloopBwdSm90ILi2ELi2ELi2EN4cute5tupleIJNS5_1CILi1EEES8_S8_EEENS6_IJNS7_ILi64EEENS7_ILi128EEENS7_ILi96EEEEEENS_10bfloat16_tEfNS_4arch4Sm90ELb0ELb1ELb0ELb0ELb0ELb1ELb0ELb0ELi2ELi1ELi2ELi1ELb1EEENS1_21CollectiveEpilogueBwdISD_SE_SG_Li256ELb0ELb0ELi1EEENS1_19SingleTileSchedulerILb0ELb0ELb0ELi128EEEEEEEEEvNT_6ParamsE --------------------------
	.section	.nv.constant0._ZN7cutlass13device_kernelIN5flash11enable_sm90INS1_16FlashAttnBwdSm90INS1_25CollectiveMainloopBwdSm90ILi2ELi2ELi2EN4cute5tupleIJNS5_1CILi1EEES8_S8_EEENS6_IJNS7_ILi64EEENS7_ILi128EEENS7_ILi96EEEEEENS_10bfloat16_tEfNS_4arch4Sm90ELb0ELb1ELb0ELb0ELb0ELb1ELb0ELb0ELi2ELi1ELi2ELi1ELb1EEENS1_21CollectiveEpilogueBwdISD_SE_SG_Li256ELb0ELb0ELi1EEENS1_19SingleTileSchedulerILb0ELb0ELb0ELi128EEEEEEEEEvNT_6ParamsE,"a",@progbits
	.sectionflags	@""
	.align	4
.nv.constant0._ZN7cutlass13device_kernelIN5flash11enable_sm90INS1_16FlashAttnBwdSm90INS1_25CollectiveMainloopBwdSm90ILi2ELi2ELi2EN4cute5tupleIJNS5_1CILi1EEES8_S8_EEENS6_IJNS7_ILi64EEENS7_ILi128EEENS7_ILi96EEEEEENS_10bfloat16_tEfNS_4arch4Sm90ELb0ELb1ELb0ELb0ELb0ELb1ELb0ELb0ELi2ELi1ELi2ELi1ELb1EEENS1_21CollectiveEpilogueBwdISD_SE_SG_Li256ELb0ELb0ELi1EEENS1_19SingleTileSchedulerILb0ELb0ELb0ELi128EEEEEEEEEvNT_6ParamsE:
	.zero		2944


//--------------------- .nv.constant0._ZN7cutlass13device_kernelIN5flash11enable_sm90INS1_16FlashAttnBwdSm90INS1_25CollectiveMainloopBwdSm90ILi2ELi2ELi2EN4cute5tupleIJNS5_1CILi1EEES8_S8_EEENS6_IJNS7_ILi64EEENS7_ILi128EEENS7_ILi96EEEEEENS_10bfloat16_tEfNS_4arch4Sm90ELb0ELb1ELb0ELb0ELb1ELb1ELb0ELb0ELi2ELi1ELi2ELi1ELb1EEENS1_21CollectiveEpilogueBwdISD_SE_SG_Li256ELb0ELb0ELi1EEENS1_19SingleTileSchedulerILb0ELb0ELb0ELi128EEEEEEEEEvNT_6ParamsE --------------------------
	.section	.nv.constant0._ZN7cutlass13device_kernelIN5flash11enable_sm90INS1_16FlashAttnBwdSm90INS1_25CollectiveMainloopBwdSm90ILi2ELi2ELi2EN4cute5tupleIJNS5_1CILi1EEES8_S8_EEENS6_IJNS7_ILi64EEENS7_ILi128EEENS7_ILi96EEEEEENS_10bfloat16_tEfNS_4arch4Sm90ELb0ELb1ELb0ELb0ELb1ELb1ELb0ELb0ELi2ELi1ELi2ELi1ELb1EEENS1_21CollectiveEpilogueBwdISD_SE_SG_Li256ELb0ELb0ELi1EEENS1_19SingleTileSchedulerILb0ELb0ELb0ELi128EEEEEEEEEvNT_6ParamsE,"a",@progbits
	.sectionflags	@""
	.align	4
.nv.constant0._ZN7cutlass13device_kernelIN5flash11enable_sm90INS1_16FlashAttnBwdSm90INS1_25CollectiveMainloopBwdSm90ILi2ELi2ELi2EN4cute5tupleIJNS5_1CILi1EEES8_S8_EEENS6_IJNS7_ILi64EEENS7_ILi128EEENS7_ILi96EEEEEENS_10bfloat16_tEfNS_4arch4Sm90ELb0ELb1ELb0ELb0ELb1ELb1ELb0ELb0ELi2ELi1ELi2ELi1ELb1EEENS1_21CollectiveEpilogueBwdISD_SE_SG_Li256ELb0ELb0ELi1EEENS1_19SingleTileSchedulerILb0ELb0ELb0ELi128EEEEEEEEEvNT_6ParamsE:
	.zero		2944


//--------------------- .nv.constant0._ZN7cutlass13device_kernelIN5flash11enable_sm90INS1_16FlashAttnBwdSm90INS1_25CollectiveMainloopBwdSm90ILi2ELi2ELi2EN4cute5tupleIJNS5_1CILi1EEES8_S8_EEENS6_IJNS7_ILi64EEENS7_ILi128EEENS7_ILi96EEEEEENS_10bfloat16_tEfNS_4arch4Sm90ELb0ELb1ELb0ELb0ELb0ELb1ELb0ELb0ELi2ELi1ELi2ELi1ELb1EEENS1_24CollectiveEpilogueBwdGQAISD_fSG_Li256ELb0ELb0EEENS1_19SingleTileSchedulerILb0ELb0ELb0ELi128EEEEEEEEEvNT_6ParamsE --------------------------
	.section	.nv.constant0._ZN7cutlass13device_kernelIN5flash11enable_sm90INS1_16FlashAttnBwdSm90INS1_25CollectiveMainloopBwdSm90ILi2ELi2ELi2EN4cute5tupleIJNS5_1CILi1EEES8_S8_EEENS6_IJNS7_ILi64EEENS7_ILi128EEENS7_ILi96EEEEEENS_10bfloat16_tEfNS_4arch4Sm90ELb0ELb1ELb0ELb0ELb0ELb1ELb0ELb0ELi2ELi1ELi2ELi1ELb1EEENS1_24CollectiveEpilogueBwdGQAISD_fSG_Li256ELb0ELb0EEENS1_19SingleTileSchedulerILb0ELb0ELb0ELi128EEEEEEEEEvNT_6ParamsE,"a",@progbits
	.sectionflags	@""
	.align	4
.nv.constant0._ZN7cutlass13device_kernelIN5flash11enable_sm90INS1_16FlashAttnBwdSm90INS1_25CollectiveMainloopBwdSm90ILi2ELi2ELi2EN4cute5tupleIJNS5_1CILi1EEES8_S8_EEENS6_IJNS7_ILi64EEENS7_ILi128EEENS7_ILi96EEEEEENS_10bfloat16_tEfNS_4arch4Sm90ELb0ELb1ELb0ELb0ELb0ELb1ELb0ELb0ELi2ELi1ELi2ELi1ELb1EEENS1_24CollectiveEpilogueBwdGQAISD_fSG_Li256ELb0ELb0EEENS1_19SingleTileSchedulerILb0ELb0ELb0ELi128EEEEEEEEEvNT_6ParamsE:
	.zero		2304


//--------------------- .nv.constant0._ZN7cutlass13device_kernelIN5flash11enable_sm90INS1_16FlashAttnBwdSm90INS1_25CollectiveMainloopBwdSm90ILi2ELi2ELi2EN4cute5tupleIJNS5_1CILi1EEES8_S8_EEENS6_IJNS7_ILi64EEENS7_ILi128EEENS7_ILi96EEEEEENS_10bfloat16_tEfNS_4arch4Sm90ELb0ELb1ELb0ELb0ELb1ELb1ELb0ELb0ELi2ELi1ELi2ELi1ELb1EEENS1_24CollectiveEpilogueBwdGQAISD_fSG_Li256ELb0ELb1EEENS1_19SingleTileSchedulerILb0ELb0ELb0ELi128EEEEEEEEEvNT_6ParamsE --------------------------
	.section	.nv.constant0._ZN7cutlass13device_kernelIN5flash11enable_sm90INS1_16FlashAttnBwdSm90INS1_25CollectiveMainloopBwdSm90ILi2ELi2ELi2EN4cute5tupleIJNS5_1CILi1EEES8_S8_EEENS6_IJNS7_ILi64EEENS7_ILi128EEENS7_ILi96EEEEEENS_10bfloat16_tEfNS_4arch4Sm90ELb0ELb1ELb0ELb0ELb1ELb1ELb0ELb0ELi2ELi1ELi2ELi1ELb1EEENS1_24CollectiveEpilogueBwdGQAISD_fSG_Li256ELb0ELb1EEENS1_19SingleTileSchedulerILb0ELb0ELb0ELi128EEEEEEEEEvNT_6ParamsE,"a",@progbits
	.sectionflags	@""
	.align	4
.nv.constant0._ZN7cutlass13device_kernelIN5flash11enable_sm90INS1_16FlashAttnBwdSm90INS1_25CollectiveMainloopBwdSm90ILi2ELi2ELi2EN4cute5tupleIJNS5_1CILi1EEES8_S8_EEENS6_IJNS7_ILi64EEENS7_ILi128EEENS7_ILi96EEEEEENS_10bfloat16_tEfNS_4arch4Sm90ELb0ELb1ELb0ELb0ELb1ELb1ELb0ELb0ELi2ELi1ELi2ELi1ELb1EEENS1_24CollectiveEpilogueBwdGQAISD_fSG_Li256ELb0ELb1EEENS1_19SingleTileSchedulerILb0ELb0ELb0ELi128EEEEEEEEEvNT_6ParamsE:
	.zero		2304


//--------------------- .nv.constant0._ZN7cutlass13device_kernelIN5flash11enable_sm90INS1_16FlashAttnBwdSm90INS1_25CollectiveMainloopBwdSm90ILi2ELi2ELi2EN4cute5tupleIJNS5_1CILi1EEES8_S8_EEENS6_IJNS7_ILi64EEENS7_ILi128EEENS7_ILi96EEEEEENS_10bfloat16_tEfNS_4arch4Sm90ELb0ELb1ELb0ELb1ELb0ELb1ELb0ELb0ELi2ELi1ELi2ELi1ELb1EEENS1_21CollectiveEpilogueBwdISD_SE_SG_Li256ELb1ELb0ELi1EEENS1_19SingleTileSchedulerILb1ELb0ELb0ELi128EEEEEEEEEvNT_6ParamsE --------------------------
	.section	.nv.constant0._ZN7cutlass13device_kernelIN5flash11enable_sm90INS1_16FlashAttnBwdSm90INS1_25CollectiveMainloopBwdSm90ILi2ELi2ELi2EN4cute5tupleIJNS5_1CILi1EEES8_S8_EEENS6_IJNS7_ILi64EEENS7_ILi128EEENS7_ILi96EEEEEENS_10bfloat16_tEfNS_4arch4Sm90ELb0ELb1ELb0ELb1ELb0ELb1ELb0ELb0ELi2ELi1ELi2ELi1ELb1EEENS1_21CollectiveEpilogueBwdISD_SE_SG_Li256ELb1ELb0ELi1EEENS1_19SingleTileSchedulerILb1ELb0ELb0ELi128EEEEEEEEEvNT_6ParamsE,"a",@progbits
	.sectionflags	@""
	.align	4
.nv.constant0._ZN7cutlass13device_kernelIN5flash11enable_sm90INS1_16FlashAttnBwdSm90INS1_25CollectiveMainloopBwdSm90ILi2ELi2ELi2EN4cute5tupleIJNS5_1CILi1EEES8_S8_EEENS6_IJNS7_ILi64EEENS7_ILi128EEENS7_ILi96EEEEEENS_10bfloat16_tEfNS_4arch4Sm90ELb0ELb1ELb0ELb1ELb0ELb1ELb0ELb0ELi2ELi1ELi2ELi1ELb1EEENS1_21CollectiveEpilogueBwdISD_SE_SG_Li256ELb1ELb0ELi1EEENS1_19SingleTileSchedulerILb1ELb0ELb0ELi128EEEEEEEEEvNT_6ParamsE:
	.zero		2304


//--------------------- .nv.constant0._ZN7cutlass13device_kernelIN5flash11enable_sm90INS1_16FlashAttnBwdSm90INS1_25CollectiveMainloopBwdSm90ILi2ELi2ELi2EN4cute5tupleIJNS5_1CILi1EEES8_S8_EEENS6_IJNS7_ILi64EEENS7_ILi128EEENS7_ILi96EEEEEENS_10bfloat16_tEfNS_4arch4Sm90ELb0ELb1ELb0ELb1ELb1ELb1ELb0ELb0ELi2ELi1ELi2ELi1ELb1EEENS1_21CollectiveEpilogueBwdISD_SE_SG_Li256ELb1ELb0ELi1EEENS1_19SingleTileSchedulerILb1ELb0ELb0ELi128EEEEEEEEEvNT_6ParamsE --------------------------
	.section	.nv.constant0._ZN7cutlass13device_kernelIN5flash11enable_sm90INS1_16FlashAttnBwdSm90INS1_25CollectiveMainloopBwdSm90ILi2ELi2ELi2EN4cute5tupleIJNS5_1CILi1EEES8_S8_EEENS6_IJNS7_ILi64EEENS7_ILi128EEENS7_ILi96EEEEEENS_10bfloat16_tEfNS_4arch4Sm90ELb0ELb1ELb0ELb1ELb1ELb1ELb0ELb0ELi2ELi1ELi2ELi1ELb1EEENS1_21CollectiveEpilogueBwdISD_SE_SG_Li256ELb1ELb0ELi1EEENS1_19SingleTileSchedulerILb1ELb0ELb0ELi128EEEEEEEEEvNT_6ParamsE,"a",@progbits
	.sectionflags	@""
	.align	4
.nv.constant0._ZN7cutlass13device_kernelIN5flash11enable_sm90INS1_16FlashAttnBwdSm90INS1_25CollectiveMainloopBwdSm90ILi2ELi2ELi2EN4cute5tupleIJNS5_1CILi1EEES8_S8_EEENS6_IJNS7_ILi64EEENS7_ILi128EEENS7_ILi96EEEEEENS_10bfloat16_tEfNS_4arch4Sm90ELb0ELb1ELb0ELb1ELb1ELb1ELb0ELb0ELi2ELi1ELi2ELi1ELb1EEENS1_21CollectiveEpilogueBwdISD_SE_SG_Li256ELb1ELb0ELi1EEENS1_19SingleTileSchedulerILb1ELb0ELb0ELi128EEEEEEEEEvNT_6ParamsE:
	.zero		2304


//--------------------- .nv.constant0._ZN7cutlass13device_kernelIN5flash11enable_sm90INS1_16FlashAttnBwdSm90INS1_25CollectiveMainloopBwdSm90ILi2ELi2ELi2EN4cute5tupleIJNS5_1CILi1EEES8_S8_EEENS6_IJNS7_ILi64EEENS7_ILi128EEENS7_ILi96EEEEEENS_10bfloat16_tEfNS_4arch4Sm90ELb0ELb1ELb0ELb1ELb0ELb1ELb0ELb0ELi2ELi1ELi2ELi1ELb1EEENS1_24CollectiveEpilogueBwdGQAISD_fSG_Li256ELb1ELb0EEENS1_19SingleTileSchedulerILb1ELb0ELb0ELi128EEEEEEEEEvNT_6ParamsE --------------------------
	.section	.nv.constant0._ZN7cutlass13device_kernelIN5flash11enable_sm90INS1_16FlashAttnBwdSm90INS1_25CollectiveMainloopBwdSm90ILi2ELi2ELi2EN4cute5tupleIJNS5_1CILi1EEES8_S8_EEENS6_IJNS7_ILi64EEENS7_ILi128EEENS7_ILi96EEEEEENS_10bfloat16_tEfNS_4arch4Sm90ELb0ELb1ELb0ELb1ELb0ELb1ELb0ELb0ELi2ELi1ELi2ELi1ELb1EEENS1_24CollectiveEpilogueBwdGQAISD_fSG_Li256ELb1ELb0EEENS1_19SingleTileSchedulerILb1ELb0ELb0ELi128EEEEEEEEEvNT_6ParamsE,"a",@progbits
	.sectionflags	@""
	.align	4
.nv.constant0._ZN7cutlass13device_kernelIN5flash11enable_sm90INS1_16FlashAttnBwdSm90INS1_25CollectiveMainloopBwdSm90ILi2ELi2ELi2EN4cute5tupleIJNS5_1CILi1EEES8_S8_EEENS6_IJNS7_ILi64EEENS7_ILi128EEENS7_ILi96EEEEEENS_10bfloat16_tEfNS_4arch4Sm90ELb0ELb1ELb0ELb1ELb0ELb1ELb0ELb0ELi2ELi1ELi2ELi1ELb1EEENS1_24CollectiveEpilogueBwdGQAISD_fSG_Li256ELb1ELb0EEENS1_19SingleTileSchedulerILb1ELb0ELb0ELi128EEEEEEEEEvNT_6ParamsE:
	.zero		2304


//--------------------- .nv.constant0._ZN7cutlass13device_kernelIN5flash11enable_sm90INS1_16FlashAttnBwdSm90INS1_25CollectiveMainloopBwdSm90ILi2ELi2ELi2EN4cute5tupleIJNS5_1CILi1EEES8_S8_EEENS6_IJNS7_ILi64EEENS7_ILi128EEENS7_ILi96EEEEEENS_10bfloat16_tEfNS_4arch4Sm90ELb0ELb1ELb0ELb1ELb1ELb1ELb0ELb0ELi2ELi1ELi2ELi1ELb1EEENS1_24CollectiveEpilogueBwdGQAISD_fSG_Li256ELb1ELb1EEENS1_19SingleTileSchedulerILb1ELb0ELb0ELi128EEEEEEEEEvNT_6ParamsE --------------------------
	.section	.nv.constant0._ZN7cutlass13device_kernelIN5flash11enable_sm90INS1_16FlashAttnBwdSm90INS1_25CollectiveMainloopBwdSm90ILi2ELi2ELi2EN4cute5tupleIJNS5_1CILi1EEES8_S8_EEENS6_IJNS7_ILi64EEENS7_ILi128EEENS7_ILi96EEEEEENS_10bfloat16_tEfNS_4arch4Sm90ELb0ELb1ELb0ELb1ELb1ELb1ELb0ELb0ELi2ELi1ELi2ELi1ELb1EEENS1_24CollectiveEpilogueBwdGQAISD_fSG_Li256ELb1ELb1EEENS1_19SingleTileSchedulerILb1ELb0ELb0ELi128EEEEEEEEEvNT_6ParamsE,"a",@progbits
	.sectionflags	@""
	.align	4
.nv.constant0._ZN7cutlass13device_kernelIN5flash11enable_sm90INS1_16FlashAttnBwdSm90INS1_25CollectiveMainloopBwdSm90ILi2ELi2ELi2EN4cute5tupleIJNS5_1CILi1EEES8_S8_EEENS6_IJNS7_ILi64EEENS7_ILi128EEENS7_ILi96EEEEEENS_10bfloat16_tEfNS_4arch4Sm90ELb0ELb1ELb0ELb1ELb1ELb1ELb0ELb0ELi2ELi1ELi2ELi1ELb1EEENS1_24CollectiveEpilogueBwdGQAISD_fSG_Li256ELb1ELb1EEENS1_19SingleTileSchedulerILb1ELb0ELb0ELi128EEEEEEEEEvNT_6ParamsE:
	.zero		2304


//--------------------- .nv.constant0._ZN7cutlass13device_kernelIN5flash11enable_sm90INS1_16FlashAttnBwdSm90INS1_25CollectiveMainloopBwdSm90ILi2ELi2ELi2EN4cute5tupleIJNS5_1CILi1EEES8_S8_EEENS6_IJNS7_ILi64EEENS7_ILi128EEENS7_ILi96EEEEEENS_10bfloat16_tEfNS_4arch4Sm90ELb1ELb0ELb0ELb0ELb0ELb1ELb0ELb0ELi2ELi1ELi2ELi1ELb1EEENS1_21CollectiveEpilogueBwdISD_SE_SG_Li256ELb0ELb0ELi1EEENS1_25SingleTileBwdLPTSchedulerILb0ELi128ELb0EEEEEEEEEvNT_6ParamsE --------------------------
	.section	.nv.constant0._ZN7cutlass13device_kernelIN5flash11enable_sm90INS1_16FlashAttnBwdSm90INS1_25CollectiveMainloopBwdSm90ILi2ELi2ELi2EN4cute5tupleIJNS5_1CILi1EEES8_S8_EEENS6_IJNS7_ILi64EEENS7_ILi128EEENS7_ILi96EEEEEENS_10bfloat16_tEfNS_4arch4Sm90ELb1ELb0ELb0ELb0ELb0ELb1ELb0ELb0ELi2ELi1ELi2ELi1ELb1EEENS1_21CollectiveEpilogueBwdISD_SE_SG_Li256ELb0ELb0ELi1EEENS1_25SingleTileBwdLPTSchedulerILb0ELi128ELb0EEEEEEEEEvNT_6ParamsE,"a",@progbits
	.sectionflags	@""
	.align	4
.nv.constant0._ZN7cutlass13device_kernelIN5flash11enable_sm90INS1_16FlashAttnBwdSm90INS1_25CollectiveMainloopBwdSm90ILi2ELi2ELi2EN4cute5tupleIJNS5_1CILi1EEES8_S8_EEENS6_IJNS7_ILi64EEENS7_ILi128EEENS7_ILi96EEEEEENS_10bfloat16_tEfNS_4arch4Sm90ELb1ELb0ELb0ELb0ELb0ELb1ELb0ELb0ELi2ELi1ELi2ELi1ELb1EEENS1_21CollectiveEpilogueBwdISD_SE_SG_Li256ELb0ELb0ELi1EEENS1_25SingleTileBwdLPTSchedulerILb0ELi128ELb0EEEEEEEEEvNT_6ParamsE:
	.zero		2944


//--------------------- .nv.constant0._ZN7cutlass13device_kernelIN5flash11enable_sm90INS1_16FlashAttnBwdSm90INS1_25CollectiveMainloopBwdSm90ILi2ELi2ELi2EN4cute5tupleIJNS5_1CILi1EEES8_S8_EEENS6_IJNS7_ILi64EEENS7_ILi128EEENS7_ILi96EEEEEENS_10bfloat16_tEfNS_4arch4Sm90ELb1ELb0ELb0ELb0ELb1ELb1ELb0ELb0ELi2ELi1ELi2ELi1ELb1EEENS1_21CollectiveEpilogueBwdISD_SE_SG_Li256ELb0ELb0ELi1EEENS1_25SingleTileBwdLPTSchedulerILb0ELi128ELb1EEEEEEEEEvNT_6ParamsE --------------------------
	.section	.nv.constant0._ZN7cutlass13device_kernelIN5flash11enable_sm90INS1_16FlashAttnBwdSm90INS1_25CollectiveMainloopBwdSm90ILi2ELi2ELi2EN4cute5tupleIJNS5_1CILi1EEES8_S8_EEENS6_IJNS7_ILi64EEENS7_ILi128EEENS7_ILi96EEEEEENS_10bfloat16_tEfNS_4arch4Sm90ELb1ELb0ELb0ELb0ELb1ELb1ELb0ELb0ELi2ELi1ELi2ELi1ELb1EEENS1_21CollectiveEpilogueBwdISD_SE_SG_Li256ELb0ELb0ELi1EEENS1_25SingleTileBwdLPTSchedulerILb0ELi128ELb1EEEEEEEEEvNT_6ParamsE,"a",@progbits
	.sectionflags	@""
	.align	4
.nv.constant0._ZN7cutlass13device_kernelIN5flash11enable_sm90INS1_16FlashAttnBwdSm90INS1_25CollectiveMainloopBwdSm90ILi2ELi2ELi2EN4cute5tupleIJNS5_1CILi1EEES8_S8_EEENS6_IJNS7_ILi64EEENS7_ILi128EEENS7_ILi96EEEEEENS_10bfloat16_tEfNS_4arch4Sm90ELb1ELb0ELb0ELb0ELb1ELb1ELb0ELb0ELi2ELi1ELi2ELi1ELb1EEENS1_21CollectiveEpilogueBwdISD_SE_SG_Li256ELb0ELb0ELi1EEENS1_25SingleTileBwdLPTSchedulerILb0ELi128ELb1EEEEEEEEEvNT_6ParamsE:
	.zero		2944


//--------------------- .nv.constant0._ZN7cutlass13device_kernelIN5flash11enable_sm90INS1_16FlashAttnBwdSm90INS1_25CollectiveMainloopBwdSm90ILi2ELi2ELi2EN4cute5tupleIJNS5_1CILi1EEES8_S8_EEENS6_IJNS7_ILi64EEENS7_ILi128EEENS7_ILi96EEEEEENS_10bfloat16_tEfNS_4arch4Sm90ELb1ELb0ELb0ELb0ELb0ELb1ELb0ELb0ELi2ELi1ELi2ELi1ELb1EEENS1_24CollectiveEpilogueBwdGQAISD_fSG_Li256ELb0ELb0EEENS1_25SingleTileBwdLPTSchedulerILb0ELi128ELb0EEEEEEEEEvNT_6ParamsE --------------------------
	.section	.nv.constant0._ZN7cutlass13device_kernelIN5flash11enable_sm90INS1_16FlashAttnBwdSm90INS1_25CollectiveMainloopBwdSm90ILi2ELi2ELi2EN4cute5tupleIJNS5_1CILi1EEES8_S8_EEENS6_IJNS7_ILi64EEENS7_ILi128EEENS7_ILi96EEEEEENS_10bfloat16_tEfNS_4arch4Sm90ELb1ELb0ELb0ELb0ELb0ELb1ELb0ELb0ELi2ELi1ELi2ELi1ELb1EEENS1_24CollectiveEpilogueBwdGQAISD_fSG_Li256ELb0ELb0EEENS1_25SingleTileBwdLPTSchedulerILb0ELi128ELb0EEEEEEEEEvNT_6ParamsE,"a",@progbits
	.sectionflags	@""
	.align	4
.nv.constant0._ZN7cutlass13device_kernelIN5flash11enable_sm90INS1_16FlashAttnBwdSm90INS1_25CollectiveMainloopBwdSm90ILi2ELi2ELi2EN4cute5tupleIJNS5_1CILi1EEES8_S8_EEENS6_IJNS7_ILi64EEENS7_ILi128EEENS7_ILi96EEEEEENS_10bfloat16_tEfNS_4arch4Sm90ELb1ELb0ELb0ELb0ELb0ELb1ELb0ELb0ELi2ELi1ELi2ELi1ELb1EEENS1_24CollectiveEpilogueBwdGQAISD_fSG_Li256ELb0ELb0EEENS1_25SingleTileBwdLPTSchedulerILb0ELi128ELb0EEEEEEEEEvNT_6ParamsE:
	.zero		2432


//--------------------- .nv.constant0._ZN7cutlass13device_kernelIN5flash11enable_sm90INS1_16FlashAttnBwdSm90INS1_25CollectiveMainloopBwdSm90ILi2ELi2ELi2EN4cute5tupleIJNS5_1CILi1EEES8_S8_EEENS6_IJNS7_ILi64EEENS7_ILi128EEENS7_ILi96EEEEEENS_10bfloat16_tEfNS_4arch4Sm90ELb1ELb0ELb0ELb0ELb1ELb1ELb0ELb0ELi2ELi1ELi2ELi1ELb1EEENS1_24CollectiveEpilogueBwdGQAISD_fSG_Li256ELb0ELb1EEENS1_25SingleTileBwdLPTSchedulerILb0ELi128ELb1EEEEEEEEEvNT_6ParamsE --------------------------
	.section	.nv.constant0._ZN7cutlass13device_kernelIN5flash11enable_sm90INS1_16FlashAttnBwdSm90INS1_25CollectiveMainloopBwdSm90ILi2ELi2ELi2EN4cute5tupleIJNS5_1CILi1EEES8_S8_EEENS6_IJNS7_ILi64EEENS7_ILi128EEENS7_ILi96EEEEEENS_10bfloat16_tEfNS_4arch4Sm90ELb1ELb0ELb0ELb0ELb1ELb1ELb0ELb0ELi2ELi1ELi2ELi1ELb1EEENS1_24CollectiveEpilogueBwdGQAISD_fSG_Li256ELb0ELb1EEENS1_25SingleTileBwdLPTSchedulerILb0ELi128ELb1EEEEEEEEEvNT_6ParamsE,"a",@progbits
	.sectionflags	@""
	.align	4
.nv.constant0._ZN7cutlass13device_kernelIN5flash11enable_sm90INS1_16FlashAttnBwdSm90INS1_25CollectiveMainloopBwdSm90ILi2ELi2ELi2EN4cute5tupleIJNS5_1CILi1EEES8_S8_EEENS6_IJNS7_ILi64EEENS7_ILi128EEENS7_ILi96EEEEEENS_10bfloat16_tEfNS_4arch4Sm90ELb1ELb0ELb0ELb0ELb1ELb1ELb0ELb0ELi2ELi1ELi2ELi1ELb1EEENS1_24CollectiveEpilogueBwdGQAISD_fSG_Li256ELb0ELb1EEENS1_25SingleTileBwdLPTSchedulerILb0ELi128ELb1EEEEEEEEEvNT_6ParamsE:
	.zero		2432


//--------------------- .nv.constant0._ZN7cutlass13device_kernelIN5flash22FlashAttnBwdPreprocessIN4cute5tupleIJNS3_1CILi64EEENS5_ILi96EEEEEENS_10bfloat16_tEfNS_4arch4Sm90ELb1ELb0EEEEEvNT_6ParamsE --------------------------
	.section	.nv.constant0._ZN7cutlass13device_kernelIN5flash22FlashAttnBwdPreprocessIN4cute5tupleIJNS3_1CILi64EEENS5_ILi96EEEEEENS_10bfloat16_tEfNS_4arch4Sm90ELb1ELb0EEEEEvNT_6ParamsE,"a",@progbits
	.sectionflags	@""
	.align	4
.nv.constant0._ZN7cutlass13device_kernelIN5flash22FlashAttnBwdPreprocessIN4cute5tupleIJNS3_1CILi64EEENS5_ILi96EEEEEENS_10bfloat16_tEfNS_4arch4Sm90ELb1ELb0EEEEEvNT_6ParamsE:
	.zero		768


//--------------------- .nv.constant0._ZN7cutlass13device_kernelIN5flash11enable_sm90INS1_16FlashAttnBwdSm90INS1_25CollectiveMainloopBwdSm90ILi2ELi2ELi2EN4cute5tupleIJNS5_1CILi1EEES8_S8_EEENS6_IJNS7_ILi64EEENS7_ILi128EEENS7_ILi96EEEEEENS_10bfloat16_tEfNS_4arch4Sm90ELb1ELb0ELb0ELb1ELb0ELb1ELb0ELb0ELi2ELi1ELi2ELi1ELb1EEENS1_21CollectiveEpilogueBwdISD_SE_SG_Li256ELb1ELb0ELi1EEENS1_25SingleTileBwdLPTSchedulerILb1ELi128ELb0EEEEEEEEEvNT_6ParamsE --------------------------
	.section	.nv.constant0._ZN7cutlass13device_kernelIN5flash11enable_sm90INS1_16FlashAttnBwdSm90INS1_25CollectiveMainloopBwdSm90ILi2ELi2ELi2EN4cute5tupleIJNS5_1CILi1EEES8_S8_EEENS6_IJNS7_ILi64EEENS7_ILi128EEENS7_ILi96EEEEEENS_10bfloat16_tEfNS_4arch4Sm90ELb1ELb0ELb0ELb1ELb0ELb1ELb0ELb0ELi2ELi1ELi2ELi1ELb1EEENS1_21CollectiveEpilogueBwdISD_SE_SG_Li256ELb1ELb0ELi1EEENS1_25SingleTileBwdLPTSchedulerILb1ELi128ELb0EEEEEEEEEvNT_6ParamsE,"a",@progbits
	.sectionflags	@""
	.align	4
.nv.constant0._ZN7cutlass13device_kernelIN5flash11enable_sm90INS1_16FlashAttnBwdSm90INS1_25CollectiveMainloopBwdSm90ILi2ELi2ELi2EN4cute5tupleIJNS5_1CILi1EEES8_S8_EEENS6_IJNS7_ILi64EEENS7_ILi128EEENS7_ILi96EEEEEENS_10bfloat16_tEfNS_4arch4Sm90ELb1ELb0ELb0ELb1ELb0ELb1ELb0ELb0ELi2ELi1ELi2ELi1ELb1EEENS1_21CollectiveEpilogueBwdISD_SE_SG_Li256ELb1ELb0ELi1EEENS1_25SingleTileBwdLPTSchedulerILb1ELi128ELb0EEEEEEEEEvNT_6ParamsE:
	.zero		2304


//--------------------- .nv.constant0._ZN7cutlass13device_kernelIN5flash11enable_sm90INS1_16FlashAttnBwdSm90INS1_25CollectiveMainloopBwdSm90ILi2ELi2ELi2EN4cute5tupleIJNS5_1CILi1EEES8_S8_EEENS6_IJNS7_ILi64EEENS7_ILi128EEENS7_ILi96EEEEEENS_10bfloat16_tEfNS_4arch4Sm90ELb1ELb0ELb0ELb1ELb1ELb1ELb0ELb0ELi2ELi1ELi2ELi1ELb1EEENS1_21CollectiveEpilogueBwdISD_SE_SG_Li256ELb1ELb0ELi1EEENS1_25SingleTileBwdLPTSchedulerILb1ELi128ELb1EEEEEEEEEvNT_6ParamsE --------------------------
	.section	.nv.constant0._ZN7cutlass13device_kernelIN5flash11enable_sm90INS1_16FlashAttnBwdSm90INS1_25CollectiveMainloopBwdSm90ILi2ELi2ELi2EN4cute5tupleIJNS5_1CILi1EEES8_S8_EEENS6_IJNS7_ILi64EEENS7_ILi128EEENS7_ILi96EEEEEENS_10bfloat16_tEfNS_4arch4Sm90ELb1ELb0ELb0ELb1ELb1ELb1ELb0ELb0ELi2ELi1ELi2ELi1ELb1EEENS1_21CollectiveEpilogueBwdISD_SE_SG_Li256ELb1ELb0ELi1EEENS1_25SingleTileBwdLPTSchedulerILb1ELi128ELb1EEEEEEEEEvNT_6ParamsE,"a",@progbits
	.sectionflags	@""
	.align	4
.nv.constant0._ZN7cutlass13device_kernelIN5flash11enable_sm90INS1_16FlashAttnBwdSm90INS1_25CollectiveMainloopBwdSm90ILi2ELi2ELi2EN4cute5tupleIJNS5_1CILi1EEES8_S8_EEENS6_IJNS7_ILi64EEENS7_ILi128EEENS7_ILi96EEEEEENS_10bfloat16_tEfNS_4arch4Sm90ELb1ELb0ELb0ELb1ELb1ELb1ELb0ELb0ELi2ELi1ELi2ELi1ELb1EEENS1_21CollectiveEpilogueBwdISD_SE_SG_Li256ELb1ELb0ELi1EEENS1_25SingleTileBwdLPTSchedulerILb1ELi128ELb1EEEEEEEEEvNT_6ParamsE:
	.zero		2304


//--------------------- .nv.constant0._ZN7cutlass13device_kernelIN5flash11enable_sm90INS1_16FlashAttnBwdSm90INS1_25CollectiveMainloopBwdSm90ILi2ELi2ELi2EN4cute5tupleIJNS5_1CILi1EEES8_S8_EEENS6_IJNS7_ILi64EEENS7_ILi128EEENS7_ILi96EEEEEENS_10bfloat16_tEfNS_4arch4Sm90ELb1ELb0ELb0ELb1ELb0ELb1ELb0ELb0ELi2ELi1ELi2ELi1ELb1EEENS1_24CollectiveEpilogueBwdGQAISD_fSG_Li256ELb1ELb0EEENS1_25SingleTileBwdLPTSchedulerILb1ELi128ELb0EEEEEEEEEvNT_6ParamsE --------------------------
	.section	.nv.constant0._ZN7cutlass13device_kernelIN5flash11enable_sm90INS1_16FlashAttnBwdSm90INS1_25CollectiveMainloopBwdSm90ILi2ELi2ELi2EN4cute5tupleIJNS5_1CILi1EEES8_S8_EEENS6_IJNS7_ILi64EEENS7_ILi128EEENS7_ILi96EEEEEENS_10bfloat16_tEfNS_4arch4Sm90ELb1ELb0ELb0ELb1ELb0ELb1ELb0ELb0ELi2ELi1ELi2ELi1ELb1EEENS1_24CollectiveEpilogueBwdGQAISD_fSG_Li256ELb1ELb0EEENS1_25SingleTileBwdLPTSchedulerILb1ELi128ELb0EEEEEEEEEvNT_6ParamsE,"a",@progbits
	.sectionflags	@""
	.align	4
.nv.constant0._ZN7cutlass13device_kernelIN5flash11enable_sm90INS1_16FlashAttnBwdSm90INS1_25CollectiveMainloopBwdSm90ILi2ELi2ELi2EN4cute5tupleIJNS5_1CILi1EEES8_S8_EEENS6_IJNS7_ILi64EEENS7_ILi128EEENS7_ILi96EEEEEENS_10bfloat16_tEfNS_4arch4Sm90ELb1ELb0ELb0ELb1ELb0ELb1ELb0ELb0ELi2ELi1ELi2ELi1ELb1EEENS1_24CollectiveEpilogueBwdGQAISD_fSG_Li256ELb1ELb0EEENS1_25SingleTileBwdLPTSchedulerILb1ELi128ELb0EEEEEEEEEvNT_6ParamsE:
	.zero		2432


//--------------------- .nv.constant0._ZN7cutlass13device_kernelIN5flash32FlashAttnBwdPostprocessConvertdQIN4cute5tupleIJNS3_1CILi128EEENS5_ILi96EEEEEENS_10bfloat16_tEfNS_4arch4Sm90ELi256ENS3_8TiledMMAINS3_8MMA_AtomIJNS3_4SM904GMMA27MMA_64x96x16_F32BF16BF16_RSILNSF_5MajorE0ELSH_1ELNSF_7ScaleInE1ELSI_1EEEEEENS3_6LayoutINS4_IJNS5_ILi2EEENS5_ILi1EEESN_EEENS4_IJSN_NS5_ILi0EEESP_EEEEENS4_IJNS3_10UnderscoreESS_SS_EEEEELb0EEEEEvNT_6ParamsE --------------------------
	.section	.nv.constant0._ZN7cutlass13device_kernelIN5flash32FlashAttnBwdPostprocessConvertdQIN4cute5tupleIJNS3_1CILi128EEENS5_ILi96EEEEEENS_10bfloat16_tEfNS_4arch4Sm90ELi256ENS3_8TiledMMAINS3_8MMA_AtomIJNS3_4SM904GMMA27MMA_64x96x16_F32BF16BF16_RSILNSF_5MajorE0ELSH_1ELNSF_7ScaleInE1ELSI_1EEEEEENS3_6LayoutINS4_IJNS5_ILi2EEENS5_ILi1EEESN_EEENS4_IJSN_NS5_ILi0EEESP_EEEEENS4_IJNS3_10UnderscoreESS_SS_EEEEELb0EEEEEvNT_6ParamsE,"a",@progbits
	.sectionflags	@""
	.align	4
.nv.constant0._ZN7cutlass13device_kernelIN5flash32FlashAttnBwdPostprocessConvertdQIN4cute5tupleIJNS3_1CILi128EEENS5_ILi96EEEEEENS_10bfloat16_tEfNS_4arch4Sm90ELi256ENS3_8TiledMMAINS3_8MMA_AtomIJNS3_4SM904GMMA27MMA_64x96x16_F32BF16BF16_RSILNSF_5MajorE0ELSH_1ELNSF_7ScaleInE1ELSI_1EEEEEENS3_6LayoutINS4_IJNS5_ILi2EEENS5_ILi1EEESN_EEENS4_IJSN_NS5_ILi0EEESP_EEEEENS4_IJNS3_10UnderscoreESS_SS_EEEEELb0EEEEEvNT_6ParamsE:
	.zero		640


//--------------------- .nv.constant0._ZN7cutlass13device_kernelIN5flash32FlashAttnBwdPostprocessConvertdQIN4cute5tupleIJNS3_1CILi64EEENS5_ILi96EEEEEENS_10bfloat16_tEfNS_4arch4Sm90ELi256ENS3_8TiledMMAINS3_8MMA_AtomIJNS3_4SM904GMMA27MMA_64x16x16_F32BF16BF16_SSILNSF_5MajorE0ELSH_1ELNSF_7ScaleInE1ELSI_1EEEEEENS3_6LayoutINS4_IJNS5_ILi1EEENS5_ILi2EEESM_EEENS4_IJNS5_ILi0EEESM_SP_EEEEENS4_IJNS3_10UnderscoreESS_SS_EEEEELb0EEEEEvNT_6ParamsE --------------------------
	.section	.nv.constant0._ZN7cutlass13device_kernelIN5flash32FlashAttnBwdPostprocessConvertdQIN4cute5tupleIJNS3_1CILi64EEENS5_ILi96EEEEEENS_10bfloat16_tEfNS_4arch4Sm90ELi256ENS3_8TiledMMAINS3_8MMA_AtomIJNS3_4SM904GMMA27MMA_64x16x16_F32BF16BF16_SSILNSF_5MajorE0ELSH_1ELNSF_7ScaleInE1ELSI_1EEEEEENS3_6LayoutINS4_IJNS5_ILi1EEENS5_ILi2EEESM_EEENS4_IJNS5_ILi0EEESM_SP_EEEEENS4_IJNS3_10UnderscoreESS_SS_EEEEELb0EEEEEvNT_6ParamsE,"a",@progbits
	.sectionflags	@""
	.align	4
.nv.constant0._ZN7cutlass13device_kernelIN5flash32FlashAttnBwdPostprocessConvertdQIN4cute5tupleIJNS3_1CILi64EEENS5_ILi96EEEEEENS_10bfloat16_tEfNS_4arch4Sm90ELi256ENS3_8TiledMMAINS3_8MMA_AtomIJNS3_4SM904GMMA27MMA_64x16x16_F32BF16BF16_SSILNSF_5MajorE0ELSH_1ELNSF_7ScaleInE1ELSI_1EEEEEENS3_6LayoutINS4_IJNS5_ILi1EEENS5_ILi2EEESM_EEENS4_IJNS5_ILi0EEESM_SP_EEEEENS4_IJNS3_10UnderscoreESS_SS_EEEEELb0EEEEEvNT_6ParamsE:
	.zero		640


//--------------------- .nv.constant0._ZN7cutlass13device_kernelIN5flash11enable_sm90INS1_16FlashAttnBwdSm90INS1_25CollectiveMainloopBwdSm90ILi2ELi2ELi2EN4cute5tupleIJNS5_1CILi1EEES8_S8_EEENS6_IJNS7_ILi64EEENS7_ILi128EEENS7_ILi96EEEEEENS_10bfloat16_tEfNS_4arch4Sm90ELb1ELb0ELb0ELb1ELb1ELb1ELb0ELb0ELi2ELi1ELi2ELi1ELb1EEENS1_24CollectiveEpilogueBwdGQAISD_fSG_Li256ELb1ELb1EEENS1_25SingleTileBwdLPTSchedulerILb1ELi128ELb1EEEEEEEEEvNT_6ParamsE --------------------------
	.section	.nv.constant0._ZN7cutlass13device_kernelIN5flash11enable_sm90INS1_16FlashAttnBwdSm90INS1_25CollectiveMainloopBwdSm90ILi2ELi2ELi2EN4cute5tupleIJNS5_1CILi1EEES8_S8_EEENS6_IJNS7_ILi64EEENS7_ILi128EEENS7_ILi96EEEEEENS_10bfloat16_tEfNS_4arch4Sm90ELb1ELb0ELb0ELb1ELb1ELb1ELb0ELb0ELi2ELi1ELi2ELi1ELb1EEENS1_24CollectiveEpilogueBwdGQAISD_fSG_Li256ELb1ELb1EEENS1_25SingleTileBwdLPTSchedulerILb1ELi128ELb1EEEEEEEEEvNT_6ParamsE,"a",@progbits
	.sectionflags	@""
	.align	4
.nv.constant0._ZN7cutlass13device_kernelIN5flash11enable_sm90INS1_16FlashAttnBwdSm90INS1_25CollectiveMainloopBwdSm90ILi2ELi2ELi2EN4cute5tupleIJNS5_1CILi1EEES8_S8_EEENS6_IJNS7_ILi64EEENS7_ILi128EEENS7_ILi96EEEEEENS_10bfloat16_tEfNS_4arch4Sm90ELb1ELb0ELb0ELb1ELb1ELb1ELb0ELb0ELi2ELi1ELi2ELi1ELb1EEENS1_24CollectiveEpilogueBwdGQAISD_fSG_Li256ELb1ELb1EEENS1_25SingleTileBwdLPTSchedulerILb1ELi128ELb1EEEEEEEEEvNT_6ParamsE:
	.zero		2432


//--------------------- .nv.constant0._ZN7cutlass13device_kernelIN5flash22FlashAttnBwdPreprocessIN4cute5tupleIJNS3_1CILi64EEENS5_ILi96EEEEEENS_10bfloat16_tEfNS_4arch4Sm90ELb1ELb1EEEEEvNT_6ParamsE --------------------------
	.section	.nv.constant0._ZN7cutlass13device_kernelIN5flash22FlashAttnBwdPreprocessIN4cute5tupleIJNS3_1CILi64EEENS5_ILi96EEEEEENS_10bfloat16_tEfNS_4arch4Sm90ELb1ELb1EEEEEvNT_6ParamsE,"a",@progbits
	.sectionflags	@""
	.align	4
.nv.constant0._ZN7cutlass13device_kernelIN5flash22FlashAttnBwdPreprocessIN4cute5tupleIJNS3_1CILi64EEENS5_ILi96EEEEEENS_10bfloat16_tEfNS_4arch4Sm90ELb1ELb1EEEEEvNT_6ParamsE:
	.zero		768


//--------------------- SYMBOLS --------------------------

	.type		.nv.reservedSmem.offset0,@object
	.size		.nv.reservedSmem.offset0,0x4
	.type		__assertfail,@function
